// auto-generated by cutlass_sweep.sparse_gemm — config: {"arch": "sm_90", "cluster_m": 1, "cluster_n": 2, "dtype": "int8", "tile_k": 64, "tile_m": 256, "tile_n": 256}
#include "cutlass/cutlass.h"
#include "cutlass/gemm/collective/collective_builder.hpp"
#include "cutlass/gemm/device/gemm_universal_adapter.h"
#include "cutlass/gemm/kernel/gemm_universal.hpp"
#include "cutlass/epilogue/collective/collective_builder.hpp"

using Elem = int8_t;
using Acc  = int32_t;
using TileShape    = cute::Shape<cute::_256, cute::_256, cute::_64>;
using ClusterShape = cute::Shape<cute::_1, cute::_2, cute::_1>;

using CollectiveEpilogue = typename cutlass::epilogue::collective::CollectiveBuilder<
    cutlass::arch::Sm90, cutlass::arch::OpClassSparseTensorOp,
    TileShape, ClusterShape,
    cutlass::epilogue::collective::EpilogueTileAuto,
    Acc, Acc,
    Acc, cutlass::layout::ColumnMajor, 128 / cutlass::sizeof_bits<Acc>::value,
    Acc, cutlass::layout::ColumnMajor, 128 / cutlass::sizeof_bits<Acc>::value,
    cutlass::epilogue::collective::EpilogueScheduleAuto
  >::CollectiveOp;

using CollectiveMainloop = typename cutlass::gemm::collective::CollectiveBuilder<
    cutlass::arch::Sm90, cutlass::arch::OpClassSparseTensorOp,
    Elem, cutlass::layout::RowMajor, 128 / cutlass::sizeof_bits<Elem>::value,
    Elem, cutlass::layout::ColumnMajor, 128 / cutlass::sizeof_bits<Elem>::value,
    Acc,
    TileShape, ClusterShape,
    cutlass::gemm::collective::StageCountAutoCarveout<static_cast<int>(sizeof(typename CollectiveEpilogue::SharedStorage))>,
    cutlass::gemm::collective::KernelScheduleAuto
  >::CollectiveOp;

using GemmKernel = cutlass::gemm::kernel::GemmUniversal<
    cute::Shape<int,int,int,int>,
    CollectiveMainloop,
    CollectiveEpilogue
>;
using Gemm = cutlass::gemm::device::GemmUniversalAdapter<GemmKernel>;

auto* _anchor = &cutlass::device_kernel<GemmKernel>;


// ===== COMPILED SASS (sm_90a) =====

	.target	sm_90a

	.elftype	@"ET_EXEC"


//--------------------- .note.nv.tkinfo           --------------------------
	.section	.note.nv.tkinfo,"",@"SHT_NOTE"
	.sectionflags	@"SHF_NOTE_NV_TKINFO"
	.tkinfo
        /*0018*/ 	.word	0x00000002
        /*0030*/ 	.string	""
        /*0030*/ 	.string	"ptxas"
        /*0030*/ 	.string	"Cuda compilation tools, release 13.0, V13.0.88"
        /*0030*/ 	.string	"Build cuda_13.0.r13.0/compiler.36424714_0"
        /*0030*/ 	.string	"-arch sm_90a -m 64 "



//--------------------- .note.nv.cuinfo           --------------------------
	.section	.note.nv.cuinfo,"",@"SHT_NOTE"
	.sectionflags	@"SHF_NOTE_NV_CUINFO"
        /*0018*/ 	.short	0x0002
        /*001a*/ 	.short	0x005a
        /*001c*/ 	.short	0x0082
	.zero		2


//--------------------- .nv.info                  --------------------------
	.section	.nv.info,"",@"SHT_CUDA_INFO"
	.align	4


	//----- nvinfo : EIATTR_REGCOUNT
	.align		4
        /*0000*/ 	.byte	0x04, 0x2f
        /*0002*/ 	.short	(.L_12 - .L_11)
	.align		4
.L_11:
        /*0004*/ 	.word	index@(_ZN7cutlass13device_kernelINS_4gemm6kernel13GemmUniversalIN4cute5tupleIJiiiiEEENS1_10collective13CollectiveMmaINS1_40MainloopSm90TmaGmmaWarpSpecializedSparseILi8ENS5_IJNS4_1CILi1EEENSA_ILi2EEESB_EEENS1_35KernelTmaWarpSpecializedCooperativeEEENS5_IJNSA_ILi256EEESG_NSA_ILi64EEEEEEaNS5_IJNS4_6LayoutINS5_IJiNS5_IJSC_iEEEiEEENS5_IJlNS5_IJSB_SC_EEElEEEEENSJ_INS5_IJNS5_IJSH_iEEESP_iEEENS5_IJNS5_IJSH_NSA_ILi4096EEEEEENS5_IJSB_lEEElEEEEEEEEaNS5_IJlSB_lEEENS4_8TiledMMAINS4_8MMA_AtomIJNS4_4SM904GMMA6SPARSE28GMMA_64x256x64_S32S8S8_SS_TNILNS11_9SparseSelE0EEEEEENSJ_INS5_IJSC_SB_SB_EEENS5_IJSB_NSA_ILi0EEES18_EEEEENS5_IJNS4_10UnderscoreES1B_S1B_EEEEENS4_23SM90_TMA_LOAD_MULTICASTENS4_14ComposedLayoutINS4_7SwizzleILi1ELi4ELi3EEENS4_25smem_sparse_ptr_flag_bitsILi2ELi8EEENSJ_INS5_IJNS5_IJSB_NSA_ILi8EEEEEENS5_IJSC_NSA_ILi32EEEEEEEEENS5_IJNS5_IJS18_SH_EEESM_EEEEEEEvNS4_8identityENS4_13SM90_TMA_LOADENS1F_INS1G_ILi2ELi4ELi3EEENS4_18smem_ptr_flag_bitsILi8EEENSJ_INS5_IJS1K_SH_EEENS5_IJSH_SB_EEEEEEEvS1T_EENS_8epilogue10collective6detail29Sm90TmaWarpSpecializedAdapterINS24_15DefaultEpilogueIiNS5_IJSB_llEEES28_NS23_6thread17LinearCombinationIiLi1EiiLNS29_9ScaleType4KindE0ELNS_15FloatRoundStyleE2EiEENS1_15EpilogueDefaultEEEEEvvEEEEvNT_6ParamsE)
        /*0008*/ 	.word	0x000000a8


	//----- nvinfo : EIATTR_FRAME_SIZE
	.align		4
.L_12:
        /*000c*/ 	.byte	0x04, 0x11
        /*000e*/ 	.short	(.L_14 - .L_13)
	.align		4
.L_13:
        /*0010*/ 	.word	index@(_ZN7cutlass13device_kernelINS_4gemm6kernel13GemmUniversalIN4cute5tupleIJiiiiEEENS1_10collective13CollectiveMmaINS1_40MainloopSm90TmaGmmaWarpSpecializedSparseILi8ENS5_IJNS4_1CILi1EEENSA_ILi2EEESB_EEENS1_35KernelTmaWarpSpecializedCooperativeEEENS5_IJNSA_ILi256EEESG_NSA_ILi64EEEEEEaNS5_IJNS4_6LayoutINS5_IJiNS5_IJSC_iEEEiEEENS5_IJlNS5_IJSB_SC_EEElEEEEENSJ_INS5_IJNS5_IJSH_iEEESP_iEEENS5_IJNS5_IJSH_NSA_ILi4096EEEEEENS5_IJSB_lEEElEEEEEEEEaNS5_IJlSB_lEEENS4_8TiledMMAINS4_8MMA_AtomIJNS4_4SM904GMMA6SPARSE28GMMA_64x256x64_S32S8S8_SS_TNILNS11_9SparseSelE0EEEEEENSJ_INS5_IJSC_SB_SB_EEENS5_IJSB_NSA_ILi0EEES18_EEEEENS5_IJNS4_10UnderscoreES1B_S1B_EEEEENS4_23SM90_TMA_LOAD_MULTICASTENS4_14ComposedLayoutINS4_7SwizzleILi1ELi4ELi3EEENS4_25smem_sparse_ptr_flag_bitsILi2ELi8EEENSJ_INS5_IJNS5_IJSB_NSA_ILi8EEEEEENS5_IJSC_NSA_ILi32EEEEEEEEENS5_IJNS5_IJS18_SH_EEESM_EEEEEEEvNS4_8identityENS4_13SM90_TMA_LOADENS1F_INS1G_ILi2ELi4ELi3EEENS4_18smem_ptr_flag_bitsILi8EEENSJ_INS5_IJS1K_SH_EEENS5_IJSH_SB_EEEEEEEvS1T_EENS_8epilogue10collective6detail29Sm90TmaWarpSpecializedAdapterINS24_15DefaultEpilogueIiNS5_IJSB_llEEES28_NS23_6thread17LinearCombinationIiLi1EiiLNS29_9ScaleType4KindE0ELNS_15FloatRoundStyleE2EiEENS1_15EpilogueDefaultEEEEEvvEEEEvNT_6ParamsE)
        /*0014*/ 	.word	0x00000458


	//----- nvinfo : EIATTR_MIN_STACK_SIZE
	.align		4
.L_14:
        /*0018*/ 	.byte	0x04, 0x12
        /*001a*/ 	.short	(.L_16 - .L_15)
	.align		4
.L_15:
        /*001c*/ 	.word	index@(_ZN7cutlass13device_kernelINS_4gemm6kernel13GemmUniversalIN4cute5tupleIJiiiiEEENS1_10collective13CollectiveMmaINS1_40MainloopSm90TmaGmmaWarpSpecializedSparseILi8ENS5_IJNS4_1CILi1EEENSA_ILi2EEESB_EEENS1_35KernelTmaWarpSpecializedCooperativeEEENS5_IJNSA_ILi256EEESG_NSA_ILi64EEEEEEaNS5_IJNS4_6LayoutINS5_IJiNS5_IJSC_iEEEiEEENS5_IJlNS5_IJSB_SC_EEElEEEEENSJ_INS5_IJNS5_IJSH_iEEESP_iEEENS5_IJNS5_IJSH_NSA_ILi4096EEEEEENS5_IJSB_lEEElEEEEEEEEaNS5_IJlSB_lEEENS4_8TiledMMAINS4_8MMA_AtomIJNS4_4SM904GMMA6SPARSE28GMMA_64x256x64_S32S8S8_SS_TNILNS11_9SparseSelE0EEEEEENSJ_INS5_IJSC_SB_SB_EEENS5_IJSB_NSA_ILi0EEES18_EEEEENS5_IJNS4_10UnderscoreES1B_S1B_EEEEENS4_23SM90_TMA_LOAD_MULTICASTENS4_14ComposedLayoutINS4_7SwizzleILi1ELi4ELi3EEENS4_25smem_sparse_ptr_flag_bitsILi2ELi8EEENSJ_INS5_IJNS5_IJSB_NSA_ILi8EEEEEENS5_IJSC_NSA_ILi32EEEEEEEEENS5_IJNS5_IJS18_SH_EEESM_EEEEEEEvNS4_8identityENS4_13SM90_TMA_LOADENS1F_INS1G_ILi2ELi4ELi3EEENS4_18smem_ptr_flag_bitsILi8EEENSJ_INS5_IJS1K_SH_EEENS5_IJSH_SB_EEEEEEEvS1T_EENS_8epilogue10collective6detail29Sm90TmaWarpSpecializedAdapterINS24_15DefaultEpilogueIiNS5_IJSB_llEEES28_NS23_6thread17LinearCombinationIiLi1EiiLNS29_9ScaleType4KindE0ELNS_15FloatRoundStyleE2EiEENS1_15EpilogueDefaultEEEEEvvEEEEvNT_6ParamsE)
        /*0020*/ 	.word	0x00000458
.L_16:


//--------------------- .nv.compat                --------------------------
	.section	.nv.compat,"",@"SHT_CUDA_COMPAT_INFO"
	.align	4
        /*0000*/ 	.byte	0x02, 0x09, 0x01, 0x00, 0x02, 0x02, 0x04, 0x00, 0x02, 0x05, 0x05, 0x00, 0x03, 0x07, 0x01, 0x01
        /*0010*/ 	.byte	0x02, 0x03, 0x01, 0x00, 0x02, 0x06, 0x01, 0x00, 0x04, 0x0b, 0x08, 0x00, 0x00, 0x00, 0x00, 0x00
        /*0020*/ 	.byte	0x00, 0x00, 0x00, 0x00


//--------------------- .nv.info._ZN7cutlass13device_kernelINS_4gemm6kernel13GemmUniversalIN4cute5tupleIJiiiiEEENS1_10collective13CollectiveMmaINS1_40MainloopSm90TmaGmmaWarpSpecializedSparseILi8ENS5_IJNS4_1CILi1EEENSA_ILi2EEESB_EEENS1_35KernelTmaWarpSpecializedCooperativeEEENS5_IJNSA_ILi256EEESG_NSA_ILi64EEEEEEaNS5_IJNS4_6LayoutINS5_IJiNS5_IJSC_iEEEiEEENS5_IJlNS5_IJSB_SC_EEElEEEEENSJ_INS5_IJNS5_IJSH_iEEESP_iEEENS5_IJNS5_IJSH_NSA_ILi4096EEEEEENS5_IJSB_lEEElEEEEEEEEaNS5_IJlSB_lEEENS4_8TiledMMAINS4_8MMA_AtomIJNS4_4SM904GMMA6SPARSE28GMMA_64x256x64_S32S8S8_SS_TNILNS11_9SparseSelE0EEEEEENSJ_INS5_IJSC_SB_SB_EEENS5_IJSB_NSA_ILi0EEES18_EEEEENS5_IJNS4_10UnderscoreES1B_S1B_EEEEENS4_23SM90_TMA_LOAD_MULTICASTENS4_14ComposedLayoutINS4_7SwizzleILi1ELi4ELi3EEENS4_25smem_sparse_ptr_flag_bitsILi2ELi8EEENSJ_INS5_IJNS5_IJSB_NSA_ILi8EEEEEENS5_IJSC_NSA_ILi32EEEEEEEEENS5_IJNS5_IJS18_SH_EEESM_EEEEEEEvNS4_8identityENS4_13SM90_TMA_LOADENS1F_INS1G_ILi2ELi4ELi3EEENS4_18smem_ptr_flag_bitsILi8EEENSJ_INS5_IJS1K_SH_EEENS5_IJSH_SB_EEEEEEEvS1T_EENS_8epilogue10collective6detail29Sm90TmaWarpSpecializedAdapterINS24_15DefaultEpilogueIiNS5_IJSB_llEEES28_NS23_6thread17LinearCombinationIiLi1EiiLNS29_9ScaleType4KindE0ELNS_15FloatRoundStyleE2EiEENS1_15EpilogueDefaultEEEEEvvEEEEvNT_6ParamsE --------------------------
	.section	.nv.info._ZN7cutlass13device_kernelINS_4gemm6kernel13GemmUniversalIN4cute5tupleIJiiiiEEENS1_10collective13CollectiveMmaINS1_40MainloopSm90TmaGmmaWarpSpecializedSparseILi8ENS5_IJNS4_1CILi1EEENSA_ILi2EEESB_EEENS1_35KernelTmaWarpSpecializedCooperativeEEENS5_IJNSA_ILi256EEESG_NSA_ILi64EEEEEEaNS5_IJNS4_6LayoutINS5_IJiNS5_IJSC_iEEEiEEENS5_IJlNS5_IJSB_SC_EEElEEEEENSJ_INS5_IJNS5_IJSH_iEEESP_iEEENS5_IJNS5_IJSH_NSA_ILi4096EEEEEENS5_IJSB_lEEElEEEEEEEEaNS5_IJlSB_lEEENS4_8TiledMMAINS4_8MMA_AtomIJNS4_4SM904GMMA6SPARSE28GMMA_64x256x64_S32S8S8_SS_TNILNS11_9SparseSelE0EEEEEENSJ_INS5_IJSC_SB_SB_EEENS5_IJSB_NSA_ILi0EEES18_EEEEENS5_IJNS4_10UnderscoreES1B_S1B_EEEEENS4_23SM90_TMA_LOAD_MULTICASTENS4_14ComposedLayoutINS4_7SwizzleILi1ELi4ELi3EEENS4_25smem_sparse_ptr_flag_bitsILi2ELi8EEENSJ_INS5_IJNS5_IJSB_NSA_ILi8EEEEEENS5_IJSC_NSA_ILi32EEEEEEEEENS5_IJNS5_IJS18_SH_EEESM_EEEEEEEvNS4_8identityENS4_13SM90_TMA_LOADENS1F_INS1G_ILi2ELi4ELi3EEENS4_18smem_ptr_flag_bitsILi8EEENSJ_INS5_IJS1K_SH_EEENS5_IJSH_SB_EEEEEEEvS1T_EENS_8epilogue10collective6detail29Sm90TmaWarpSpecializedAdapterINS24_15DefaultEpilogueIiNS5_IJSB_llEEES28_NS23_6thread17LinearCombinationIiLi1EiiLNS29_9ScaleType4KindE0ELNS_15FloatRoundStyleE2EiEENS1_15EpilogueDefaultEEEEEvvEEEEvNT_6ParamsE,"",@"SHT_CUDA_INFO"
	.sectionflags	@""
	.align	4


	//----- nvinfo : EIATTR_CUDA_API_VERSION
	.align		4
        /*0000*/ 	.byte	0x04, 0x37
        /*0002*/ 	.short	(.L_18 - .L_17)
.L_17:
        /*0004*/ 	.word	0x00000082


	//----- nvinfo : EIATTR_KPARAM_INFO
	.align		4
.L_18:
        /*0008*/ 	.byte	0x04, 0x17
        /*000a*/ 	.short	(.L_20 - .L_19)
.L_19:
        /*000c*/ 	.word	0x00000000
        /*0010*/ 	.short	0x0000
        /*0012*/ 	.short	0x0070
        /*0014*/ 	.byte	0x00, 0xf0, 0x01, 0x14


	//----- nvinfo : EIATTR_SPARSE_MMA_MASK
	.align		4
.L_20:
        /*0018*/ 	.byte	0x03, 0x50
        /*001a*/ 	.short	0x0004


	//----- nvinfo : EIATTR_MAXREG_COUNT
	.align		4
        /*001c*/ 	.byte	0x03, 0x1b
        /*001e*/ 	.short	0x00a8


	//----- nvinfo : EIATTR_NUM_BARRIERS
	.align		4
        /*0020*/ 	.byte	0x02, 0x4c
        /*0022*/ 	.byte	0x01
	.zero		1


	//----- nvinfo : EIATTR_ANNOTATIONS
	.align		4
        /*0024*/ 	.byte	0x04, 0x55
        /*0026*/ 	.short	(.L_22 - .L_21)


	//   ....[0]....
.L_21:
        /*0028*/ 	.word	0x00000001
        /*002c*/ 	.byte	0x70, 0x07, 0x00, 0x00, 0x01, 0x00, 0x00, 0x00, 0x30, 0x0a, 0x00, 0x00, 0x01, 0x00, 0x00, 0x00
        /* <DEDUP_REMOVED lines=350> */
        /*161c*/ 	.byte	0x00, 0x7b, 0x01, 0x00


	//----- nvinfo : EIATTR_MERCURY_ISA_VERSION
	.align		4
.L_22:
        /*1620*/ 	.byte	0x03, 0x5f
        /*1622*/ 	.short	0x0101


	//----- nvinfo : EIATTR_INT_WARP_WIDE_INSTR_OFFSETS
	.align		4
        /*1624*/ 	.byte	0x04, 0x31
        /*1626*/ 	.short	(.L_24 - .L_23)


	//   ....[0]....
.L_23:
        /*1628*/ 	.word	0x00000620


	//   ....[1]....
        /*162c*/ 	.word	0x000006d0


	//   ....[2]....
        /*1630*/ 	.word	0x000007a0


	//----- nvinfo : EIATTR_COOP_GROUP_MASK_REGIDS
	.align		4
.L_24:
        /*1634*/ 	.byte	0x04, 0x29
        /*1636*/ 	.short	(.L_26 - .L_25)


	//   ....[0]....
.L_25:
        /*1638*/ 	.word	0xffffffff


	//   ....[1]....
        /*163c*/ 	.word	0xffffffff


	//   ....[2]....
        /*1640*/ 	.word	0xffffffff


	//   ....[3]....
        /*1644*/ 	.word	0xffffffff


	//   ....[4]....
        /*1648*/ 	.word	0xffffffff


	//   ....[5]....
        /*164c*/ 	.word	0xffffffff


	//----- nvinfo : EIATTR_COOP_GROUP_INSTR_OFFSETS
	.align		4
.L_26:
        /*1650*/ 	.byte	0x04, 0x28
        /*1652*/ 	.short	(.L_28 - .L_27)


	//   ....[0]....
.L_27:
        /*1654*/ 	.word	0x00000070


	//   ....[1]....
        /*1658*/ 	.word	0x00000080


	//   ....[2]....
        /*165c*/ 	.word	0x000001d0


	//   ....[3]....
        /*1660*/ 	.word	0x000004a0


	//   ....[4]....
        /*1664*/ 	.word	0x000008b0


	//   ....[5]....
        /*1668*/ 	.word	0x00001ff0


	//----- nvinfo : EIATTR_REG_RECONFIG
	.align		4
.L_28:
        /*166c*/ 	.byte	0x01, 0x54
	.zero		2


	//----- nvinfo : EIATTR_MBARRIER_INSTR_OFFSETS
	.align		4
        /*1670*/ 	.byte	0x04, 0x39
        /*1672*/ 	.short	(.L_30 - .L_29)


	//   ....[0]....
.L_29:
        /*1674*/ 	.word	0x00000370
        /*1678*/ 	.word	0x000000ff
        /*167c*/ 	.word	0x00000000
        /*1680*/ 	.short	0x0100
        /*1682*/ 	.byte	0x07
	.zero		1


	//   ....[1]....
        /*1684*/ 	.word	0x00000380
        /*1688*/ 	.word	0x000000ff
        /*168c*/ 	.word	0x00000040
        /*1690*/ 	.short	0x0100
        /*1692*/ 	.byte	0x07
	.zero		1


	//   ....[2]....
        /*1694*/ 	.word	0x00000390
        /*1698*/ 	.word	0x000000ff
        /*169c*/ 	.word	0x00000008
        /*16a0*/ 	.short	0x0100
        /*16a2*/ 	.byte	0x07
	.zero		1


	//   ....[3]....
        /*16a4*/ 	.word	0x000003a0
        /*16a8*/ 	.word	0x000000ff
        /*16ac*/ 	.word	0x00000048
        /*16b0*/ 	.short	0x0100
        /*16b2*/ 	.byte	0x07
	.zero		1


	//   ....[4]....
        /*16b4*/ 	.word	0x000003b0
        /*16b8*/ 	.word	0x000000ff
        /*16bc*/ 	.word	0x00000010
        /*16c0*/ 	.short	0x0100
        /*16c2*/ 	.byte	0x07
	.zero		1


	//   ....[5]....
        /*16c4*/ 	.word	0x000003c0
        /*16c8*/ 	.word	0x000000ff
        /*16cc*/ 	.word	0x00000050
        /*16d0*/ 	.short	0x0100
        /*16d2*/ 	.byte	0x07
	.zero		1


	//   ....[6]....
        /*16d4*/ 	.word	0x000003d0
        /*16d8*/ 	.word	0x000000ff
        /*16dc*/ 	.word	0x00000018
        /*16e0*/ 	.short	0x0100
        /*16e2*/ 	.byte	0x07
	.zero		1


	//   ....[7]....
        /*16e4*/ 	.word	0x000003e0
        /*16e8*/ 	.word	0x000000ff
        /*16ec*/ 	.word	0x00000058
        /*16f0*/ 	.short	0x0100
        /*16f2*/ 	.byte	0x07
	.zero		1


	//   ....[8]....
        /*16f4*/ 	.word	0x000003f0
        /*16f8*/ 	.word	0x000000ff
        /*16fc*/ 	.word	0x00000020
        /*1700*/ 	.short	0x0100
        /*1702*/ 	.byte	0x07
	.zero		1


	//   ....[9]....
        /*1704*/ 	.word	0x00000400
        /*1708*/ 	.word	0x000000ff
        /*170c*/ 	.word	0x00000060
        /*1710*/ 	.short	0x0100
        /*1712*/ 	.byte	0x07
	.zero		1


	//   ....[10]....
        /*1714*/ 	.word	0x00000410
        /*1718*/ 	.word	0x000000ff
        /*171c*/ 	.word	0x00000028
        /*1720*/ 	.short	0x0100
        /*1722*/ 	.byte	0x07
	.zero		1


	//   ....[11]....
        /*1724*/ 	.word	0x00000420
        /*1728*/ 	.word	0x000000ff
        /*172c*/ 	.word	0x00000068
        /*1730*/ 	.short	0x0100
        /*1732*/ 	.byte	0x07
	.zero		1


	//   ....[12]....
        /*1734*/ 	.word	0x00000430
        /*1738*/ 	.word	0x000000ff
        /*173c*/ 	.word	0x00000030
        /*1740*/ 	.short	0x0100
        /*1742*/ 	.byte	0x07
	.zero		1


	//   ....[13]....
        /*1744*/ 	.word	0x00000440
        /*1748*/ 	.word	0x000000ff
        /*174c*/ 	.word	0x00000070
        /*1750*/ 	.short	0x0100
        /*1752*/ 	.byte	0x07
	.zero		1


	//   ....[14]....
        /*1754*/ 	.word	0x00000450
        /*1758*/ 	.word	0x000000ff
        /*175c*/ 	.word	0x00000038
        /*1760*/ 	.short	0x0100
        /*1762*/ 	.byte	0x07
	.zero		1


	//   ....[15]....
        /*1764*/ 	.word	0x00000460
        /*1768*/ 	.word	0x000000ff
        /*176c*/ 	.word	0x00000078
        /*1770*/ 	.short	0x0100
        /*1772*/ 	.byte	0x07
	.zero		1


	//   ....[16]....
        /*1774*/ 	.word	0x00000830
        /*1778*/ 	.word	0x000000ff
        /*177c*/ 	.word	0x00000090
        /*1780*/ 	.short	0x0100
        /*1782*/ 	.byte	0x0d
	.zero		1


	//   ....[17]....
        /*1784*/ 	.word	0x00000860
        /*1788*/ 	.word	0x000000ff
        /*178c*/ 	.word	0x00000098
        /*1790*/ 	.short	0x0100
        /*1792*/ 	.byte	0x0d
	.zero		1


	//   ....[18]....
        /*1794*/ 	.word	0x000021e0
        /*1798*/ 	.word	0x000000ff
        /*179c*/ 	.word	0x00000000
        /*17a0*/ 	.short	0x010a
        /*17a2*/ 	.byte	0x0c
	.zero		1


	//   ....[19]....
        /*17a4*/ 	.word	0x00002220
        /*17a8*/ 	.word	0x000000ff
        /*17ac*/ 	.word	0x00000000
        /*17b0*/ 	.short	0x010a
        /*17b2*/ 	.byte	0x0c
	.zero		1


	//   ....[20]....
        /*17b4*/ 	.word	0x000034a0
        /*17b8*/ 	.word	0x00000003
        /*17bc*/ 	.word	0x00000000
        /*17c0*/ 	.short	0x0101
        /*17c2*/ 	.byte	0x3f
	.zero		1


	//   ....[21]....
        /*17c4*/ 	.word	0x000175c0
        /*17c8*/ 	.word	0x0000000a
        /*17cc*/ 	.word	0x00000040
        /*17d0*/ 	.short	0x010a
        /*17d2*/ 	.byte	0x3f
	.zero		1


	//   ....[22]....
        /*17d4*/ 	.word	0x00017a40
        /*17d8*/ 	.word	0x00000002
        /*17dc*/ 	.word	0x00000098
        /*17e0*/ 	.short	0x0101
        /*17e2*/ 	.byte	0x3f
	.zero		1


	//   ....[23]....
        /*17e4*/ 	.word	0x000181b0
        /*17e8*/ 	.word	0x00000005
        /*17ec*/ 	.word	0x00000000
        /*17f0*/ 	.short	0x010a
        /*17f2*/ 	.byte	0x3f
	.zero		1


	//   ....[24]....
        /*17f4*/ 	.word	0x00018240
        /*17f8*/ 	.word	0x00000007
        /*17fc*/ 	.word	0x00000000
        /*1800*/ 	.short	0x010a
        /*1802*/ 	.byte	0x3f
	.zero		1


	//   ....[25]....
        /*1804*/ 	.word	0x000182d0
        /*1808*/ 	.word	0x00000007
        /*180c*/ 	.word	0x00000000
        /*1810*/ 	.short	0x010a
        /*1812*/ 	.byte	0x3f
	.zero		1


	//   ....[26]....
        /*1814*/ 	.word	0x00018360
        /*1818*/ 	.word	0x00000007
        /*181c*/ 	.word	0x00000000
        /*1820*/ 	.short	0x010a
        /*1822*/ 	.byte	0x3f
	.zero		1


	//   ....[27]....
        /*1824*/ 	.word	0x000183f0
        /*1828*/ 	.word	0x00000007
        /*182c*/ 	.word	0x00000000
        /*1830*/ 	.short	0x010a
        /*1832*/ 	.byte	0x3f
	.zero		1


	//   ....[28]....
        /*1834*/ 	.word	0x00018480
        /*1838*/ 	.word	0x00000007
        /*183c*/ 	.word	0x00000000
        /*1840*/ 	.short	0x010a
        /*1842*/ 	.byte	0x3f
	.zero		1


	//   ....[29]....
        /*1844*/ 	.word	0x00018510
        /*1848*/ 	.word	0x00000007
        /*184c*/ 	.word	0x00000000
        /*1850*/ 	.short	0x010a
        /*1852*/ 	.byte	0x3f
	.zero		1


	//   ....[30]....
        /*1854*/ 	.word	0x000185a0
        /*1858*/ 	.word	0x00000003
        /*185c*/ 	.word	0x00000000
        /*1860*/ 	.short	0x010a
        /*1862*/ 	.byte	0x3f
	.zero		1


	//   ....[31]....
        /*1864*/ 	.word	0x00018610
        /*1868*/ 	.word	0x00000004
        /*186c*/ 	.word	0x00000000
        /*1870*/ 	.short	0x010a
        /*1872*/ 	.byte	0x3f
	.zero		1


	//   ....[32]....
        /*1874*/ 	.word	0x000186e0
        /*1878*/ 	.word	0x0000000a
        /*187c*/ 	.word	0x00000040
        /*1880*/ 	.short	0x010a
        /*1882*/ 	.byte	0x3f
	.zero		1


	//   ....[33]....
        /*1884*/ 	.word	0x000187b0
        /*1888*/ 	.word	0x00000005
        /*188c*/ 	.word	0x00000000
        /*1890*/ 	.short	0x010a
        /*1892*/ 	.byte	0x3f
	.zero		1


	//   ....[34]....
        /*1894*/ 	.word	0x00018800
        /*1898*/ 	.word	0x00000007
        /*189c*/ 	.word	0x00000000
        /*18a0*/ 	.short	0x010a
        /*18a2*/ 	.byte	0x3f
	.zero		1


	//   ....[35]....
        /*18a4*/ 	.word	0x00018850
        /*18a8*/ 	.word	0x00000007
        /*18ac*/ 	.word	0x00000000
        /*18b0*/ 	.short	0x010a
        /*18b2*/ 	.byte	0x3f
	.zero		1


	//   ....[36]....
        /*18b4*/ 	.word	0x000188a0
        /*18b8*/ 	.word	0x00000007
        /*18bc*/ 	.word	0x00000000
        /*18c0*/ 	.short	0x010a
        /*18c2*/ 	.byte	0x3f
	.zero		1


	//   ....[37]....
        /*18c4*/ 	.word	0x000188f0
        /*18c8*/ 	.word	0x00000007
        /*18cc*/ 	.word	0x00000000
        /*18d0*/ 	.short	0x010a
        /*18d2*/ 	.byte	0x3f
	.zero		1


	//   ....[38]....
        /*18d4*/ 	.word	0x00018940
        /*18d8*/ 	.word	0x00000007
        /*18dc*/ 	.word	0x00000000
        /*18e0*/ 	.short	0x010a
        /*18e2*/ 	.byte	0x3f
	.zero		1


	//   ....[39]....
        /*18e4*/ 	.word	0x00018990
        /*18e8*/ 	.word	0x00000007
        /*18ec*/ 	.word	0x00000000
        /*18f0*/ 	.short	0x010a
        /*18f2*/ 	.byte	0x3f
	.zero		1


	//----- nvinfo : EIATTR_NUM_MBARRIERS
	.align		4
.L_30:
        /*18f4*/ 	.byte	0x03, 0x38
        /*18f6*/ 	.short	0x0012


	//----- nvinfo : EIATTR_EXIT_INSTR_OFFSETS
	.align		4
        /*18f8*/ 	.byte	0x04, 0x1c
        /*18fa*/ 	.short	(.L_32 - .L_31)


	//   ....[0]....
.L_31:
        /*18fc*/ 	.word	0x00000ad0


	//   ....[1]....
        /*1900*/ 	.word	0x00001360


	//   ....[2]....
        /*1904*/ 	.word	0x00016bf0


	//   ....[3]....
        /*1908*/ 	.word	0x000171f0


	//   ....[4]....
        /*190c*/ 	.word	0x000185f0


	//----- nvinfo : EIATTR_MAX_THREADS
	.align		4
.L_32:
        /*1910*/ 	.byte	0x04, 0x05
        /*1912*/ 	.short	(.L_34 - .L_33)
.L_33:
        /*1914*/ 	.word	0x00000180
        /*1918*/ 	.word	0x00000001
        /*191c*/ 	.word	0x00000001


	//----- nvinfo : EIATTR_CRS_STACK_SIZE
	.align		4
.L_34:
        /*1920*/ 	.byte	0x04, 0x1e
        /*1922*/ 	.short	(.L_36 - .L_35)
.L_35:
        /*1924*/ 	.word	0x00000000


	//----- nvinfo : EIATTR_CBANK_PARAM_SIZE
	.align		4
.L_36:
        /*1928*/ 	.byte	0x03, 0x19
        /*192a*/ 	.short	0x0570


	//----- nvinfo : EIATTR_PARAM_CBANK
	.align		4
        /*192c*/ 	.byte	0x04, 0x0a
        /*192e*/ 	.short	(.L_38 - .L_37)
	.align		4
.L_37:
        /*1930*/ 	.word	index@(.nv.constant0._ZN7cutlass13device_kernelINS_4gemm6kernel13GemmUniversalIN4cute5tupleIJiiiiEEENS1_10collective13CollectiveMmaINS1_40MainloopSm90TmaGmmaWarpSpecializedSparseILi8ENS5_IJNS4_1CILi1EEENSA_ILi2EEESB_EEENS1_35KernelTmaWarpSpecializedCooperativeEEENS5_IJNSA_ILi256EEESG_NSA_ILi64EEEEEEaNS5_IJNS4_6LayoutINS5_IJiNS5_IJSC_iEEEiEEENS5_IJlNS5_IJSB_SC_EEElEEEEENSJ_INS5_IJNS5_IJSH_iEEESP_iEEENS5_IJNS5_IJSH_NSA_ILi4096EEEEEENS5_IJSB_lEEElEEEEEEEEaNS5_IJlSB_lEEENS4_8TiledMMAINS4_8MMA_AtomIJNS4_4SM904GMMA6SPARSE28GMMA_64x256x64_S32S8S8_SS_TNILNS11_9SparseSelE0EEEEEENSJ_INS5_IJSC_SB_SB_EEENS5_IJSB_NSA_ILi0EEES18_EEEEENS5_IJNS4_10UnderscoreES1B_S1B_EEEEENS4_23SM90_TMA_LOAD_MULTICASTENS4_14ComposedLayoutINS4_7SwizzleILi1ELi4ELi3EEENS4_25smem_sparse_ptr_flag_bitsILi2ELi8EEENSJ_INS5_IJNS5_IJSB_NSA_ILi8EEEEEENS5_IJSC_NSA_ILi32EEEEEEEEENS5_IJNS5_IJS18_SH_EEESM_EEEEEEEvNS4_8identityENS4_13SM90_TMA_LOADENS1F_INS1G_ILi2ELi4ELi3EEENS4_18smem_ptr_flag_bitsILi8EEENSJ_INS5_IJS1K_SH_EEENS5_IJSH_SB_EEEEEEEvS1T_EENS_8epilogue10collective6detail29Sm90TmaWarpSpecializedAdapterINS24_15DefaultEpilogueIiNS5_IJSB_llEEES28_NS23_6thread17LinearCombinationIiLi1EiiLNS29_9ScaleType4KindE0ELNS_15FloatRoundStyleE2EiEENS1_15EpilogueDefaultEEEEEvvEEEEvNT_6ParamsE)
        /*1934*/ 	.short	0x0210
        /*1936*/ 	.short	0x0570


	//----- nvinfo : EIATTR_SW_WAR
	.align		4
.L_38:
        /*1938*/ 	.byte	0x04, 0x36
        /*193a*/ 	.short	(.L_40 - .L_39)
.L_39:
        /*193c*/ 	.word	0x00000008
.L_40:


//--------------------- .nv.callgraph             --------------------------
	.section	.nv.callgraph,"",@"SHT_CUDA_CALLGRAPH"
	.align	4
	.sectionentsize	8
	.align		4
        /*0000*/ 	.word	0x00000000
	.align		4
        /*0004*/ 	.word	0xffffffff
	.align		4
        /*0008*/ 	.word	0x00000000
	.align		4
        /*000c*/ 	.word	0xfffffffe
	.align		4
        /*0010*/ 	.word	0x00000000
	.align		4
        /*0014*/ 	.word	0xfffffffd
	.align		4
        /*0018*/ 	.word	0x00000000
	.align		4
        /*001c*/ 	.word	0xfffffffc


//--------------------- .nv.constant4             --------------------------
	.section	.nv.constant4,"a",@progbits
	.align	8
	.align		8
.nv.constant4:
        /*0000*/ 	.dword	_ZN39_INTERNAL_888efa86_4_k_cu_a60038d5_32534cuda3std3__45__cpo5beginE
	.align		8
        /*0008*/ 	.dword	_ZN39_INTERNAL_888efa86_4_k_cu_a60038d5_32534cuda3std3__45__cpo3endE
	.align		8
        /*0010*/ 	.dword	_ZN39_INTERNAL_888efa86_4_k_cu_a60038d5_32534cuda3std3__45__cpo6cbeginE
	.align		8
        /*0018*/ 	.dword	_ZN39_INTERNAL_888efa86_4_k_cu_a60038d5_32534cuda3std3__45__cpo4cendE
	.align		8
        /*0020*/ 	.dword	_ZN39_INTERNAL_888efa86_4_k_cu_a60038d5_32534cuda3std3__441_GLOBAL__N__888efa86_4_k_cu_a60038d5_32536ignoreE
	.align		8
        /*0028*/ 	.dword	_ZN39_INTERNAL_888efa86_4_k_cu_a60038d5_32534cuda3std3__419piecewise_constructE
	.align		8
        /*0030*/ 	.dword	_ZN39_INTERNAL_888efa86_4_k_cu_a60038d5_32534cuda3std3__48in_placeE
	.align		8
        /*0038*/ 	.dword	_ZN39_INTERNAL_888efa86_4_k_cu_a60038d5_32534cuda3std6ranges3__45__cpo4swapE
	.align		8
        /*0040*/ 	.dword	_ZN39_INTERNAL_888efa86_4_k_cu_a60038d5_32534cuda3std6ranges3__45__cpo9iter_moveE
	.align		8
        /*0048*/ 	.dword	_ZN39_INTERNAL_888efa86_4_k_cu_a60038d5_32534cute7productE
	.align		8
        /*0050*/ 	.dword	_ZN39_INTERNAL_888efa86_4_k_cu_a60038d5_32534cute1_E


//--------------------- .text._ZN7cutlass13device_kernelINS_4gemm6kernel13GemmUniversalIN4cute5tupleIJiiiiEEENS1_10collective13CollectiveMmaINS1_40MainloopSm90TmaGmmaWarpSpecializedSparseILi8ENS5_IJNS4_1CILi1EEENSA_ILi2EEESB_EEENS1_35KernelTmaWarpSpecializedCooperativeEEENS5_IJNSA_ILi256EEESG_NSA_ILi64EEEEEEaNS5_IJNS4_6LayoutINS5_IJiNS5_IJSC_iEEEiEEENS5_IJlNS5_IJSB_SC_EEElEEEEENSJ_INS5_IJNS5_IJSH_iEEESP_iEEENS5_IJNS5_IJSH_NSA_ILi4096EEEEEENS5_IJSB_lEEElEEEEEEEEaNS5_IJlSB_lEEENS4_8TiledMMAINS4_8MMA_AtomIJNS4_4SM904GMMA6SPARSE28GMMA_64x256x64_S32S8S8_SS_TNILNS11_9SparseSelE0EEEEEENSJ_INS5_IJSC_SB_SB_EEENS5_IJSB_NSA_ILi0EEES18_EEEEENS5_IJNS4_10UnderscoreES1B_S1B_EEEEENS4_23SM90_TMA_LOAD_MULTICASTENS4_14ComposedLayoutINS4_7SwizzleILi1ELi4ELi3EEENS4_25smem_sparse_ptr_flag_bitsILi2ELi8EEENSJ_INS5_IJNS5_IJSB_NSA_ILi8EEEEEENS5_IJSC_NSA_ILi32EEEEEEEEENS5_IJNS5_IJS18_SH_EEESM_EEEEEEEvNS4_8identityENS4_13SM90_TMA_LOADENS1F_INS1G_ILi2ELi4ELi3EEENS4_18smem_ptr_flag_bitsILi8EEENSJ_INS5_IJS1K_SH_EEENS5_IJSH_SB_EEEEEEEvS1T_EENS_8epilogue10collective6detail29Sm90TmaWarpSpecializedAdapterINS24_15DefaultEpilogueIiNS5_IJSB_llEEES28_NS23_6thread17LinearCombinationIiLi1EiiLNS29_9ScaleType4KindE0ELNS_15FloatRoundStyleE2EiEENS1_15EpilogueDefaultEEEEEvvEEEEvNT_6ParamsE --------------------------
	.section	.text._ZN7cutlass13device_kernelINS_4gemm6kernel13GemmUniversalIN4cute5tupleIJiiiiEEENS1_10collective13CollectiveMmaINS1_40MainloopSm90TmaGmmaWarpSpecializedSparseILi8ENS5_IJNS4_1CILi1EEENSA_ILi2EEESB_EEENS1_35KernelTmaWarpSpecializedCooperativeEEENS5_IJNSA_ILi256EEESG_NSA_ILi64EEEEEEaNS5_IJNS4_6LayoutINS5_IJiNS5_IJSC_iEEEiEEENS5_IJlNS5_IJSB_SC_EEElEEEEENSJ_INS5_IJNS5_IJSH_iEEESP_iEEENS5_IJNS5_IJSH_NSA_ILi4096EEEEEENS5_IJSB_lEEElEEEEEEEEaNS5_IJlSB_lEEENS4_8TiledMMAINS4_8MMA_AtomIJNS4_4SM904GMMA6SPARSE28GMMA_64x256x64_S32S8S8_SS_TNILNS11_9SparseSelE0EEEEEENSJ_INS5_IJSC_SB_SB_EEENS5_IJSB_NSA_ILi0EEES18_EEEEENS5_IJNS4_10UnderscoreES1B_S1B_EEEEENS4_23SM90_TMA_LOAD_MULTICASTENS4_14ComposedLayoutINS4_7SwizzleILi1ELi4ELi3EEENS4_25smem_sparse_ptr_flag_bitsILi2ELi8EEENSJ_INS5_IJNS5_IJSB_NSA_ILi8EEEEEENS5_IJSC_NSA_ILi32EEEEEEEEENS5_IJNS5_IJS18_SH_EEESM_EEEEEEEvNS4_8identityENS4_13SM90_TMA_LOADENS1F_INS1G_ILi2ELi4ELi3EEENS4_18smem_ptr_flag_bitsILi8EEENSJ_INS5_IJS1K_SH_EEENS5_IJSH_SB_EEEEEEEvS1T_EENS_8epilogue10collective6detail29Sm90TmaWarpSpecializedAdapterINS24_15DefaultEpilogueIiNS5_IJSB_llEEES28_NS23_6thread17LinearCombinationIiLi1EiiLNS29_9ScaleType4KindE0ELNS_15FloatRoundStyleE2EiEENS1_15EpilogueDefaultEEEEEvvEEEEvNT_6ParamsE,"ax",@progbits
	.align	128
.text._ZN7cutlass13device_kernelINS_4gemm6kernel13GemmUniversalIN4cute5tupleIJiiiiEEENS1_10collective13CollectiveMmaINS1_40MainloopSm90TmaGmmaWarpSpecializedSparseILi8ENS5_IJNS4_1CILi1EEENSA_ILi2EEESB_EEENS1_35KernelTmaWarpSpecializedCooperativeEEENS5_IJNSA_ILi256EEESG_NSA_ILi64EEEEEEaNS5_IJNS4_6LayoutINS5_IJiNS5_IJSC_iEEEiEEENS5_IJlNS5_IJSB_SC_EEElEEEEENSJ_INS5_IJNS5_IJSH_iEEESP_iEEENS5_IJNS5_IJSH_NSA_ILi4096EEEEEENS5_IJSB_lEEElEEEEEEEEaNS5_IJlSB_lEEENS4_8TiledMMAINS4_8MMA_AtomIJNS4_4SM904GMMA6SPARSE28GMMA_64x256x64_S32S8S8_SS_TNILNS11_9SparseSelE0EEEEEENSJ_INS5_IJSC_SB_SB_EEENS5_IJSB_NSA_ILi0EEES18_EEEEENS5_IJNS4_10UnderscoreES1B_S1B_EEEEENS4_23SM90_TMA_LOAD_MULTICASTENS4_14ComposedLayoutINS4_7SwizzleILi1ELi4ELi3EEENS4_25smem_sparse_ptr_flag_bitsILi2ELi8EEENSJ_INS5_IJNS5_IJSB_NSA_ILi8EEEEEENS5_IJSC_NSA_ILi32EEEEEEEEENS5_IJNS5_IJS18_SH_EEESM_EEEEEEEvNS4_8identityENS4_13SM90_TMA_LOADENS1F_INS1G_ILi2ELi4ELi3EEENS4_18smem_ptr_flag_bitsILi8EEENSJ_INS5_IJS1K_SH_EEENS5_IJSH_SB_EEEEEEEvS1T_EENS_8epilogue10collective6detail29Sm90TmaWarpSpecializedAdapterINS24_15DefaultEpilogueIiNS5_IJSB_llEEES28_NS23_6thread17LinearCombinationIiLi1EiiLNS29_9ScaleType4KindE0ELNS_15FloatRoundStyleE2EiEENS1_15EpilogueDefaultEEEEEvvEEEEvNT_6ParamsE:
        .type           _ZN7cutlass13device_kernelINS_4gemm6kernel13GemmUniversalIN4cute5tupleIJiiiiEEENS1_10collective13CollectiveMmaINS1_40MainloopSm90TmaGmmaWarpSpecializedSparseILi8ENS5_IJNS4_1CILi1EEENSA_ILi2EEESB_EEENS1_35KernelTmaWarpSpecializedCooperativeEEENS5_IJNSA_ILi256EEESG_NSA_ILi64EEEEEEaNS5_IJNS4_6LayoutINS5_IJiNS5_IJSC_iEEEiEEENS5_IJlNS5_IJSB_SC_EEElEEEEENSJ_INS5_IJNS5_IJSH_iEEESP_iEEENS5_IJNS5_IJSH_NSA_ILi4096EEEEEENS5_IJSB_lEEElEEEEEEEEaNS5_IJlSB_lEEENS4_8TiledMMAINS4_8MMA_AtomIJNS4_4SM904GMMA6SPARSE28GMMA_64x256x64_S32S8S8_SS_TNILNS11_9SparseSelE0EEEEEENSJ_INS5_IJSC_SB_SB_EEENS5_IJSB_NSA_ILi0EEES18_EEEEENS5_IJNS4_10UnderscoreES1B_S1B_EEEEENS4_23SM90_TMA_LOAD_MULTICASTENS4_14ComposedLayoutINS4_7SwizzleILi1ELi4ELi3EEENS4_25smem_sparse_ptr_flag_bitsILi2ELi8EEENSJ_INS5_IJNS5_IJSB_NSA_ILi8EEEEEENS5_IJSC_NSA_ILi32EEEEEEEEENS5_IJNS5_IJS18_SH_EEESM_EEEEEEEvNS4_8identityENS4_13SM90_TMA_LOADENS1F_INS1G_ILi2ELi4ELi3EEENS4_18smem_ptr_flag_bitsILi8EEENSJ_INS5_IJS1K_SH_EEENS5_IJSH_SB_EEEEEEEvS1T_EENS_8epilogue10collective6detail29Sm90TmaWarpSpecializedAdapterINS24_15DefaultEpilogueIiNS5_IJSB_llEEES28_NS23_6thread17LinearCombinationIiLi1EiiLNS29_9ScaleType4KindE0ELNS_15FloatRoundStyleE2EiEENS1_15EpilogueDefaultEEEEEvvEEEEvNT_6ParamsE,@function
        .size           _ZN7cutlass13device_kernelINS_4gemm6kernel13GemmUniversalIN4cute5tupleIJiiiiEEENS1_10collective13CollectiveMmaINS1_40MainloopSm90TmaGmmaWarpSpecializedSparseILi8ENS5_IJNS4_1CILi1EEENSA_ILi2EEESB_EEENS1_35KernelTmaWarpSpecializedCooperativeEEENS5_IJNSA_ILi256EEESG_NSA_ILi64EEEEEEaNS5_IJNS4_6LayoutINS5_IJiNS5_IJSC_iEEEiEEENS5_IJlNS5_IJSB_SC_EEElEEEEENSJ_INS5_IJNS5_IJSH_iEEESP_iEEENS5_IJNS5_IJSH_NSA_ILi4096EEEEEENS5_IJSB_lEEElEEEEEEEEaNS5_IJlSB_lEEENS4_8TiledMMAINS4_8MMA_AtomIJNS4_4SM904GMMA6SPARSE28GMMA_64x256x64_S32S8S8_SS_TNILNS11_9SparseSelE0EEEEEENSJ_INS5_IJSC_SB_SB_EEENS5_IJSB_NSA_ILi0EEES18_EEEEENS5_IJNS4_10UnderscoreES1B_S1B_EEEEENS4_23SM90_TMA_LOAD_MULTICASTENS4_14ComposedLayoutINS4_7SwizzleILi1ELi4ELi3EEENS4_25smem_sparse_ptr_flag_bitsILi2ELi8EEENSJ_INS5_IJNS5_IJSB_NSA_ILi8EEEEEENS5_IJSC_NSA_ILi32EEEEEEEEENS5_IJNS5_IJS18_SH_EEESM_EEEEEEEvNS4_8identityENS4_13SM90_TMA_LOADENS1F_INS1G_ILi2ELi4ELi3EEENS4_18smem_ptr_flag_bitsILi8EEENSJ_INS5_IJS1K_SH_EEENS5_IJSH_SB_EEEEEEEvS1T_EENS_8epilogue10collective6detail29Sm90TmaWarpSpecializedAdapterINS24_15DefaultEpilogueIiNS5_IJSB_llEEES28_NS23_6thread17LinearCombinationIiLi1EiiLNS29_9ScaleType4KindE0ELNS_15FloatRoundStyleE2EiEENS1_15EpilogueDefaultEEEEEvvEEEEvNT_6ParamsE,(.L_x_457 - _ZN7cutlass13device_kernelINS_4gemm6kernel13GemmUniversalIN4cute5tupleIJiiiiEEENS1_10collective13CollectiveMmaINS1_40MainloopSm90TmaGmmaWarpSpecializedSparseILi8ENS5_IJNS4_1CILi1EEENSA_ILi2EEESB_EEENS1_35KernelTmaWarpSpecializedCooperativeEEENS5_IJNSA_ILi256EEESG_NSA_ILi64EEEEEEaNS5_IJNS4_6LayoutINS5_IJiNS5_IJSC_iEEEiEEENS5_IJlNS5_IJSB_SC_EEElEEEEENSJ_INS5_IJNS5_IJSH_iEEESP_iEEENS5_IJNS5_IJSH_NSA_ILi4096EEEEEENS5_IJSB_lEEElEEEEEEEEaNS5_IJlSB_lEEENS4_8TiledMMAINS4_8MMA_AtomIJNS4_4SM904GMMA6SPARSE28GMMA_64x256x64_S32S8S8_SS_TNILNS11_9SparseSelE0EEEEEENSJ_INS5_IJSC_SB_SB_EEENS5_IJSB_NSA_ILi0EEES18_EEEEENS5_IJNS4_10UnderscoreES1B_S1B_EEEEENS4_23SM90_TMA_LOAD_MULTICASTENS4_14ComposedLayoutINS4_7SwizzleILi1ELi4ELi3EEENS4_25smem_sparse_ptr_flag_bitsILi2ELi8EEENSJ_INS5_IJNS5_IJSB_NSA_ILi8EEEEEENS5_IJSC_NSA_ILi32EEEEEEEEENS5_IJNS5_IJS18_SH_EEESM_EEEEEEEvNS4_8identityENS4_13SM90_TMA_LOADENS1F_INS1G_ILi2ELi4ELi3EEENS4_18smem_ptr_flag_bitsILi8EEENSJ_INS5_IJS1K_SH_EEENS5_IJSH_SB_EEEEEEEvS1T_EENS_8epilogue10collective6detail29Sm90TmaWarpSpecializedAdapterINS24_15DefaultEpilogueIiNS5_IJSB_llEEES28_NS23_6thread17LinearCombinationIiLi1EiiLNS29_9ScaleType4KindE0ELNS_15FloatRoundStyleE2EiEENS1_15EpilogueDefaultEEEEEvvEEEEvNT_6ParamsE)
        .other          _ZN7cutlass13device_kernelINS_4gemm6kernel13GemmUniversalIN4cute5tupleIJiiiiEEENS1_10collective13CollectiveMmaINS1_40MainloopSm90TmaGmmaWarpSpecializedSparseILi8ENS5_IJNS4_1CILi1EEENSA_ILi2EEESB_EEENS1_35KernelTmaWarpSpecializedCooperativeEEENS5_IJNSA_ILi256EEESG_NSA_ILi64EEEEEEaNS5_IJNS4_6LayoutINS5_IJiNS5_IJSC_iEEEiEEENS5_IJlNS5_IJSB_SC_EEElEEEEENSJ_INS5_IJNS5_IJSH_iEEESP_iEEENS5_IJNS5_IJSH_NSA_ILi4096EEEEEENS5_IJSB_lEEElEEEEEEEEaNS5_IJlSB_lEEENS4_8TiledMMAINS4_8MMA_AtomIJNS4_4SM904GMMA6SPARSE28GMMA_64x256x64_S32S8S8_SS_TNILNS11_9SparseSelE0EEEEEENSJ_INS5_IJSC_SB_SB_EEENS5_IJSB_NSA_ILi0EEES18_EEEEENS5_IJNS4_10UnderscoreES1B_S1B_EEEEENS4_23SM90_TMA_LOAD_MULTICASTENS4_14ComposedLayoutINS4_7SwizzleILi1ELi4ELi3EEENS4_25smem_sparse_ptr_flag_bitsILi2ELi8EEENSJ_INS5_IJNS5_IJSB_NSA_ILi8EEEEEENS5_IJSC_NSA_ILi32EEEEEEEEENS5_IJNS5_IJS18_SH_EEESM_EEEEEEEvNS4_8identityENS4_13SM90_TMA_LOADENS1F_INS1G_ILi2ELi4ELi3EEENS4_18smem_ptr_flag_bitsILi8EEENSJ_INS5_IJS1K_SH_EEENS5_IJSH_SB_EEEEEEEvS1T_EENS_8epilogue10collective6detail29Sm90TmaWarpSpecializedAdapterINS24_15DefaultEpilogueIiNS5_IJSB_llEEES28_NS23_6thread17LinearCombinationIiLi1EiiLNS29_9ScaleType4KindE0ELNS_15FloatRoundStyleE2EiEENS1_15EpilogueDefaultEEEEEvvEEEEvNT_6ParamsE,@"STO_CUDA_ENTRY STV_DEFAULT"
_ZN7cutlass13device_kernelINS_4gemm6kernel13GemmUniversalIN4cute5tupleIJiiiiEEENS1_10collective13CollectiveMmaINS1_40MainloopSm90TmaGmmaWarpSpecializedSparseILi8ENS5_IJNS4_1CILi1EEENSA_ILi2EEESB_EEENS1_35KernelTmaWarpSpecializedCooperativeEEENS5_IJNSA_ILi256EEESG_NSA_ILi64EEEEEEaNS5_IJNS4_6LayoutINS5_IJiNS5_IJSC_iEEEiEEENS5_IJlNS5_IJSB_SC_EEElEEEEENSJ_INS5_IJNS5_IJSH_iEEESP_iEEENS5_IJNS5_IJSH_NSA_ILi4096EEEEEENS5_IJSB_lEEElEEEEEEEEaNS5_IJlSB_lEEENS4_8TiledMMAINS4_8MMA_AtomIJNS4_4SM904GMMA6SPARSE28GMMA_64x256x64_S32S8S8_SS_TNILNS11_9SparseSelE0EEEEEENSJ_INS5_IJSC_SB_SB_EEENS5_IJSB_NSA_ILi0EEES18_EEEEENS5_IJNS4_10UnderscoreES1B_S1B_EEEEENS4_23SM90_TMA_LOAD_MULTICASTENS4_14ComposedLayoutINS4_7SwizzleILi1ELi4ELi3EEENS4_25smem_sparse_ptr_flag_bitsILi2ELi8EEENSJ_INS5_IJNS5_IJSB_NSA_ILi8EEEEEENS5_IJSC_NSA_ILi32EEEEEEEEENS5_IJNS5_IJS18_SH_EEESM_EEEEEEEvNS4_8identityENS4_13SM90_TMA_LOADENS1F_INS1G_ILi2ELi4ELi3EEENS4_18smem_ptr_flag_bitsILi8EEENSJ_INS5_IJS1K_SH_EEENS5_IJSH_SB_EEEEEEEvS1T_EENS_8epilogue10collective6detail29Sm90TmaWarpSpecializedAdapterINS24_15DefaultEpilogueIiNS5_IJSB_llEEES28_NS23_6thread17LinearCombinationIiLi1EiiLNS29_9ScaleType4KindE0ELNS_15FloatRoundStyleE2EiEENS1_15EpilogueDefaultEEEEEvvEEEEvNT_6ParamsE:
[----:B------:R-:W0:Y:S02]  /*0000*/  LDC R1, c[0x0][0x28] ;  /* 0x00000a00ff017b82 */ /* 0x000e240000000800 */
[----:B0-----:R-:W-:Y:S01]  /*0010*/  VIADD R1, R1, 0xfffffba8 ;  /* 0xfffffba801017836 */ /* 0x001fe20000000000 */
[----:B------:R-:W0:Y:S01]  /*0020*/  S2R R5, SR_TID.X ;  /* 0x0000000000057919 */ /* 0x000e220000002100 */
[----:B------:R-:W-:Y:S01]  /*0030*/  ELECT P0, URZ, PT ;  /* 0x00000000003f782f */ /* 0x000fe20003800000 */
[----:B------:R-:W-:Y:S01]  /*0040*/  BSSY B0, `(.L_x_0) ;  /* 0x0000018000007945 */ /* 0x000fe20003800000 */
[--C-:B0-----:R-:W-:Y:S02]  /*0050*/  SHF.R.U32.HI R0, RZ, 0x5, R5.reuse ;  /* 0x00000005ff007819 */ /* 0x101fe40000011605 */
[----:B------:R-:W-:-:S03]  /*0060*/  SHF.R.U32.HI R2, RZ, 0x7, R5 ;  /* 0x00000007ff027819 */ /* 0x000fc60000011605 */
[----:B------:R-:W0:Y:S04]  /*0070*/  SHFL.IDX PT, R3, R0, RZ, 0x1f ;  /* 0x00001fff00037589 */ /* 0x000e2800000e0000 */
[----:B------:R-:W1:Y:S01]  /*0080*/  SHFL.IDX PT, R2, R2, RZ, 0x1f ;  /* 0x00001fff02027589 */ /* 0x000e6200000e0000 */
[----:B0-----:R-:W-:Y:S02]  /*0090*/  R2UR UR8, R3 ;  /* 0x00000000030872ca */ /* 0x001fe400000e0000 */
[----:B-1----:R-:W-:-:S11]  /*00a0*/  R2UR UR5, R2 ;  /* 0x00000000020572ca */ /* 0x002fd600000e0000 */
[----:B------:R-:W-:Y:S02]  /*00b0*/  USHF.R.S32.HI UR4, URZ, 0x1f, UR8 ;  /* 0x0000001f3f047899 */ /* 0x000fe40008011408 */
[----:B------:R-:W-:Y:S02]  /*00c0*/  ISETP.NE.OR P0, PT, RZ, UR8, !P0 ;  /* 0x00000008ff007c0c */ /* 0x000fe4000c705670 */
[----:B------:R-:W-:-:S04]  /*00d0*/  ULEA.HI UR4, UR4, UR8, URZ, 0x2 ;  /* 0x0000000804047291 */ /* 0x000fc8000f8f103f */
[----:B------:R-:W-:-:S04]  /*00e0*/  ULOP3.LUT UR4, UR4, 0xfffffffc, URZ, 0xc0, !UPT ;  /* 0xfffffffc04047892 */ /* 0x000fc8000f8ec03f */
[----:B------:R-:W-:-:S03]  /*00f0*/  UIADD3 UR8, UR8, -UR4, URZ ;  /* 0x8000000408087290 */ /* 0x000fc6000fffe03f */
[----:B------:R-:W-:Y:S09]  /*0100*/  @P0 BRA `(.L_x_1) ;  /* 0x00000000002c0947 */ /* 0x000ff20003800000 */
[----:B------:R-:W-:Y:S02]  /*0110*/  ULDC.64 UR6, c[0x0][0x198] ;  /* 0x0000660000067ab9 */ /* 0x000fe40000000a00 */
[----:B------:R-:W-:Y:S02]  /*0120*/  UIADD3 UR10, UP0, UR6, 0xf0, URZ ;  /* 0x000000f0060a7890 */ /* 0x000fe4000ff1e03f */
[----:B------:R-:W-:Y:S02]  /*0130*/  UIADD3 UR12, UP1, UR6, 0x1f0, URZ ;  /* 0x000001f0060c7890 */ /* 0x000fe4000ff3e03f */
[----:B------:R-:W-:Y:S02]  /*0140*/  UIADD3 UR6, UP2, UR6, 0x2f0, URZ ;  /* 0x000002f006067890 */ /* 0x000fe4000ff5e03f */
[----:B------:R-:W-:Y:S02]  /*0150*/  UIADD3.X UR11, URZ, UR7, URZ, UP0, !UPT ;  /* 0x000000073f0b7290 */ /* 0x000fe400087fe43f */
[----:B------:R-:W-:-:S02]  /*0160*/  UIADD3.X UR13, URZ, UR7, URZ, UP1, !UPT ;  /* 0x000000073f0d7290 */ /* 0x000fc40008ffe43f */
[----:B------:R-:W-:-:S05]  /*0170*/  UIADD3.X UR7, URZ, UR7, URZ, UP2, !UPT ;  /* 0x000000073f077290 */ /* 0x000fca00097fe43f */
[----:B------:R0:W-:Y:S02]  /*0180*/  UTMACCTL.PF [UR10] ;  /* 0x000000000a0079b9 */ /* 0x0001e40008040000 */
[----:B------:R0:W-:Y:S02]  /*0190*/  UTMACCTL.PF [UR12] ;  /* 0x000000000c0079b9 */ /* 0x0001e40008040000 */
[----:B------:R0:W-:Y:S02]  /*01a0*/  UTMACCTL.PF [UR6] ;  /* 0x00000000060079b9 */ /* 0x0001e40008040000 */
[----:B0-----:R-:W-:Y:S01]  /*01b0*/  NOP ;  /* 0x0000000000007918 */ /* 0x001fe20000000000 */
.L_x_1:
[----:B------:R-:W-:Y:S05]  /*01c0*/  BSYNC B0 ;  /* 0x0000000000007941 */ /* 0x000fea0003800000 */
.L_x_0:
[----:B------:R-:W0:Y:S01]  /*01d0*/  SHFL.IDX PT, R2, R0, RZ, 0x1f ;  /* 0x00001fff00027589 */ /* 0x000e2200000e0000 */
[----:B------:R-:W-:Y:S01]  /*01e0*/  UISETP.NE.AND UP0, UPT, UR8, 0x3, UPT ;  /* 0x000000030800788c */ /* 0x000fe2000bf05270 */
[----:B------:R-:W-:Y:S01]  /*01f0*/  ISETP.NE.AND P2, PT, RZ, UR5, PT ;  /* 0x00000005ff007c0c */ /* 0x000fe2000bf45270 */
[----:B------:R-:W-:Y:S02]  /*0200*/  UIADD3 UR17, UR5, -0x1, URZ ;  /* 0xffffffff05117890 */ /* 0x000fe4000fffe03f */
[----:B------:R-:W-:Y:S02]  /*0210*/  UISETP.EQ.OR UP0, UPT, UR8, URZ, !UP0 ;  /* 0x0000003f0800728c */ /* 0x000fe4000c702670 */
[----:B------:R-:W-:Y:S02]  /*0220*/  UISETP.GE.U32.AND UP1, UPT, UR17, 0x2, UPT ;  /* 0x000000021100788c */ /* 0x000fe4000bf26070 */
[----:B------:R-:W-:-:S04]  /*0230*/  UISETP.EQ.AND UP0, UPT, UR5, URZ, UP0 ;  /* 0x0000003f0500728c */ /* 0x000fc80008702270 */
[----:B------:R-:W-:-:S04]  /*0240*/  USEL UR6, URZ, 0x1, !UP0 ;  /* 0x000000013f067887 */ /* 0x000fc8000c000000 */
[----:B------:R-:W-:Y:S01]  /*0250*/  USEL UR6, UR6, 0x2, UP1 ;  /* 0x0000000206067887 */ /* 0x000fe20008800000 */
[----:B0-----:R-:W-:-:S13]  /*0260*/  ISETP.NE.AND P0, PT, R2, RZ, PT ;  /* 0x000000ff0200720c */ /* 0x001fda0003f05270 */
[----:B------:R-:W-:Y:S05]  /*0270*/  @P0 BRA `(.L_x_2) ;  /* 0x0000000000840947 */ /* 0x000fea0003800000 */
[----:B------:R-:W-:Y:S01]  /*0280*/  ELECT P0, URZ, PT ;  /* 0x00000000003f782f */ /* 0x000fe20003800000 */
[----:B------:R-:W-:-:S12]  /*0290*/  BSSY B0, `(.L_x_2) ;  /* 0x000001f000007945 */ /* 0x000fd80003800000 */
[----:B------:R-:W-:Y:S05]  /*02a0*/  @!P0 BRA `(.L_x_3) ;  /* 0x0000000000748947 */ /* 0x000fea0003800000 */
[----:B------:R-:W0:Y:S01]  /*02b0*/  S2UR UR7, SR_CgaCtaId ;  /* 0x00000000000779c3 */ /* 0x000e220000008800 */
[----:B------:R-:W-:Y:S01]  /*02c0*/  UMOV UR4, 0x400 ;  /* 0x0000040000047882 */ /* 0x000fe20000000000 */
[----:B------:R-:W-:Y:S01]  /*02d0*/  UMOV UR5, 0x1 ;  /* 0x0000000100057882 */ /* 0x000fe20000000000 */
[----:B------:R-:W-:Y:S02]  /*02e0*/  UMOV UR10, 0x4 ;  /* 0x00000004000a7882 */ /* 0x000fe40000000000 */
[----:B------:R-:W-:-:S04]  /*02f0*/  UIADD3 UR10, -UR10, 0x100000, URZ ;  /* 0x001000000a0a7890 */ /* 0x000fc8000fffe13f */
[----:B------:R-:W-:Y:S02]  /*0300*/  USHF.L.U32 UR11, UR10, 0xb, URZ ;  /* 0x0000000b0a0b7899 */ /* 0x000fe4000800063f */
[----:B------:R-:W-:Y:S02]  /*0310*/  USHF.L.U32 UR10, UR10, 0x1, URZ ;  /* 0x000000010a0a7899 */ /* 0x000fe4000800063f */
[----:B0-----:R-:W-:Y:S02]  /*0320*/  ULEA UR7, UR7, UR4, 0x18 ;  /* 0x0000000407077291 */ /* 0x001fe4000f8ec03f */
[----:B------:R-:W-:-:S04]  /*0330*/  UIADD3 UR4, -UR5, 0x100000, URZ ;  /* 0x0010000005047890 */ /* 0x000fc8000fffe13f */
[----:B------:R-:W-:Y:S02]  /*0340*/  USHF.L.U32 UR5, UR4, 0xb, URZ ;  /* 0x0000000b04057899 */ /* 0x000fe4000800063f */
[----:B------:R-:W-:Y:S01]  /*0350*/  USHF.L.U32 UR4, UR4, 0x1, URZ ;  /* 0x0000000104047899 */ /* 0x000fe2000800063f */
[----:B------:R-:W0:Y:S11]  /*0360*/  FENCE.VIEW.ASYNC.S ;  /* 0x00000000000073c6 */ /* 0x000e360000000000 */
[----:B0-----:R0:W1:Y:S01]  /*0370*/  SYNCS.EXCH.64 URZ, [UR7], UR4 ;  /* 0x00000004073f75b2 */ /* 0x0010620008000100 */
[----:B------:R0:W2:Y:S01]  /*0380*/  SYNCS.EXCH.64 URZ, [UR7+0x40], UR10 ;  /* 0x0000400a073f75b2 */ /* 0x0000a20008000100 */
[----:B------:R0:W3:Y:S01]  /*0390*/  SYNCS.EXCH.64 URZ, [UR7+0x8], UR4 ;  /* 0x00000804073f75b2 */ /* 0x0000e20008000100 */
[----:B------:R0:W4:Y:S01]  /*03a0*/  SYNCS.EXCH.64 URZ, [UR7+0x48], UR10 ;  /* 0x0000480a073f75b2 */ /* 0x0001220008000100 */
[----:B------:R0:W0:Y:S01]  /*03b0*/  SYNCS.EXCH.64 URZ, [UR7+0x10], UR4 ;  /* 0x00001004073f75b2 */ /* 0x0000220008000100 */
        /* <DEDUP_REMOVED lines=11> */
[----:B------:R-:W-:Y:S01]  /*0470*/  NOP ;  /* 0x0000000000007918 */ /* 0x000fe20000000000 */
.L_x_3:
[----:B0-----:R-:W-:Y:S05]  /*0480*/  BSYNC B0 ;  /* 0x0000000000007941 */ /* 0x001fea0003800000 */
.L_x_2:
[----:B------:R-:W0:Y:S01]  /*0490*/  S2UR UR10, SR_CTAID.Y ;  /* 0x00000000000a79c3 */ /* 0x000e220000002600 */
[----:B------:R-:W5:Y:S01]  /*04a0*/  SHFL.IDX PT, R0, R0, RZ, 0x1f ;  /* 0x00001fff00007589 */ /* 0x000f6200000e0000 */
[----:B------:R-:W-:Y:S02]  /*04b0*/  SHF.R.S32.HI R3, RZ, 0x1f, R5 ;  /* 0x0000001fff037819 */ /* 0x000fe40000011405 */
[----:B------:R-:W-:Y:S02]  /*04c0*/  ELECT P0, URZ, PT ;  /* 0x00000000003f782f */ /* 0x000fe40003800000 */
[----:B------:R-:W-:Y:S01]  /*04d0*/  SHF.R.S32.HI R7, RZ, 0x1f, R2 ;  /* 0x0000001fff077819 */ /* 0x000fe20000011402 */
[----:B------:R-:W-:Y:S01]  /*04e0*/  ULDC UR4, c[0x0][0x154] ;  /* 0x0000550000047ab9 */ /* 0x000fe20000000800 */
[----:B------:R-:W-:Y:S01]  /*04f0*/  LEA.HI R3, R3, R5, RZ, 0x7 ;  /* 0x0000000503037211 */ /* 0x000fe200078f38ff */
[----:B------:R-:W-:Y:S01]  /*0500*/  NOP ;  /* 0x0000000000007918 */ /* 0x000fe20000000000 */
[----:B------:R-:W1:Y:S01]  /*0510*/  S2UR UR14, SR_CTAID.X ;  /* 0x00000000000e79c3 */ /* 0x000e620000002500 */
[----:B------:R-:W-:Y:S01]  /*0520*/  LEA.HI R7, R7, R2, RZ, 0x2 ;  /* 0x0000000207077211 */ /* 0x000fe200078f10ff */
[----:B------:R-:W-:Y:S01]  /*0530*/  NOP ;  /* 0x0000000000007918 */ /* 0x000fe20000000000 */
[----:B------:R-:W-:-:S02]  /*0540*/  LOP3.LUT R3, R3, 0xffffff80, RZ, 0xc0, !PT ;  /* 0xffffff8003037812 */ /* 0x000fc400078ec0ff */
[----:B------:R-:W-:-:S03]  /*0550*/  LOP3.LUT R7, R7, 0x3ffffffc, RZ, 0xc0, !PT ;  /* 0x3ffffffc07077812 */ /* 0x000fc600078ec0ff */
[----:B------:R-:W-:Y:S02]  /*0560*/  IMAD.IADD R3, R5, 0x1, -R3 ;  /* 0x0000000105037824 */ /* 0x000fe400078e0a03 */
[----:B------:R-:W-:Y:S01]  /*0570*/  IMAD.IADD R2, R2, 0x1, -R7 ;  /* 0x0000000102027824 */ /* 0x000fe200078e0a07 */
[----:B0-----:R-:W-:Y:S02]  /*0580*/  I2FP.F32.U32 R4, UR10 ;  /* 0x0000000a00047c45 */ /* 0x001fe40008201000 */
[----:B-----5:R-:W-:Y:S02]  /*0590*/  ISETP.NE.OR P0, PT, R0, RZ, !P0 ;  /* 0x000000ff0000720c */ /* 0x020fe40004705670 */
[----:B------:R-:W-:Y:S01]  /*05a0*/  SHF.R.S32.HI R0, RZ, 0x1f, R3 ;  /* 0x0000001fff007819 */ /* 0x000fe20000011403 */
[----:B------:R-:W-:Y:S01]  /*05b0*/  FMUL R8, R4, UR4 ;  /* 0x0000000404087c20 */ /* 0x000fe20008400000 */
[----:B------:R-:W-:Y:S01]  /*05c0*/  ULDC UR4, c[0x0][0x150] ;  /* 0x0000540000047ab9 */ /* 0x000fe20000000800 */
[----:B-1----:R-:W-:-:S02]  /*05d0*/  I2FP.F32.U32 R4, UR14 ;  /* 0x0000000e00047c45 */ /* 0x002fc40008201000 */
[----:B------:R-:W-:Y:S02]  /*05e0*/  LEA.HI R0, R0, R3, RZ, 0x3 ;  /* 0x0000000300007211 */ /* 0x000fe400078f18ff */
[----:B------:R-:W0:Y:S01]  /*05f0*/  F2I.U32.TRUNC.NTZ R8, R8 ;  /* 0x0000000800087305 */ /* 0x000e22000020f000 */
[----:B------:R-:W-:Y:S01]  /*0600*/  FMUL R6, R4, UR4 ;  /* 0x0000000404067c20 */ /* 0x000fe20008400000 */
[--C-:B------:R-:W-:Y:S02]  /*0610*/  SHF.R.S32.HI R4, RZ, 0x3, R0.reuse ;  /* 0x00000003ff047819 */ /* 0x100fe40000011400 */
[----:B------:R-:W-:Y:S01]  /*0620*/  VOTEU.ALL UP0, P0 ;  /* 0x00000000003f7886 */ /* 0x000fe20000000000 */
[----:B------:R-:W-:Y:S01]  /*0630*/  SHF.R.S32.HI R5, RZ, 0x1f, R0 ;  /* 0x0000001fff057819 */ /* 0x000fe20000011400 */
[----:B------:R-:W-:Y:S01]  /*0640*/  UMOV UR4, 0x20 ;  /* 0x0000002000047882 */ /* 0x000fe20000000000 */
[----:B------:R-:W1:Y:S01]  /*0650*/  LDC R0, c[0x0][0x140] ;  /* 0x00005000ff007b82 */ /* 0x000e620000000800 */
[----:B------:R-:W5:Y:S01]  /*0660*/  F2I.U32.TRUNC.NTZ R6, R6 ;  /* 0x0000000600067305 */ /* 0x000f62000020f000 */
[----:B------:R-:W-:Y:S01]  /*0670*/  LEA.HI R5, R5, R4, RZ, 0x2 ;  /* 0x0000000405057211 */ /* 0x000fe200078f10ff */
[----:B------:R-:W-:Y:S01]  /*0680*/  @!UP0 UMOV UR9, 0x400 ;  /* 0x0000040000098882 */ /* 0x000fe20000000000 */
[----:B------:R-:W-:-:S04]  /*0690*/  @!UP0 UIADD3 UR4, -UR4, 0x100000, URZ ;  /* 0x0010000004048890 */ /* 0x000fc8000fffe13f */
[----:B------:R-:W-:Y:S02]  /*06a0*/  @!UP0 USHF.L.U32 UR5, UR4, 0xb, URZ ;  /* 0x0000000b04058899 */ /* 0x000fe4000800063f */
[----:B------:R-:W-:Y:S01]  /*06b0*/  @!UP0 USHF.L.U32 UR4, UR4, 0x1, URZ ;  /* 0x0000000104048899 */ /* 0x000fe2000800063f */
[----:B------:R-:W-:Y:S01]  /*06c0*/  LOP3.LUT R5, R5, 0xfffffffc, RZ, 0xc0, !PT ;  /* 0xfffffffc05057812 */ /* 0x000fe200078ec0ff */
[----:B------:R-:W-:Y:S01]  /*06d0*/  VOTEU.ALL UP1, P0 ;  /* 0x00000000003f7886 */ /* 0x000fe20000020000 */
[----:B------:R-:W2:Y:S01]  /*06e0*/  @!UP0 S2UR UR12, SR_CgaCtaId ;  /* 0x00000000000c89c3 */ /* 0x000ea20000008800 */
[----:B0-----:R-:W-:Y:S02]  /*06f0*/  R2UR UR11, R8 ;  /* 0x00000000080b72ca */ /* 0x001fe400000e0000 */
[----:B------:R-:W-:-:S04]  /*0700*/  IMAD.IADD R5, R4, 0x1, -R5 ;  /* 0x0000000104057824 */ /* 0x000fc800078e0a05 */
[----:B------:R-:W-:Y:S01]  /*0710*/  IMAD R2, R2, 0x4, R5 ;  /* 0x0000000402027824 */ /* 0x000fe200078e0205 */
[----:B-----5:R-:W-:-:S04]  /*0720*/  R2UR UR7, R6 ;  /* 0x00000000060772ca */ /* 0x020fc800000e0000 */
[C---:B------:R-:W-:Y:S02]  /*0730*/  SHF.L.U32 R5, R2.reuse, 0x2, RZ ;  /* 0x0000000202057819 */ /* 0x040fe400000006ff */
[----:B------:R-:W-:Y:S02]  /*0740*/  UIADD3 UR11, -UR11, URZ, URZ ;  /* 0x0000003f0b0b7290 */ /* 0x000fe4000fffe13f */
[----:B------:R-:W-:Y:S02]  /*0750*/  LOP3.LUT R9, R2, 0xc, R5, 0x78, !PT ;  /* 0x0000000c02097812 */ /* 0x000fe400078e7805 */
[----:B-1----:R-:W-:-:S03]  /*0760*/  ISETP.EQ.U32.AND P4, PT, R0, 0x1, PT ;  /* 0x000000010000780c */ /* 0x002fc60003f82070 */
[----:B------:R0:W-:Y:S01]  /*0770*/  STL [R1+0x200], R9 ;  /* 0x0002000901007387 */ /* 0x0001e20000100800 */
[----:B------:R-:W-:Y:S02]  /*0780*/  UIADD3 UR7, -UR7, URZ, URZ ;  /* 0x0000003f07077290 */ /* 0x000fe4000fffe13f */
[----:B--2---:R-:W-:Y:S01]  /*0790*/  @!UP0 ULEA UR13, UR12, UR9, 0x18 ;  /* 0x000000090c0d8291 */ /* 0x004fe2000f8ec03f */
[----:B------:R-:W-:Y:S02]  /*07a0*/  VOTEU.ALL UP0, P0 ;  /* 0x00000000003f7886 */ /* 0x000fe40000000000 */
[----:B------:R-:W-:Y:S01]  /*07b0*/  ULDC UR9, c[0x0][0x148] ;  /* 0x0000520000097ab9 */ /* 0x000fe20000000800 */
[----:B------:R-:W-:Y:S01]  /*07c0*/  ULDC UR12, c[0x0][0x144] ;  /* 0x00005100000c7ab9 */ /* 0x000fe20000000800 */
[----:B------:R-:W-:Y:S01]  /*07d0*/  UIMAD UR15, UR9, UR11, UR10 ;  /* 0x0000000b090f72a4 */ /* 0x000fe2000f8e020a */
[----:B------:R-:W-:Y:S01]  /*07e0*/  LOP3.LUT P0, RZ, R3, 0x7, RZ, 0xc0, !PT ;  /* 0x0000000703ff7812 */ /* 0x000fe2000780c0ff */
[----:B------:R-:W-:-:S03]  /*07f0*/  UIMAD UR7, UR12, UR7, UR14 ;  /* 0x000000070c0772a4 */ /* 0x000fc6000f8e020e */
[C---:B------:R-:W-:Y:S02]  /*0800*/  ISETP.LT.U32.AND P0, PT, R9.reuse, 0x2, !P0 ;  /* 0x000000020900780c */ /* 0x040fe40004701070 */
[----:B------:R-:W-:Y:S01]  /*0810*/  ISETP.NE.AND P1, PT, R9, UR15, PT ;  /* 0x0000000f09007c0c */ /* 0x000fe2000bf25270 */
[----:B------:R-:W1:Y:S02]  /*0820*/  FENCE.VIEW.ASYNC.S ;  /* 0x00000000000073c6 */ /* 0x000e640000000000 */
[----:B-1----:R0:W1:Y:S01]  /*0830*/  @!UP0 SYNCS.EXCH.64 URZ, [UR13+0x90], UR4 ;  /* 0x000090040d3f85b2 */ /* 0x0020620008000100 */
[----:B------:R-:W-:-:S04]  /*0840*/  ISETP.EQ.OR P1, PT, RZ, UR7, !P1 ;  /* 0x00000007ff007c0c */ /* 0x000fc8000cf22670 */
[----:B------:R-:W-:Y:S01]  /*0850*/  PLOP3.LUT P0, PT, P0, P1, PT, 0x80, 0x0 ;  /* 0x000000000000781c */ /* 0x000fe20000703070 */
[----:B------:R0:W2:Y:S01]  /*0860*/  @!UP1 SYNCS.EXCH.64 URZ, [UR13+0x98], UR4 ;  /* 0x000098040d3f95b2 */ /* 0x0000a20008000100 */
[----:B------:R-:W-:Y:S01]  /*0870*/  NOP ;  /* 0x0000000000007918 */ /* 0x000fe20000000000 */
[----:B0-----:R-:W-:Y:S10]  /*0880*/  @!P4 BRA `(.L_x_4) ;  /* 0x000000000008c947 */ /* 0x001ff40003800000 */
[----:B-1234-:R-:W-:Y:S01]  /*0890*/  UCGABAR_ARV ;  /* 0x00000000000079c7 */ /* 0x01efe20008000000 */
[----:B------:R-:W-:Y:S05]  /*08a0*/  BRA `(.L_x_5) ;  /* 0x0000000000047947 */ /* 0x000fea0003800000 */
.L_x_4:
[----:B-1234-:R-:W-:Y:S01]  /*08b0*/  NOP ;  /* 0x0000000000007918 */ /* 0x01efe20000000000 */
.L_x_5:
[----:B------:R-:W-:Y:S02]  /*08c0*/  ULDC UR4, c[0x0][0x75c] ;  /* 0x0001d70000047ab9 */ /* 0x000fe40000000800 */
[----:B------:R-:W-:-:S06]  /*08d0*/  UISETP.NE.AND UP2, UPT, UR4, 0x1, UPT ;  /* 0x000000010400788c */ /* 0x000fcc000bf45270 */
[----:B------:R-:W-:-:S05]  /*08e0*/  PLOP3.LUT P3, PT, PT, PT, UP2, 0x80, 0x0 ;  /* 0x000000000000781c */ /* 0x000fca0003f6f028 */
[----:B------:R-:W-:Y:S01]  /*08f0*/  @UP2 ULDC UR12, c[0x0][0x10] ;  /* 0x00000400000c2ab9 */ /* 0x000fe20000000800 */
[----:B------:R-:W-:Y:S01]  /*0900*/  @UP2 UMOV UR4, UR10 ;  /* 0x0000000a00042c82 */ /* 0x000fe20008000000 */
[----:B------:R-:W-:Y:S01]  /*0910*/  @UP2 UMOV UR5, URZ ;  /* 0x0000003f00052c82 */ /* 0x000fe20008000000 */
[----:B------:R-:W-:Y:S01]  /*0920*/  @!UP2 ULDC UR15, c[0x0][0xc] ;  /* 0x00000300000faab9 */ /* 0x000fe20000000800 */
[----:B------:R-:W-:-:S03]  /*0930*/  @UP2 UIMAD.WIDE.U32 UR12, UR14, UR12, UR4 ;  /* 0x0000000c0e0c22a5 */ /* 0x000fc6000f8e0004 */
[----:B------:R-:W-:Y:S01]  /*0940*/  @UP2 UMOV UR4, URZ ;  /* 0x0000003f00042c82 */ /* 0x000fe20008000000 */
[----:B------:R-:W-:Y:S01]  /*0950*/  UMOV UR5, URZ ;  /* 0x0000003f00057c82 */ /* 0x000fe20008000000 */
[----:B------:R-:W-:Y:S01]  /*0960*/  @UP2 UIADD3 UR16, UR13, UR4, URZ ;  /* 0x000000040d102290 */ /* 0x000fe2000fffe03f */
[----:B------:R-:W-:Y:S02]  /*0970*/  IMAD.U32 R2, RZ, RZ, UR12 ;  /* 0x0000000cff027e24 */ /* 0x000fe4000f8e00ff */
[----:B------:R-:W-:Y:S01]  /*0980*/  UMOV UR4, UR14 ;  /* 0x0000000e00047c82 */ /* 0x000fe20008000000 */
[----:B------:R-:W-:Y:S01]  /*0990*/  IMAD.U32 R3, RZ, RZ, UR13 ;  /* 0x0000000dff037e24 */ /* 0x000fe2000f8e00ff */
[----:B------:R-:W-:Y:S01]  /*09a0*/  @!UP2 UIMAD.WIDE.U32 UR4, UR10, UR15, UR4 ;  /* 0x0000000f0a04a2a5 */ /* 0x000fe2000f8e0004 */
[----:B------:R-:W-:Y:S02]  /*09b0*/  @P3 IMAD.MOV.U32 R7, RZ, RZ, R2 ;  /* 0x000000ffff073224 */ /* 0x000fe400078e0002 */
[----:B------:R-:W-:-:S03]  /*09c0*/  @P3 IMAD.U32 R6, RZ, RZ, UR16 ;  /* 0x00000010ff063e24 */ /* 0x000fc6000f8e00ff */
[----:B------:R-:W-:Y:S01]  /*09d0*/  IMAD.U32 R5, RZ, RZ, UR5 ;  /* 0x00000005ff057e24 */ /* 0x000fe2000f8e00ff */
[----:B------:R-:W-:Y:S01]  /*09e0*/  MOV R3, UR5 ;  /* 0x0000000500037c02 */ /* 0x000fe20008000f00 */
[----:B------:R-:W-:Y:S02]  /*09f0*/  IMAD.U32 R2, RZ, RZ, UR4 ;  /* 0x00000004ff027e24 */ /* 0x000fe4000f8e00ff */
[----:B------:R-:W-:Y:S02]  /*0a00*/  @!P3 IMAD.MOV.U32 R6, RZ, RZ, R5 ;  /* 0x000000ffff06b224 */ /* 0x000fe400078e0005 */
[----:B------:R-:W-:Y:S02]  /*0a10*/  @!P3 IMAD.MOV.U32 R7, RZ, RZ, R2 ;  /* 0x000000ffff07b224 */ /* 0x000fe400078e0002 */
[----:B------:R-:W-:Y:S01]  /*0a20*/  IMAD.U32 R4, RZ, RZ, UR4 ;  /* 0x00000004ff047e24 */ /* 0x000fe2000f8e00ff */
[----:B------:R0:W-:Y:S04]  /*0a30*/  STL [R1+0x204], R6 ;  /* 0x0002040601007387 */ /* 0x0001e80000100800 */
[----:B------:R0:W-:Y:S01]  /*0a40*/  STL [R1+0x208], R7 ;  /* 0x0002080701007387 */ /* 0x0001e20000100800 */
[----:B------:R-:W-:Y:S05]  /*0a50*/  @!P4 BRA `(.L_x_6) ;  /* 0x00000000000cc947 */ /* 0x000fea0003800000 */
[----:B------:R-:W-:Y:S01]  /*0a60*/  UCGABAR_WAIT ;  /* 0x0000000000007dc7 */ /* 0x000fe20008000000 */
[----:B------:R-:W-:Y:S01]  /*0a70*/  CCTL.IVALL ;  /* 0x00000000ff00798f */ /* 0x000fe20002000000 */
[----:B------:R-:W-:Y:S05]  /*0a80*/  BRA `(.L_x_7) ;  /* 0x0000000000047947 */ /* 0x000fea0003800000 */
.L_x_6:
[----:B------:R-:W-:Y:S06]  /*0a90*/  BAR.SYNC.DEFER_BLOCKING 0x0 ;  /* 0x0000000000007b1d */ /* 0x000fec0000010000 */
.L_x_7:
[----:B------:R-:W-:Y:S05]  /*0aa0*/  @!P2 BRA `(.L_x_8) ;  /* 0x000001600054a947 */ /* 0x000fea0003800000 */
[----:B------:R-:W-:-:S06]  /*0ab0*/  UISETP.GT.U32.AND UP0, UPT, UR17, 0x1, UPT ;  /* 0x000000011100788c */ /* 0x000fcc000bf04070 */
[----:B------:R-:W-:-:S13]  /*0ac0*/  PLOP3.LUT P1, PT, PT, PT, UP0, 0x80, 0x0 ;  /* 0x000000000000781c */ /* 0x000fda0003f2f008 */
[----:B------:R-:W-:Y:S05]  /*0ad0*/  @P1 EXIT ;  /* 0x000000000000194d */ /* 0x000fea0003800000 */
[----:B------:R-:W-:Y:S01]  /*0ae0*/  ULDC.64 UR4, c[0x0][0x750] ;  /* 0x0001d40000047ab9 */ /* 0x000fe20000000a00 */
[----:B------:R-:W-:Y:S01]  /*0af0*/  UMOV UR17, 0xffffffff ;  /* 0xffffffff00117882 */ /* 0x000fe20000000000 */
[----:B------:R-:W-:Y:S01]  /*0b00*/  ISETP.GE.U32.AND P1, PT, R7, UR4, PT ;  /* 0x0000000407007c0c */ /* 0x000fe2000bf26070 */
[----:B------:R-:W-:Y:S01]  /*0b10*/  UMOV UR16, 0xffffffff ;  /* 0xffffffff00107882 */ /* 0x000fe20000000000 */
[----:B------:R-:W-:Y:S01]  /*0b20*/  UMOV UR8, 0xffffffff ;  /* 0xffffffff00087882 */ /* 0x000fe20000000000 */
[----:B------:R-:W-:Y:S02]  /*0b30*/  PRMT R0, RZ, 0x7610, R0 ;  /* 0x00007610ff007816 */ /* 0x000fe40000000000 */
[----:B------:R-:W-:-:S13]  /*0b40*/  ISETP.GE.U32.AND.EX P1, PT, R6, UR5, PT, P1 ;  /* 0x0000000506007c0c */ /* 0x000fda000bf26110 */
[----:B------:R-:W-:Y:S05]  /*0b50*/  @P1 BRA `(.L_x_9) ;  /* 0x0000000400401947 */ /* 0x000fea0003800000 */
[----:B------:R-:W-:Y:S01]  /*0b60*/  ULDC.64 UR18, c[0x0][0x728] ;  /* 0x0001ca0000127ab9 */ /* 0x000fe20000000a00 */
[C---:B------:R-:W-:Y:S01]  /*0b70*/  R2UR UR20, R7.reuse ;  /* 0x00000000071472ca */ /* 0x040fe200000e0000 */
[----:B------:R-:W-:Y:S01]  /*0b80*/  ULDC UR17, c[0x0][0x730] ;  /* 0x0001cc0000117ab9 */ /* 0x000fe20000000800 */
[----:B------:R-:W-:Y:S02]  /*0b90*/  ISETP.NE.U32.AND P1, PT, RZ, UR18, PT ;  /* 0x00000012ff007c0c */ /* 0x000fe4000bf25070 */
[----:B------:R-:W-:Y:S02]  /*0ba0*/  R2UR UR4, R7 ;  /* 0x00000000070472ca */ /* 0x000fe400000e0000 */
[----:B------:R-:W-:Y:S02]  /*0bb0*/  ISETP.NE.AND.EX P1, PT, RZ, UR19, PT, P1 ;  /* 0x00000013ff007c0c */ /* 0x000fe4000bf25310 */
[----:B------:R-:W-:-:S11]  /*0bc0*/  R2UR UR5, R6 ;  /* 0x00000000060572ca */ /* 0x000fd600000e0000 */
[----:B------:R-:W-:Y:S05]  /*0bd0*/  @!P1 BRA `(.L_x_10) ;  /* 0x0000000000309947 */ /* 0x000fea0003800000 */
[----:B------:R-:W-:Y:S01]  /*0be0*/  R2UR UR4, R7 ;  /* 0x00000000070472ca */ /* 0x000fe200000e0000 */
[----:B------:R-:W-:Y:S01]  /*0bf0*/  ULDC UR8, c[0x0][0x734] ;  /* 0x0001cd0000087ab9 */ /* 0x000fe20000000800 */
[----:B------:R-:W-:-:S11]  /*0c00*/  R2UR UR16, R6 ;  /* 0x00000000061072ca */ /* 0x000fd600000e0000 */
[----:B------:R-:W-:-:S04]  /*0c10*/  UIADD3 UR8, UP0, UR4, UR8, URZ ;  /* 0x0000000804087290 */ /* 0x000fc8000ff1e03f */
[----:B------:R-:W-:-:S04]  /*0c20*/  UIADD3.X UR16, URZ, UR16, URZ, UP0, !UPT ;  /* 0x000000103f107290 */ /* 0x000fc800087fe43f */
[----:B------:R-:W-:-:S04]  /*0c30*/  UIMAD.WIDE.U32 UR4, UR16, UR18, URZ ;  /* 0x00000012100472a5 */ /* 0x000fc8000f8e003f */
[----:B------:R-:W-:Y:S02]  /*0c40*/  UIMAD.WIDE.U32 UR12, UP0, UR8, UR19, UR4 ;  /* 0x00000013080c72a5 */ /* 0x000fe4000f800004 */
[----:B------:R-:W-:Y:S02]  /*0c50*/  UIMAD.WIDE.U32 UR4, UR8, UR18, URZ ;  /* 0x00000012080472a5 */ /* 0x000fe4000f8e003f */
[----:B------:R-:W-:Y:S02]  /*0c60*/  UIADD3.X UR15, URZ, URZ, URZ, UP0, !UPT ;  /* 0x0000003f3f0f7290 */ /* 0x000fe400087fe43f */
[----:B------:R-:W-:Y:S01]  /*0c70*/  UIADD3 URZ, UP0, UR5, UR12, URZ ;  /* 0x0000000c053f7290 */ /* 0x000fe2000ff1e03f */
[----:B------:R-:W-:-:S03]  /*0c80*/  UMOV UR14, UR13 ;  /* 0x0000000d000e7c82 */ /* 0x000fc60008000000 */
[----:B------:R-:W-:-:S12]  /*0c90*/  UIMAD.WIDE.U32.X UR4, UR16, UR19, UR14, UP0 ;  /* 0x00000013100472a5 */ /* 0x000fd800080e040e */
.L_x_10:
[----:B------:R-:W-:Y:S01]  /*0ca0*/  USHF.R.U64 UR8, UR4, UR17, UR5 ;  /* 0x0000001104087299 */ /* 0x000fe20008001205 */
[----:B------:R-:W-:Y:S01]  /*0cb0*/  R2UR UR13, R6 ;  /* 0x00000000060d72ca */ /* 0x000fe200000e0000 */
[----:B------:R-:W-:Y:S02]  /*0cc0*/  USHF.R.U32.HI UR4, URZ, UR17, UR5 ;  /* 0x000000113f047299 */ /* 0x000fe40008011605 */
[----:B------:R-:W-:Y:S01]  /*0cd0*/  UIADD3 UR5, UP0, URZ, -UR8, URZ ;  /* 0x800000083f057290 */ /* 0x000fe2000ff1e03f */
[----:B------:R-:W-:Y:S01]  /*0ce0*/  ULDC.64 UR14, c[0x0][0x720] ;  /* 0x0001c800000e7ab9 */ /* 0x000fe20000000a00 */
[----:B------:R-:W-:Y:S02]  /*0cf0*/  UMOV UR12, UR20 ;  /* 0x00000014000c7c82 */ /* 0x000fe40008000000 */
[----:B------:R-:W-:Y:S01]  /*0d00*/  UIADD3.X UR4, URZ, ~UR4, URZ, UP0, !UPT ;  /* 0x800000043f047290 */ /* 0x000fe200087fe43f */
[----:B------:R-:W-:Y:S01]  /*0d10*/  ULDC UR16, c[0x0][0x718] ;  /* 0x0001c60000107ab9 */ /* 0x000fe20000000800 */
[----:B------:R-:W-:-:S02]  /*0d20*/  ULDC UR20, c[0x0][0x758] ;  /* 0x0001d60000147ab9 */ /* 0x000fc40000000800 */
[----:B------:R-:W-:Y:S02]  /*0d30*/  UIMAD UR4, UR4, UR14, URZ ;  /* 0x0000000e040472a4 */ /* 0x000fe4000f8e023f */
[----:B------:R-:W-:Y:S02]  /*0d40*/  UIMAD.WIDE.U32 UR12, UR5, UR14, UR12 ;  /* 0x0000000e050c72a5 */ /* 0x000fe4000f8e000c */
[----:B------:R-:W-:Y:S02]  /*0d50*/  UIMAD UR4, UR5, UR15, UR4 ;  /* 0x0000000f050472a4 */ /* 0x000fe4000f8e0204 */
[----:B------:R-:W-:Y:S02]  /*0d60*/  UIMAD UR14, UR9, UR11, UR10 ;  /* 0x0000000b090e72a4 */ /* 0x000fe4000f8e020a */
[----:B------:R-:W-:Y:S01]  /*0d70*/  UIADD3 UR10, UR13, UR4, URZ ;  /* 0x000000040d0a7290 */ /* 0x000fe2000fffe03f */
[----:B------:R-:W-:Y:S02]  /*0d80*/  ULDC UR9, c[0x0][0x708] ;  /* 0x0001c20000097ab9 */ /* 0x000fe40000000800 */
[----:B------:R-:W-:Y:S01]  /*0d90*/  ULDC.64 UR4, c[0x0][0x740] ;  /* 0x0001d00000047ab9 */ /* 0x000fe20000000a00 */
[----:B------:R-:W-:Y:S01]  /*0da0*/  USHF.R.U64 UR18, UR12, UR16, UR10 ;  /* 0x000000100c127299 */ /* 0x000fe2000800120a */
[----:B------:R-:W-:Y:S01]  /*0db0*/  ISETP.NE.U32.AND P1, PT, RZ, UR4, PT ;  /* 0x00000004ff007c0c */ /* 0x000fe2000bf25070 */
[----:B------:R-:W-:Y:S01]  /*0dc0*/  USHF.R.U32.HI UR10, URZ, UR16, UR10 ;  /* 0x000000103f0a7299 */ /* 0x000fe2000801160a */
[----:B------:R-:W-:-:S02]  /*0dd0*/  UMOV UR11, 0xffffffff ;  /* 0xffffffff000b7882 */ /* 0x000fc40000000000 */
[----:B------:R-:W-:Y:S01]  /*0de0*/  ISETP.NE.AND.EX P1, PT, RZ, UR5, PT, P1 ;  /* 0x00000005ff007c0c */ /* 0x000fe2000bf25310 */
[----:B------:R-:W-:Y:S02]  /*0df0*/  USHF.R.U64 UR24, UR18, UR9, UR10 ;  /* 0x0000000912187299 */ /* 0x000fe4000800120a */
[----:B------:R-:W-:Y:S02]  /*0e00*/  USHF.R.U32.HI UR10, URZ, UR9, UR10 ;  /* 0x000000093f0a7299 */ /* 0x000fe4000801160a */
[----:B------:R-:W-:Y:S02]  /*0e10*/  USHF.L.U32 UR9, UR11, UR20, URZ ;  /* 0x000000140b097299 */ /* 0x000fe4000800063f */
[----:B------:R-:W-:Y:S01]  /*0e20*/  USHF.R.U64 UR25, UR24, UR20, UR10 ;  /* 0x0000001418197299 */ /* 0x000fe2000800120a */
[----:B------:R-:W-:Y:S01]  /*0e30*/  ULDC UR19, c[0x0][0x700] ;  /* 0x0001c00000137ab9 */ /* 0x000fe20000000800 */
[----:B------:R-:W-:Y:S02]  /*0e40*/  USHF.R.U32.HI UR11, URZ, UR20, UR10 ;  /* 0x000000143f0b7299 */ /* 0x000fe4000801160a */
[----:B------:R-:W-:-:S02]  /*0e50*/  UIADD3 UR17, UR19, -0x1, URZ ;  /* 0xffffffff13117890 */ /* 0x000fc4000fffe03f */
[----:B------:R-:W-:Y:S02]  /*0e60*/  USEL UR7, UR7, UR14, !UP2 ;  /* 0x0000000e07077287 */ /* 0x000fe4000d000000 */
[----:B------:R-:W-:Y:S01]  /*0e70*/  ULOP3.LUT UR9, URZ, UR9, URZ, 0x33, !UPT ;  /* 0x000000093f097292 */ /* 0x000fe2000f8e333f */
[----:B------:R-:W-:Y:S01]  /*0e80*/  ULDC UR21, c[0x0][0x748] ;  /* 0x0001d20000157ab9 */ /* 0x000fe20000000800 */
[----:B------:R-:W-:Y:S01]  /*0e90*/  ULDC UR22, c[0x0][0x738] ;  /* 0x0001ce0000167ab9 */ /* 0x000fe20000000800 */
[----:B------:R-:W-:Y:S01]  /*0ea0*/  UMOV UR23, 0x1 ;  /* 0x0000000100177882 */ /* 0x000fe20000000000 */
[----:B------:R-:W-:Y:S01]  /*0eb0*/  UMOV UR10, UR25 ;  /* 0x00000019000a7c82 */ /* 0x000fe20008000000 */
[----:B------:R-:W-:Y:S07]  /*0ec0*/  @!P1 BRA `(.L_x_11) ;  /* 0x0000000000309947 */ /* 0x000fee0003800000 */
[----:B------:R-:W-:Y:S02]  /*0ed0*/  ULDC UR14, c[0x0][0x74c] ;  /* 0x0001d300000e7ab9 */ /* 0x000fe40000000800 */
        /* <DEDUP_REMOVED lines=8> */
[----:B------:R-:W-:-:S07]  /*0f60*/  UIMAD.WIDE.U32.X UR4, UR16, UR5, UR14, UP0 ;  /* 0x00000005100472a5 */ /* 0x000fce00080e040e */
[----:B------:R-:W-:Y:S01]  /*0f70*/  UMOV UR10, UR4 ;  /* 0x00000004000a7c82 */ /* 0x000fe20008000000 */
[----:B------:R-:W-:-:S05]  /*0f80*/  UMOV UR11, UR5 ;  /* 0x00000005000b7c82 */ /* 0x000fca0008000000 */
.L_x_11:
[----:B------:R-:W-:Y:S01]  /*0f90*/  USHF.R.U64 UR5, UR10, UR21, UR11 ;  /* 0x000000150a057299 */ /* 0x000fe2000800120b */
[----:B------:R-:W-:Y:S01]  /*0fa0*/  IMAD.MOV.U32 R0, RZ, RZ, 0x1 ;  /* 0x00000001ff007424 */ /* 0x000fe200078e00ff */
[----:B------:R-:W-:Y:S02]  /*0fb0*/  USHF.L.U32 UR4, UR23, UR20, URZ ;  /* 0x0000001417047299 */ /* 0x000fe4000800063f */
[----:B------:R-:W-:Y:S02]  /*0fc0*/  ULOP3.LUT UR9, UR24, UR9, URZ, 0xc0, !UPT ;  /* 0x0000000918097292 */ /* 0x000fe4000f8ec03f */
[----:B------:R-:W-:Y:S02]  /*0fd0*/  UIADD3 UR10, -UR5, URZ, URZ ;  /* 0x0000003f050a7290 */ /* 0x000fe4000fffe13f */
[----:B------:R-:W-:Y:S02]  /*0fe0*/  UIMAD UR9, UR4, UR5, UR9 ;  /* 0x00000005040972a4 */ /* 0x000fe4000f8e0209 */
[----:B------:R-:W-:-:S02]  /*0ff0*/  ULOP3.LUT UR17, UR18, UR17, URZ, 0xc0, !UPT ;  /* 0x0000001112117292 */ /* 0x000fc4000f8ec03f */
[----:B------:R-:W-:Y:S01]  /*1000*/  UIMAD UR4, UR10, UR22, UR25 ;  /* 0x000000160a0472a4 */ /* 0x000fe2000f8e0219 */
[----:B------:R-:W-:Y:S02]  /*1010*/  ULDC UR5, c[0x0][0x710] ;  /* 0x0001c40000057ab9 */ /* 0x000fe40000000800 */
[----:B------:R-:W-:Y:S02]  /*1020*/  UIMAD UR7, UR9, UR5, UR7 ;  /* 0x00000005090772a4 */ /* 0x000fe4000f8e0207 */
[----:B------:R-:W-:-:S04]  /*1030*/  UIMAD UR4, UR4, UR19, UR17 ;  /* 0x00000013040472a4 */ /* 0x000fc8000f8e0211 */
[----:B------:R-:W-:Y:S02]  /*1040*/  USEL UR16, UR4, UR7, !UP2 ;  /* 0x0000000704107287 */ /* 0x000fe4000d000000 */
[----:B------:R-:W-:-:S12]  /*1050*/  USEL UR17, UR7, UR4, !UP2 ;  /* 0x0000000407117287 */ /* 0x000fd8000d000000 */
.L_x_9:
[----:B------:R-:W-:-:S08]  /*1060*/  NOP ;  /* 0x0000000000007918 */ /* 0x000fd00000000000 */
[----:B------:R-:W1:Y:S02]  /*1070*/  USETMAXREG.TRY_ALLOC.CTAPOOL UP0, 0xf0 ;  /* 0x000000f0000079c8 */ /* 0x000e640008000600 */
[----:B-1----:R-:W-:-:S13]  /*1080*/  PLOP3.LUT P1, PT, PT, PT, UP0, 0x80, 0x0 ;  /* 0x000000000000781c */ /* 0x002fda0003f2f008 */
[----:B------:R-:W-:Y:S05]  /*1090*/  @!P1 BRA `(.L_x_9) ;  /* 0xfffffffc00f09947 */ /* 0x000fea000383ffff */
[----:B------:R-:W-:Y:S01]  /*10a0*/  ULDC.64 UR4, c[0x0][0x698] ;  /* 0x0001a60000047ab9 */ /* 0x000fe20000000a00 */
[----:B------:R-:W-:Y:S01]  /*10b0*/  ULDC.64 UR18, c[0x0][0x208] ;  /* 0x0000820000127ab9 */ /* 0x000fe20000000a00 */
[----:B------:R-:W-:-:S04]  /*10c0*/  ISETP.NE.U32.AND P1, PT, RZ, UR4, PT ;  /* 0x00000004ff007c0c */ /* 0x000fc8000bf25070 */
[----:B------:R-:W-:-:S13]  /*10d0*/  ISETP.NE.AND.EX P1, PT, RZ, UR5, PT, P1 ;  /* 0x00000005ff007c0c */ /* 0x000fda000bf25310 */
[----:B------:R-:W-:Y:S05]  /*10e0*/  @!P1 BRA `(.L_x_12) ;  /* 0x0000000000209947 */ /* 0x000fea0003800000 */
[----:B------:R-:W1:Y:S02]  /*10f0*/  LDC.64 R2, c[0x0][0x698] ;  /* 0x0001a600ff027b82 */ /* 0x000e640000000a00 */
[----:B-1----:R-:W2:Y:S02]  /*1100*/  LDG.E.64 R2, desc[UR18][R2.64] ;  /* 0x0000001202027981 */ /* 0x002ea4000c1e1b00 */
[----:B--2---:R-:W-:-:S04]  /*1110*/  ISETP.NE.U32.AND P1, PT, R2, RZ, PT ;  /* 0x000000ff0200720c */ /* 0x004fc80003f25070 */
[----:B------:R-:W-:-:S13]  /*1120*/  ISETP.NE.AND.EX P1, PT, R3, RZ, PT, P1 ;  /* 0x000000ff0300720c */ /* 0x000fda0003f25310 */
[----:B------:R-:W-:Y:S05]  /*1130*/  @!P1 BRA `(.L_x_12) ;  /* 0x00000000000c9947 */ /* 0x000fea0003800000 */
[----:B------:R-:W2:Y:S02]  /*1140*/  LD.E R2, desc[UR18][R2.64] ;  /* 0x0000001202027980 */ /* 0x000ea4000c101900 */
[----:B--2---:R-:W-:Y:S01]  /*1150*/  R2UR UR22, R2 ;  /* 0x00000000021672ca */ /* 0x004fe200000e0000 */
[----:B------:R-:W-:-:S14]  /*1160*/  BRA `(.L_x_13) ;  /* 0x0000000000247947 */ /* 0x000fdc0003800000 */
.L_x_12:
[----:B------:R-:W-:Y:S02]  /*1170*/  ULDC.64 UR4, c[0x0][0x688] ;  /* 0x0001a20000047ab9 */ /* 0x000fe40000000a00 */
[----:B------:R-:W-:-:S04]  /*1180*/  ISETP.NE.U32.AND P1, PT, RZ, UR4, PT ;  /* 0x00000004ff007c0c */ /* 0x000fc8000bf25070 */
[----:B------:R-:W-:-:S13]  /*1190*/  ISETP.NE.AND.EX P1, PT, RZ, UR5, PT, P1 ;  /* 0x00000005ff007c0c */ /* 0x000fda000bf25310 */
[----:B------:R-:W-:Y:S05]  /*11a0*/  @!P1 BRA `(.L_x_14) ;  /* 0x0000000000109947 */ /* 0x000fea0003800000 */
[----:B------:R-:W1:Y:S02]  /*11b0*/  LDC.64 R2, c[0x0][0x688] ;  /* 0x0001a200ff027b82 */ /* 0x000e640000000a00 */
[----:B-1----:R-:W2:Y:S02]  /*11c0*/  LDG.E R2, desc[UR18][R2.64] ;  /* 0x0000001202027981 */ /* 0x002ea4000c1e1900 */
[----:B--2---:R-:W-:Y:S01]  /*11d0*/  R2UR UR22, R2 ;  /* 0x00000000021672ca */ /* 0x004fe200000e0000 */
[----:B------:R-:W-:-:S14]  /*11e0*/  BRA `(.L_x_13) ;  /* 0x0000000000047947 */ /* 0x000fdc0003800000 */
.L_x_14:
[----:B------:R-:W-:-:S05]  /*11f0*/  ULDC UR22, c[0x0][0x680] ;  /* 0x0001a00000167ab9 */ /* 0x000fca0000000800 */
.L_x_13:
[----:B------:R-:W-:Y:S02]  /*1200*/  ULDC.64 UR4, c[0x0][0x6a0] ;  /* 0x0001a80000047ab9 */ /* 0x000fe40000000a00 */
        /* <DEDUP_REMOVED lines=11> */
.L_x_15:
        /* <DEDUP_REMOVED lines=8> */
.L_x_17:
[----:B------:R-:W-:-:S05]  /*1340*/  ULDC UR21, c[0x0][0x684] ;  /* 0x0001a10000157ab9 */ /* 0x000fca0000000800 */
.L_x_16:
[----:B------:R-:W-:-:S13]  /*1350*/  LOP3.LUT P1, RZ, R0, 0xff, RZ, 0xc0, !PT ;  /* 0x000000ff00ff7812 */ /* 0x000fda000782c0ff */
[----:B------:R-:W-:Y:S05]  /*1360*/  @!P1 EXIT ;  /* 0x000000000000994d */ /* 0x000fea0003800000 */
[----:B------:R-:W-:Y:S01]  /*1370*/  ULDC UR4, c[0x0][0x28c] ;  /* 0x0000a30000047ab9 */ /* 0x000fe20000000800 */
[----:B------:R-:W-:Y:S02]  /*1380*/  ULOP3.LUT UR20, UR6, 0x1, URZ, 0xfc, !UPT ;  /* 0x0000000106147892 */ /* 0x000fe4000f8efc3f */
[----:B------:R-:W-:-:S04]  /*1390*/  UIADD3 UR4, UR4, 0x3f, URZ ;  /* 0x0000003f04047890 */ /* 0x000fc8000fffe03f */
[----:B------:R-:W-:-:S04]  /*13a0*/  USHF.R.S32.HI UR5, URZ, 0x1f, UR4 ;  /* 0x0000001f3f057899 */ /* 0x000fc80008011404 */
[----:B------:R-:W-:-:S03]  /*13b0*/  ULEA.HI UR5, UR5, UR4, URZ, 0x6 ;  /* 0x0000000405057291 */ /* 0x000fc6000f8f303f */
[----:B------:R-:W-:Y:S01]  /*13c0*/  UMOV UR4, URZ ;  /* 0x0000003f00047c82 */ /* 0x000fe20008000000 */
[----:B------:R-:W-:-:S03]  /*13d0*/  USHF.R.S32.HI UR7, URZ, 0x6, UR5 ;  /* 0x000000063f077899 */ /* 0x000fc60008011405 */
[----:B------:R-:W-:-:S09]  /*13e0*/  UMOV UR5, URZ ;  /* 0x0000003f00057c82 */ /* 0x000fd20008000000 */
.L_x_414:
[----:B------:R-:W-:Y:S01]  /*13f0*/  STL [R1], RZ ;  /* 0x000000ff01007387 */ /* 0x000fe20000100800 */
[----:B------:R-:W-:Y:S01]  /*1400*/  UISETP.LT.AND UP0, UPT, URZ, UR7, UPT ;  /* 0x000000073f00728c */ /* 0x000fe2000bf01270 */
[----:B---3--:R-:W-:Y:S02]  /*1410*/  CS2R R24, SRZ ;  /* 0x0000000000187805 */ /* 0x008fe4000001ff00 */
[----:B------:R-:W-:Y:S01]  /*1420*/  CS2R R26, SRZ ;  /* 0x00000000001a7805 */ /* 0x000fe2000001ff00 */
[----:B------:R-:W-:Y:S01]  /*1430*/  STL [R1+0x4], RZ ;  /* 0x000004ff01007387 */ /* 0x000fe20000100800 */
[----:B------:R-:W-:Y:S01]  /*1440*/  USEL UR9, URZ, UR7, UP0 ;  /* 0x000000073f097287 */ /* 0x000fe20008000000 */
[----:B------:R-:W-:Y:S02]  /*1450*/  CS2R R28, SRZ ;  /* 0x00000000001c7805 */ /* 0x000fe4000001ff00 */
[----:B------:R-:W-:Y:S01]  /*1460*/  CS2R R30, SRZ ;  /* 0x00000000001e7805 */ /* 0x000fe2000001ff00 */
[----:B------:R-:W-:Y:S01]  /*1470*/  STL [R1+0x8], RZ ;  /* 0x000008ff01007387 */ /* 0x000fe20000100800 */
[----:B------:R-:W-:Y:S01]  /*1480*/  UIADD3 UR9, UR7, -UR9, URZ ;  /* 0x8000000907097290 */ /* 0x000fe2000fffe03f */
[----:B------:R-:W-:-:S02]  /*1490*/  CS2R R32, SRZ ;  /* 0x0000000000207805 */ /* 0x000fc4000001ff00 */
[----:B------:R-:W-:Y:S01]  /*14a0*/  CS2R R34, SRZ ;  /* 0x0000000000227805 */ /* 0x000fe2000001ff00 */
[----:B------:R-:W-:Y:S01]  /*14b0*/  STL [R1+0xc], RZ ;  /* 0x00000cff01007387 */ /* 0x000fe20000100800 */
[----:B------:R-:W-:Y:S01]  /*14c0*/  UISETP.GE.AND UP0, UPT, UR9, 0x1, UPT ;  /* 0x000000010900788c */ /* 0x000fe2000bf06270 */
[----:B------:R-:W-:Y:S02]  /*14d0*/  CS2R R36, SRZ ;  /* 0x0000000000247805 */ /* 0x000fe4000001ff00 */
[----:B------:R-:W-:Y:S01]  /*14e0*/  CS2R R38, SRZ ;  /* 0x0000000000267805 */ /* 0x000fe2000001ff00 */
[----:B------:R-:W-:Y:S01]  /*14f0*/  STL [R1+0x10], RZ ;  /* 0x000010ff01007387 */ /* 0x000fe20000100800 */
[----:B------:R-:W-:Y:S02]  /*1500*/  CS2R R40, SRZ ;  /* 0x0000000000287805 */ /* 0x000fe4000001ff00 */
[----:B------:R-:W-:Y:S02]  /*1510*/  CS2R R42, SRZ ;  /* 0x00000000002a7805 */ /* 0x000fe4000001ff00 */
[----:B------:R-:W-:Y:S01]  /*1520*/  PLOP3.LUT P1, PT, PT, PT, UP0, 0x80, 0x0 ;  /* 0x000000000000781c */ /* 0x000fe20003f2f008 */
[----:B------:R-:W-:Y:S01]  /*1530*/  STL [R1+0x14], RZ ;  /* 0x000014ff01007387 */ /* 0x000fe20000100800 */
[----:B------:R-:W-:-:S02]  /*1540*/  CS2R R44, SRZ ;  /* 0x00000000002c7805 */ /* 0x000fc4000001ff00 */
[----:B------:R-:W-:Y:S02]  /*1550*/  CS2R R46, SRZ ;  /* 0x00000000002e7805 */ /* 0x000fe4000001ff00 */
[----:B------:R-:W-:Y:S01]  /*1560*/  CS2R R48, SRZ ;  /* 0x0000000000307805 */ /* 0x000fe2000001ff00 */
[----:B------:R-:W-:Y:S01]  /*1570*/  STL [R1+0x18], RZ ;  /* 0x000018ff01007387 */ /* 0x000fe20000100800 */
[----:B------:R-:W-:Y:S02]  /*1580*/  CS2R R50, SRZ ;  /* 0x0000000000327805 */ /* 0x000fe4000001ff00 */
[----:B------:R-:W-:Y:S02]  /*1590*/  CS2R R52, SRZ ;  /* 0x0000000000347805 */ /* 0x000fe4000001ff00 */
[----:B------:R-:W-:Y:S01]  /*15a0*/  CS2R R54, SRZ ;  /* 0x0000000000367805 */ /* 0x000fe2000001ff00 */
        /* <DEDUP_REMOVED lines=64> */
[----:B------:R-:W-:Y:S04]  /*19b0*/  STL [R1+0x5c], RZ ;  /* 0x00005cff01007387 */ /* 0x000fe80000100800 */
        /* <DEDUP_REMOVED lines=53> */
[----:B------:R-:W-:Y:S01]  /*1d10*/  STL [R1+0x134], RZ ;  /* 0x000134ff01007387 */ /* 0x000fe20000100800 */
[----:B-1----:R-:W1:Y:S03]  /*1d20*/  S2R R0, SR_TID.X ;  /* 0x0000000000007919 */ /* 0x002e660000002100 */
        /* <DEDUP_REMOVED lines=8> */
[----:B-1----:R-:W-:-:S03]  /*1db0*/  LOP3.LUT R0, R0, 0x80, RZ, 0xc0, !PT ;  /* 0x0000008000007812 */ /* 0x002fc600078ec0ff */
[----:B------:R-:W-:Y:S01]  /*1dc0*/  STL [R1+0x158], RZ ;  /* 0x000158ff01007387 */ /* 0x000fe20000100800 */
[----:B------:R-:W-:-:S03]  /*1dd0*/  SHF.R.U32.HI R0, RZ, 0x7, R0 ;  /* 0x00000007ff007819 */ /* 0x000fc60000011600 */
        /* <DEDUP_REMOVED lines=33> */
[----:B------:R-:W1:Y:S04]  /*1ff0*/  SHFL.IDX PT, R0, R0, RZ, 0x1f ;  /* 0x00001fff00007589 */ /* 0x000e6800000e0000 */
[----:B------:R2:W-:Y:S04]  /*2000*/  STL [R1+0x1e0], RZ ;  /* 0x0001e0ff01007387 */ /* 0x0005e80000100800 */
[----:B------:R2:W-:Y:S04]  /*2010*/  STL [R1+0x1e4], RZ ;  /* 0x0001e4ff01007387 */ /* 0x0005e80000100800 */
[----:B------:R2:W-:Y:S04]  /*2020*/  STL [R1+0x1e8], RZ ;  /* 0x0001e8ff01007387 */ /* 0x0005e80000100800 */
[----:B------:R2:W-:Y:S04]  /*2030*/  STL [R1+0x1ec], RZ ;  /* 0x0001ecff01007387 */ /* 0x0005e80000100800 */
[----:B------:R2:W-:Y:S04]  /*2040*/  STL [R1+0x1f0], RZ ;  /* 0x0001f0ff01007387 */ /* 0x0005e80000100800 */
[----:B------:R2:W-:Y:S01]  /*2050*/  STL [R1+0x1f4], RZ ;  /* 0x0001f4ff01007387 */ /* 0x0005e20000100800 */
[----:B-1----:R-:W-:-:S03]  /*2060*/  R2UR UR10, R0 ;  /* 0x00000000000a72ca */ /* 0x002fc600000e0000 */
[----:B------:R2:W-:Y:S04]  /*2070*/  STL [R1+0x1f8], RZ ;  /* 0x0001f8ff01007387 */ /* 0x0005e80000100800 */
[----:B------:R2:W-:Y:S01]  /*2080*/  STL [R1+0x1fc], RZ ;  /* 0x0001fcff01007387 */ /* 0x0005e20000100800 */
[----:B------:R-:W-:Y:S07]  /*2090*/  @!P1 BRA `(.L_x_18) ;  /* 0x0000001400409947 */ /* 0x000fee0003800000 */
[----:B------:R-:W1:Y:S01]  /*20a0*/  S2UR UR13, SR_CgaCtaId ;  /* 0x00000000000d79c3 */ /* 0x000e620000008800 */
[----:B------:R-:W-:Y:S01]  /*20b0*/  ULEA.HI UR11, UR10, UR10, URZ, 0x1 ;  /* 0x0000000a0a0b7291 */ /* 0x000fe2000f8f083f */
[----:B------:R-:W-:Y:S01]  /*20c0*/  MOV R2, UR5 ;  /* 0x0000000500027c02 */ /* 0x000fe20008000f00 */
[----:B------:R-:W-:Y:S01]  /*20d0*/  UMOV UR12, 0x400 ;  /* 0x00000400000c7882 */ /* 0x000fe20000000000 */
[----:B------:R-:W-:Y:S01]  /*20e0*/  IMAD.U32 R0, RZ, RZ, UR4 ;  /* 0x00000004ff007e24 */ /* 0x000fe2000f8e00ff */
[----:B------:R-:W-:Y:S02]  /*20f0*/  ULOP3.LUT UR11, UR11, 0x1ffffe, URZ, 0xc0, !UPT ;  /* 0x001ffffe0b0b7892 */ /* 0x000fe4000f8ec03f */
[----:B------:R-:W-:Y:S02]  /*2100*/  UPLOP3.LUT UP0, UPT, UPT, UPT, UPT, 0x40, 0x0 ;  /* 0x000000000000789c */ /* 0x000fe40003f0e870 */
[----:B------:R-:W-:-:S03]  /*2110*/  UIADD3 UR11, UR10, -UR11, URZ ;  /* 0x8000000b0a0b7290 */ /* 0x000fc6000fffe03f */
[----:B------:R-:W-:Y:S01]  /*2120*/  UMOV UR10, UR4 ;  /* 0x00000004000a7c82 */ /* 0x000fe20008000000 */
[----:B-1----:R-:W-:-:S04]  /*2130*/  ULEA UR23, UR13, UR12, 0x18 ;  /* 0x0000000c0d177291 */ /* 0x002fc8000f8ec03f */
[----:B------:R-:W-:-:S04]  /*2140*/  ULEA UR11, UR11, UR23, 0xb ;  /* 0x000000170b0b7291 */ /* 0x000fc8000f8e583f */
[----:B------:R-:W-:-:S04]  /*2150*/  UIADD3 UR11, UR11, 0x180, URZ ;  /* 0x000001800b0b7890 */ /* 0x000fc8000fffe03f */
[----:B------:R-:W-:-:S04]  /*2160*/  USHF.R.U32.HI UR11, URZ, 0x4, UR11 ;  /* 0x000000043f0b7899 */ /* 0x000fc8000801160b */
[----:B------:R-:W-:-:S12]  /*2170*/  ULOP3.LUT UR11, UR11, 0x3fff, URZ, 0xc0, !UPT ;  /* 0x00003fff0b0b7892 */ /* 0x000fd8000f8ec03f */
.L_x_25:
[----:B------:R-:W-:-:S06]  /*2180*/  UISETP.NE.AND UP1, UPT, UR20, 0x3, UPT ;  /* 0x000000031400788c */ /* 0x000fcc000bf25270 */
[----:B------:R-:W-:-:S13]  /*2190*/  PLOP3.LUT P2, PT, PT, PT, UP1, 0x80, 0x0 ;  /* 0x000000000000781c */ /* 0x000fda0003f4f018 */
[----:B-1----:R-:W-:Y:S05]  /*21a0*/  @!P2 BRA `(.L_x_19) ;  /* 0x000000000004a947 */ /* 0x002fea0003800000 */
[----:B------:R-:W-:Y:S01]  /*21b0*/  BPT.TRAP 0x1 ;  /* 0x000000040000795c */ /* 0x000fe20000300000 */
.L_x_19:
[----:B------:R-:W-:Y:S01]  /*21c0*/  ULEA UR12, UR10, UR23, 0x3 ;  /* 0x000000170a0c7291 */ /* 0x000fe2000f8e183f */
[----:B------:R-:W-:-:S08]  /*21d0*/  SHF.L.U32 R3, R2, 0x1f, RZ ;  /* 0x0000001f02037819 */ /* 0x000fd000000006ff */
[----:B------:R1:W3:Y:S01]  /*21e0*/  SYNCS.PHASECHK.TRANS64.TRYWAIT P1, [UR12], R3 ;  /* 0x00000003ff0075a7 */ /* 0x0002e2000802014c */
[----:B------:R-:W-:Y:S05]  /*21f0*/  @!P2 BRA `(.L_x_20) ;  /* 0x000000000004a947 */ /* 0x000fea0003800000 */
[----:B------:R-:W-:Y:S01]  /*2200*/  BPT.TRAP 0x1 ;  /* 0x000000040000795c */ /* 0x000fe20000300000 */
.L_x_20:
[----:B---3--:R-:W-:Y:S05]  /*2210*/  @P1 BRA `(.L_x_21) ;  /* 0x0000000000081947 */ /* 0x008fea0003800000 */
[----:B------:R-:W3:Y:S02]  /*2220*/  SYNCS.PHASECHK.TRANS64.TRYWAIT P1, [UR12], R3 ;  /* 0x00000003ff0075a7 */ /* 0x000ee4000802014c */
[----:B---3--:R-:W-:Y:S05]  /*2230*/  @!P1 BRA `(.L_x_22) ;  /* 0x0000016000f09947 */ /* 0x008fea0003800000 */
.L_x_21:
[----:B------:R-:W-:Y:S04]  /*2240*/  STL.64 [R1+0x450], R150 ;  /* 0x0004509601007387 */ /* 0x000fe80000100a00 */
        /* <DEDUP_REMOVED lines=62> */
[----:B------:R4:W-:Y:S04]  /*2630*/  STL.64 [R1+0x258], R24 ;  /* 0x0002581801007387 */ /* 0x0009e80000100a00 */
[----:B----4-:R-:W4:Y:S04]  /*2640*/  LDL.LU.64 R24, [R1] ;  /* 0x0000000001187983 */ /* 0x010f280000300a00 */
[----:B------:R-:W4:Y:S04]  /*2650*/  LDL.LU.64 R26, [R1+0x8] ;  /* 0x00000800011a7983 */ /* 0x000f280000300a00 */
        /* <DEDUP_REMOVED lines=61> */
[----:B------:R-:W4:Y:S01]  /*2a30*/  LDL.LU.64 R150, [R1+0x1f8] ;  /* 0x0001f80001967983 */ /* 0x000f220000300a00 */
[----:B------:R-:W1:Y:S02]  /*2a40*/  S2R R5, SR_TID.X ;  /* 0x0000000000057919 */ /* 0x000e640000002100 */
[----:B-1-3--:R-:W-:-:S02]  /*2a50*/  IMAD.SHL.U32 R3, R5, 0x20, RZ ;  /* 0x0000002005037824 */ /* 0x00afc400078e00ff */
[----:B------:R-:W-:-:S03]  /*2a60*/  IMAD.SHL.U32 R4, R5, 0x200, RZ ;  /* 0x0000020005047824 */ /* 0x000fc600078e00ff */
[----:B------:R-:W-:-:S04]  /*2a70*/  LOP3.LUT R3, R3, 0x1c00, RZ, 0xc0, !PT ;  /* 0x00001c0003037812 */ /* 0x000fc800078ec0ff */
[----:B------:R-:W-:Y:S01]  /*2a80*/  LOP3.LUT R3, R3, 0x200, R4, 0xf8, !PT ;  /* 0x0000020003037812 */ /* 0x000fe200078ef804 */
[----:B------:R-:W-:-:S05]  /*2a90*/  IMAD.SHL.U32 R4, R5, 0x10, RZ ;  /* 0x0000001005047824 */ /* 0x000fca00078e00ff */
[----:B------:R-:W-:-:S04]  /*2aa0*/  LOP3.LUT R3, R3, 0x1c0, R4, 0xf8, !PT ;  /* 0x000001c003037812 */ /* 0x000fc800078ef804 */
[----:B------:R-:W-:-:S04]  /*2ab0*/  LOP3.LUT R3, R3, 0x20, R4, 0xf8, !PT ;  /* 0x0000002003037812 */ /* 0x000fc800078ef804 */
[----:B------:R-:W-:Y:S01]  /*2ac0*/  SHF.R.U32.HI R4, RZ, 0x3, R3 ;  /* 0x00000003ff047819 */ /* 0x000fe20000011603 */
[----:B------:R-:W-:-:S05]  /*2ad0*/  IMAD.U32 R3, RZ, RZ, UR10 ;  /* 0x0000000aff037e24 */ /* 0x000fca000f8e00ff */
[----:B------:R-:W-:-:S05]  /*2ae0*/  LEA R3, R3, R4, 0xb ;  /* 0x0000000403037211 */ /* 0x000fca00078e58ff */
[----:B------:R-:W4:Y:S01]  /*2af0*/  LDS R152, [R3+UR23+0x30180] ;  /* 0x0301801703987984 */ /* 0x000f220008000800 */
[----:B------:R-:W-:-:S04]  /*2b00*/  UIADD3 UR12, UR23, 0x10180, URZ ;  /* 0x00010180170c7890 */ /* 0x000fc8000fffe03f */
[----:B------:R-:W-:-:S04]  /*2b10*/  USHF.R.U32.HI UR12, URZ, 0x4, UR12 ;  /* 0x000000043f0c7899 */ /* 0x000fc8000801160c */
[----:B------:R-:W-:Y:S02]  /*2b20*/  ULOP3.LUT UR12, UR12, 0x3fff, URZ, 0xc0, !UPT ;  /* 0x00003fff0c0c7892 */ /* 0x000fe4000f8ec03f */
[----:B------:R-:W-:Y:S02]  /*2b30*/  ULOP3.LUT UR13, UR11, 0x10000, URZ, 0xfc, !UPT ;  /* 0x000100000b0d7892 */ /* 0x000fe4000f8efc3f */
[----:B------:R-:W-:Y:S02]  /*2b40*/  ULOP3.LUT UR14, UR12, 0x10000, URZ, 0xfc, !UPT ;  /* 0x000100000c0e7892 */ /* 0x000fe4000f8efc3f */
[----:B------:R-:W-:Y:S02]  /*2b50*/  ULEA UR12, UR10, UR13, 0x9 ;  /* 0x0000000d0a0c7291 */ /* 0x000fe4000f8e483f */
[----:B------:R-:W-:Y:S01]  /*2b60*/  ULEA UR14, UR10, UR14, 0xa ;  /* 0x0000000e0a0e7291 */ /* 0x000fe2000f8e503f */
[----:B------:R-:W-:Y:S01]  /*2b70*/  UMOV UR13, 0xc0000010 ;  /* 0xc0000010000d7882 */ /* 0x000fe20000000000 */
[----:B------:R-:W-:Y:S01]  /*2b80*/  UMOV UR15, 0x80000020 ;  /* 0x80000020000f7882 */ /* 0x000fe20000000000 */
[----:B----4-:R-:W-:-:S06]  /*2b90*/  WARPGROUP.ARRIVE ;  /* 0x00000000000079c5 */ /* 0x010fcc0000000000 */
[----:B------:R-:W-:Y:S03]  /*2ba0*/  IGMMA.SP.64x256x64.S8.S8 R24, gdesc[UR12], R24, UP0, R152, gsb0 ;  /* 0x068098000c1879f1 */ /* 0x000fe6000b841218 */
[----:B------:R-:W-:Y:S02]  /*2bb0*/  WARPGROUP.DEPBAR.LE gsb0, 0x0 ;  /* 0x00008000000079c5 */ /* 0x000fe40000010000 */
[----:B------:R-:W-:Y:S04]  /*2bc0*/  STL.64 [R1], R24 ;  /* 0x0000001801007387 */ /* 0x000fe80000100a00 */
        /* <DEDUP_REMOVED lines=63> */
[----:B------:R-:W3:Y:S04]  /*2fc0*/  LDS R152, [R3+UR23+0x30580] ;  /* 0x0305801703987984 */ /* 0x000ee80008000800 */
[----:B-1----:R-:W3:Y:S04]  /*2fd0*/  LDL.LU.64 R150, [R1+0x450] ;  /* 0x0004500001967983 */ /* 0x002ee80000300a00 */
[----:B------:R-:W3:Y:S04]  /*2fe0*/  LDL.LU.64 R148, [R1+0x448] ;  /* 0x0004480001947983 */ /* 0x000ee80000300a00 */
        /* <DEDUP_REMOVED lines=61> */
[----:B------:R-:W3:Y:S01]  /*33c0*/  LDL.LU.64 R24, [R1+0x258] ;  /* 0x0002580001187983 */ /* 0x000ee20000300a00 */
[----:B------:R-:W-:Y:S01]  /*33d0*/  UIADD3 UR12, UR12, 0x100, URZ ;  /* 0x000001000c0c7890 */ /* 0x000fe2000fffe03f */
[----:B------:R-:W-:Y:S01]  /*33e0*/  UMOV UR13, 0xc0000010 ;  /* 0xc0000010000d7882 */ /* 0x000fe20000000000 */
[----:B---3--:R-:W-:-:S07]  /*33f0*/  WARPGROUP.ARRIVE ;  /* 0x00000000000079c5 */ /* 0x008fce0000000000 */
[----:B------:R-:W-:Y:S03]  /*3400*/  IGMMA.SP.64x256x64.S8.S8 R24, gdesc[UR12], R24, UP0, R152, gsb0 ;  /* 0x068098000c1879f1 */ /* 0x000fe6000b841218 */
[----:B------:R-:W-:Y:S02]  /*3410*/  WARPGROUP.DEPBAR.LE gsb0, 0x0 ;  /* 0x00008000000079c5 */ /* 0x000fe40000010000 */
[----:B------:R-:W-:Y:S05]  /*3420*/  @!P2 BRA `(.L_x_23) ;  /* 0x000000000004a947 */ /* 0x000fea0003800000 */
[----:B------:R-:W-:Y:S01]  /*3430*/  BPT.TRAP 0x1 ;  /* 0x000000040000795c */ /* 0x000fe20000300000 */
.L_x_23:
[----:B------:R-:W3:Y:S01]  /*3440*/  LDL R4, [R1+0x200] ;  /* 0x0002000001047983 */ /* 0x000ee20000100800 */
[----:B------:R-:W-:Y:S01]  /*3450*/  UISETP.GT.U32.AND UP0, UPT, UR6, 0x1, UPT ;  /* 0x000000010600788c */ /* 0x000fe2000bf04070 */
[----:B------:R-:W-:-:S05]  /*3460*/  @P0 LEA R3, R0, UR23, 0x3 ;  /* 0x0000001700030c11 */ /* 0x000fca000f8e18ff */
[----:B------:R-:W-:Y:S01]  /*3470*/  PLOP3.LUT P1, PT, PT, PT, UP0, 0x80, 0x0 ;  /* 0x000000000000781c */ /* 0x000fe20003f2f008 */
[----:B------:R-:W-:-:S05]  /*3480*/  @P0 VIADD R3, R3, 0x40 ;  /* 0x0000004003030836 */ /* 0x000fca0000000000 */
[----:B---3--:R-:W-:-:S04]  /*3490*/  @P0 PRMT R3, R4, 0x654, R3 ;  /* 0x0000065404030816 */ /* 0x008fc80000000003 */
[----:B------:R1:W-:Y:S03]  /*34a0*/  @P0 SYNCS.ARRIVE.TRANS64.RED.A1T0 RZ, [R3+URZ], RZ ;  /* 0x000000ff03ff09a7 */ /* 0x0003e6000810043f */
[----:B------:R-:W-:Y:S05]  /*34b0*/  @P1 BRA `(.L_x_24) ;  /* 0x0000000000041947 */ /* 0x000fea0003800000 */
[----:B------:R-:W-:Y:S01]  /*34c0*/  BPT.TRAP 0x1 ;  /* 0x000000040000795c */ /* 0x000fe20000300000 */
.L_x_24:
[----:B------:R-:W-:Y:S01]  /*34d0*/  UISETP.GT.AND UP1, UPT, UR9, 0x1, UPT ;  /* 0x000000010900788c */ /* 0x000fe2000bf24270 */
[----:B------:R-:W-:Y:S01]  /*34e0*/  VIADD R0, R0, 0x1 ;  /* 0x0000000100007836 */ /* 0x000fe20000000000 */
[----:B------:R-:W-:Y:S02]  /*34f0*/  UIADD3 UR10, UR10, 0x1, URZ ;  /* 0x000000010a0a7890 */ /* 0x000fe4000fffe03f */
[----:B------:R-:W-:Y:S02]  /*3500*/  UIADD3 UR9, UR9, -0x1, URZ ;  /* 0xffffffff09097890 */ /* 0x000fe4000fffe03f */
[----:B------:R-:W-:Y:S01]  /*3510*/  PLOP3.LUT P2, PT, PT, PT, UP1, 0x80, 0x0 ;  /* 0x000000000000781c */ /* 0x000fe20003f4f018 */
[----:B------:R-:W-:Y:S01]  /*3520*/  UISETP.NE.AND UP0, UPT, UR10, 0x8, UPT ;  /* 0x000000080a00788c */ /* 0x000fe2000bf05270 */
[----:B------:R-:W-:-:S03]  /*3530*/  ISETP.NE.AND P1, PT, R0, 0x8, PT ;  /* 0x000000080000780c */ /* 0x000fc60003f25270 */
[----:B------:R-:W-:Y:S01]  /*3540*/  USEL UR12, URZ, 0x1, UP0 ;  /* 0x000000013f0c7887 */ /* 0x000fe20008000000 */
[----:B------:R-:W-:Y:S01]  /*3550*/  SEL R0, R0, RZ, P1 ;  /* 0x000000ff00007207 */ /* 0x000fe20000800000 */
[----:B------:R-:W-:Y:S02]  /*3560*/  USEL UR10, UR10, URZ, UP0 ;  /* 0x0000003f0a0a7287 */ /* 0x000fe40008000000 */
[----:B------:R-:W-:Y:S02]  /*3570*/  UPLOP3.LUT UP0, UPT, UPT, UPT, UPT, 0x80, 0x0 ;  /* 0x000000000000789c */ /* 0x000fe40003f0f070 */
[----:B------:R-:W-:Y:S02]  /*3580*/  LOP3.LUT R2, R2, UR12, RZ, 0x3c, !PT ;  /* 0x0000000c02027c12 */ /* 0x000fe4000f8e3cff */
[----:B------:R-:W-:Y:S07]  /*3590*/  @P2 BRA `(.L_x_25) ;  /* 0xffffffe800f82947 */ /* 0x000fee000383ffff */
.L_x_18:
[----:B------:R-:W1:Y:S01]  /*35a0*/  S2R R5, SR_TID.X ;  /* 0x0000000000057919 */ /* 0x000e620000002100 */
[----:B------:R-:W-:Y:S02]  /*35b0*/  USHF.L.U32 UR17, UR17, 0x8, URZ ;  /* 0x0000000811117899 */ /* 0x000fe4000800063f */
[----:B------:R-:W-:Y:S01]  /*35c0*/  USHF.R.S32.HI UR12, URZ, 0x1f, UR8 ;  /* 0x0000001f3f0c7899 */ /* 0x000fe20008011408 */
[----:B------:R-:W3:Y:S01]  /*35d0*/  S2R R4, SR_TID.X ;  /* 0x0000000000047919 */ /* 0x000ee20000002100 */
[----:B------:R-:W-:Y:S01]  /*35e0*/  ULDC.64 UR10, c[0x0][0x6d0] ;  /* 0x0001b400000a7ab9 */ /* 0x000fe20000000a00 */
[----:B------:R-:W-:Y:S01]  /*35f0*/  UIADD3 UR4, UR7, UR4, URZ ;  /* 0x0000000407047290 */ /* 0x000fe2000fffe03f */
[----:B------:R-:W-:Y:S01]  /*3600*/  IMAD.U32 R14, RZ, RZ, UR10 ;  /* 0x0000000aff0e7e24 */ /* 0x000fe2000f8e00ff */
[----:B------:R-:W-:Y:S01]  /*3610*/  UIMAD UR9, UR12, UR10, URZ ;  /* 0x0000000a0c0972a4 */ /* 0x000fe2000f8e023f */
[----:B------:R-:W-:Y:S02]  /*3620*/  ULDC UR13, c[0x0][0x288] ;  /* 0x0000a200000d7ab9 */ /* 0x000fe40000000800 */
[----:B------:R-:W-:Y:S01]  /*3630*/  ULDC UR10, c[0x0][0x284] ;  /* 0x0000a100000a7ab9 */ /* 0x000fe20000000800 */
[----:B------:R-:W-:-:S02]  /*3640*/  UIMAD UR9, UR8, UR11, UR9 ;  /* 0x0000000b080972a4 */ /* 0x000fc4000f8e0209 */
[----:B------:R-:W-:Y:S02]  /*3650*/  USHF.L.U32 UR11, UR16, 0x8, URZ ;  /* 0x00000008100b7899 */ /* 0x000fe4000800063f */
[----:B------:R-:W-:Y:S02]  /*3660*/  UISETP.GT.U32.AND UP0, UPT, UR4, 0x7, UPT ;  /* 0x000000070400788c */ /* 0x000fe4000bf04070 */
[----:B------:R-:W-:Y:S02]  /*3670*/  UISETP.GE.AND UP1, UPT, UR11, UR13, UPT ;  /* 0x0000000d0b00728c */ /* 0x000fe4000bf26270 */
[----:B------:R-:W-:Y:S02]  /*3680*/  UISETP.LT.U32.AND UP0, UPT, UR7, 0x8, UP0 ;  /* 0x000000080700788c */ /* 0x000fe40008701070 */
[----:B------:R-:W-:-:S06]  /*3690*/  UISETP.GE.OR UP1, UPT, UR17, UR10, UP1 ;  /* 0x0000000a1100728c */ /* 0x000fcc0008f26670 */
[----:B------:R-:W-:Y:S02]  /*36a0*/  PLOP3.LUT P1, PT, PT, PT, UP1, 0x80, 0x0 ;  /* 0x000000000000781c */ /* 0x000fe40003f2f018 */
[----:B-1----:R-:W-:Y:S02]  /*36b0*/  LOP3.LUT R3, R5, 0x60, RZ, 0xc0, !PT ;  /* 0x0000006005037812 */ /* 0x002fe400078ec0ff */
[----:B------:R-:W-:Y:S02]  /*36c0*/  SHF.R.U32.HI R2, RZ, 0x2, R5 ;  /* 0x00000002ff027819 */ /* 0x000fe40000011605 */
[----:B------:R-:W-:Y:S02]  /*36d0*/  SHF.R.U32.HI R3, RZ, 0x5, R3 ;  /* 0x00000005ff037819 */ /* 0x000fe40000011603 */
[----:B------:R-:W-:Y:S02]  /*36e0*/  LOP3.LUT R2, R2, 0x7, RZ, 0xc0, !PT ;  /* 0x0000000702027812 */ /* 0x000fe400078ec0ff */
[----:B---3--:R-:W-:Y:S01]  /*36f0*/  SHF.R.U32.HI R4, RZ, 0x7, R4 ;  /* 0x00000007ff047819 */ /* 0x008fe20000011604 */
[----:B------:R-:W-:-:S02]  /*3700*/  IMAD.SHL.U32 R0, R3, 0x10, RZ ;  /* 0x0000001003007824 */ /* 0x000fc400078e00ff */
[----:B------:R-:W-:-:S03]  /*3710*/  IMAD R3, R3, -0x10, -R2 ;  /* 0xfffffff003037824 */ /* 0x000fc600078e0a02 */
[----:B------:R-:W-:Y:S02]  /*3720*/  LOP3.LUT R0, R0, 0xfffffff0, R2, 0xe2, !PT ;  /* 0xfffffff000007812 */ /* 0x000fe400078ee202 */
[----:B------:R-:W-:-:S04]  /*3730*/  SHF.R.U32.HI R2, RZ, 0x1, R5 ;  /* 0x00000001ff027819 */ /* 0x000fc80000011605 */
[----:B------:R-:W-:Y:S02]  /*3740*/  LOP3.LUT R2, R0, 0x40, R2, 0xf8, !PT ;  /* 0x0000004000027812 */ /* 0x000fe400078ef802 */
[----:B------:R-:W-:Y:S02]  /*3750*/  LOP3.LUT R0, R4, 0x1, RZ, 0xc0, !PT ;  /* 0x0000000104007812 */ /* 0x000fe400078ec0ff */
[----:B------:R-:W-:Y:S02]  /*3760*/  LOP3.LUT R2, R2, UR17, RZ, 0xfc, !PT ;  /* 0x0000001102027c12 */ /* 0x000fe4000f8efcff */
[----:B------:R-:W-:Y:S01]  /*3770*/  MOV R4, UR10 ;  /* 0x0000000a00047c02 */ /* 0x000fe20008000f00 */
[----:B------:R-:W-:Y:S01]  /*3780*/  IMAD R0, R0, -0x40, R3 ;  /* 0xffffffc000007824 */ /* 0x000fe200078e0203 */
[----:B------:R-:W-:Y:S01]  /*3790*/  SHF.R.S32.HI R3, RZ, 0x1f, R2 ;  /* 0x0000001fff037819 */ /* 0x000fe20000011402 */
[----:B------:R-:W-:-:S03]  /*37a0*/  USEL UR10, URZ, 0x1, !UP0 ;  /* 0x000000013f0a7887 */ /* 0x000fc6000c000000 */
[----:B------:R-:W-:Y:S01]  /*37b0*/  IADD3 R19, R4, -UR17, R0 ;  /* 0x8000001104137c10 */ /* 0x000fe2000fffe000 */
[----:B------:R-:W-:Y:S01]  /*37c0*/  IMAD.WIDE.U32 R14, R14, UR8, R2 ;  /* 0x000000080e0e7c25 */ /* 0x000fe2000f8e0002 */
[----:B------:R-:W-:-:S03]  /*37d0*/  LOP3.LUT R0, R5, 0x3, RZ, 0xc0, !PT ;  /* 0x0000000305007812 */ /* 0x000fc600078ec0ff */
[----:B------:R-:W-:Y:S01]  /*37e0*/  VIADD R15, R15, UR9 ;  /* 0x000000090f0f7c36 */ /* 0x000fe20008000000 */
[----:B------:R-:W-:Y:S01]  /*37f0*/  USHF.R.U32.HI UR9, URZ, 0x3, UR4 ;  /* 0x000000033f097899 */ /* 0x000fe20008011604 */
[----:B------:R1:W-:Y:S01]  /*3800*/  STL [R1+0x20c], R19 ;  /* 0x00020c1301007387 */ /* 0x0003e20000100800 */
[----:B------:R-:W-:Y:S01]  /*3810*/  IMAD.MOV.U32 R4, RZ, RZ, -0x2 ;  /* 0xfffffffeff047424 */ /* 0x000fe200078e00ff */
[----:B------:R-:W-:Y:S02]  /*3820*/  ULOP3.LUT UR4, UR4, 0x7, URZ, 0xc0, !UPT ;  /* 0x0000000704047892 */ /* 0x000fe4000f8ec03f */
[----:B------:R-:W-:Y:S01]  /*3830*/  ULOP3.LUT UR9, UR9, 0x1, URZ, 0xc0, !UPT ;  /* 0x0000000109097892 */ /* 0x000fe2000f8ec03f */
[----:B------:R-:W-:-:S03]  /*3840*/  IMAD R0, R0, R4, UR13 ;  /* 0x0000000d00007e24 */ /* 0x000fc6000f8e0204 */
[----:B------:R-:W-:Y:S01]  /*3850*/  UISETP.NE.U32.AND UP3, UPT, UR9, 0x1, UPT ;  /* 0x000000010900788c */ /* 0x000fe2000bf65070 */
[----:B------:R-:W-:-:S03]  /*3860*/  VIADD R0, R0, -UR11 ;  /* 0x8000000b00007c36 */ /* 0x000fc60008000000 */
[----:B------:R-:W-:-:S04]  /*3870*/  UISETP.GT.U32.AND UP3, UPT, UR7, 0x7, !UP3 ;  /* 0x000000070700788c */ /* 0x000fc8000df64070 */
[----:B------:R-:W-:-:S04]  /*3880*/  USEL UR9, URZ, 0x1, !UP3 ;  /* 0x000000013f097887 */ /* 0x000fc8000d800000 */
[----:B------:R-:W-:Y:S01]  /*3890*/  ULOP3.LUT UR5, UR9, UR5, UR10, 0x96, !UPT ;  /* 0x0000000509057292 */ /* 0x000fe2000f8e960a */
[----:B-1----:R-:W-:Y:S11]  /*38a0*/  @P1 BRA `(.L_x_26) ;  /* 0x0000012800f01947 */ /* 0x002ff60003800000 */
[----:B------:R-:W-:Y:S01]  /*38b0*/  UIMAD.WIDE UR10, UR16, 0x100, URZ ;  /* 0x00000100100a78a5 */ /* 0x000fe2000f8e023f */
[----:B------:R-:W-:Y:S01]  /*38c0*/  IMAD.SHL.U32 R4, R5, 0x2, RZ ;  /* 0x0000000205047824 */ /* 0x000fe200078e00ff */
[----:B------:R-:W-:Y:S01]  /*38d0*/  ISETP.NE.AND P2, PT, RZ, UR21, PT ;  /* 0x00000015ff007c0c */ /* 0x000fe2000bf45270 */
[----:B------:R-:W-:Y:S01]  /*38e0*/  ULDC.64 UR16, c[0x0][0x6c8] ;  /* 0x0001b20000107ab9 */ /* 0x000fe20000000a00 */
[----:B------:R-:W-:Y:S01]  /*38f0*/  ISETP.GT.AND P1, PT, R19, RZ, PT ;  /* 0x000000ff1300720c */ /* 0x000fe20003f24270 */
[----:B------:R-:W-:Y:S01]  /*3900*/  UIMAD UR9, UR11, UR16, URZ ;  /* 0x000000100b0972a4 */ /* 0x000fe2000f8e023f */
[----:B------:R-:W-:Y:S01]  /*3910*/  IMAD.U32 R8, RZ, RZ, UR10 ;  /* 0x0000000aff087e24 */ /* 0x000fe2000f8e00ff */
[----:B------:R-:W-:Y:S01]  /*3920*/  BSSY B0, `(.L_x_26) ;  /* 0x00012b4000007945 */ /* 0x000fe20003800000 */
[----:B------:R-:W-:Y:S01]  /*3930*/  IMAD.U32 R18, RZ, RZ, UR17 ;  /* 0x00000011ff127e24 */ /* 0x000fe2000f8e00ff */
[----:B------:R-:W-:Y:S02]  /*3940*/  ISETP.GT.AND P3, PT, R0, RZ, P1 ;  /* 0x000000ff0000720c */ /* 0x000fe40000f64270 */
[----:B------:R-:W-:-:S05]  /*3950*/  LOP3.LUT R8, R8, 0x6, R4, 0xf8, !PT ;  /* 0x0000000608087812 */ /* 0x000fca00078ef804 */
[----:B------:R-:W-:-:S04]  /*3960*/  IMAD.WIDE.U32 R14, R8, UR16, R14 ;  /* 0x00000010080e7c25 */ /* 0x000fc8000f8e000e */
[----:B------:R-:W-:-:S05]  /*3970*/  IMAD R18, R8, R18, UR9 ;  /* 0x0000000908127e24 */ /* 0x000fca000f8e0212 */
[----:B------:R-:W-:Y:S01]  /*3980*/  IADD3 R18, R15, R18, RZ ;  /* 0x000000120f127210 */ /* 0x000fe20007ffe0ff */
[----:B------:R-:W-:Y:S06]  /*3990*/  @!P2 BRA `(.L_x_27) ;  /* 0x000000dc0060a947 */ /* 0x000fec0003800000 */
[----:B------:R-:W-:Y:S01]  /*39a0*/  ULDC.64 UR14, c[0x0][0x6b8] ;  /* 0x0001ae00000e7ab9 */ /* 0x000fe20000000a00 */
[----:B------:R-:W-:Y:S01]  /*39b0*/  ULDC.64 UR24, c[0x0][0x6b0] ;  /* 0x0001ac0000187ab9 */ /* 0x000fe20000000a00 */
[----:B------:R-:W-:Y:S02]  /*39c0*/  UIMAD UR9, UR12, UR14, URZ ;  /* 0x0000000e0c0972a4 */ /* 0x000fe4000f8e023f */
[----:B------:R-:W-:Y:S01]  /*39d0*/  IMAD.U32 R10, RZ, RZ, UR14 ;  /* 0x0000000eff0a7e24 */ /* 0x000fe2000f8e00ff */
[----:B------:R-:W-:Y:S01]  /*39e0*/  UIMAD UR10, UR11, UR24, URZ ;  /* 0x000000180b0a72a4 */ /* 0x000fe2000f8e023f */
[----:B------:R-:W3:Y:S01]  /*39f0*/  LDL.LU R20, [R1] ;  /* 0x0000000001147983 */ /* 0x000ee20000300800 */
[----:B------:R-:W-:Y:S02]  /*3a00*/  UIMAD UR9, UR8, UR15, UR9 ;  /* 0x0000000f080972a4 */ /* 0x000fe4000f8e0209 */
[----:B0-----:R-:W-:Y:S01]  /*3a10*/  IMAD.WIDE.U32 R6, R10, UR8, R2 ;  /* 0x000000080a067c25 */ /* 0x001fe2000f8e0002 */
[----:B------:R-:W-:Y:S01]  /*3a20*/  ULDC.64 UR26, c[0x0][0x6a8] ;  /* 0x0001aa00001a7ab9 */ /* 0x000fe20000000a00 */
[----:B------:R-:W-:Y:S01]  /*3a30*/  ULDC.64 UR12, c[0x0][0x6b0] ;  /* 0x0001ac00000c7ab9 */ /* 0x000fe20000000a00 */
[----:B------:R-:W4:Y:S01]  /*3a40*/  LDL.LU R21, [R1+0x4] ;  /* 0x0000040001157983 */ /* 0x000f220000300800 */
[----:B------:R-:W-:-:S02]  /*3a50*/  IMAD.U32 R9, RZ, RZ, UR25 ;  /* 0x00000019ff097e24 */ /* 0x000fc4000f8e00ff */
[----:B------:R-:W-:Y:S02]  /*3a60*/  VIADD R5, R7, UR9 ;  /* 0x0000000907057c36 */ /* 0x000fe40008000000 */
[----:B------:R-:W-:Y:S02]  /*3a70*/  IMAD.MOV.U32 R4, RZ, RZ, R6 ;  /* 0x000000ffff047224 */ /* 0x000fe400078e0006 */
[C---:B------:R-:W-:Y:S01]  /*3a80*/  IMAD R9, R8.reuse, R9, UR10 ;  /* 0x0000000a08097e24 */ /* 0x040fe2000f8e0209 */
[----:B------:R-:W-:Y:S01]  /*3a90*/  ULDC.64 UR10, c[0x0][0x6c0] ;  /* 0x0001b000000a7ab9 */ /* 0x000fe20000000a00 */
[----:B------:R-:W-:-:S04]  /*3aa0*/  IMAD.WIDE.U32 R12, R8, UR24, R4 ;  /* 0x00000018080c7c25 */ /* 0x000fc8000f8e0004 */
[----:B------:R-:W-:Y:S01]  /*3ab0*/  IMAD.IADD R11, R13, 0x1, R9 ;  /* 0x000000010d0b7824 */ /* 0x000fe200078e0209 */
[----:B------:R-:W-:-:S04]  /*3ac0*/  LEA R16, P2, R12, UR26, 0x2 ;  /* 0x0000001a0c107c11 */ /* 0x000fc8000f8410ff */
[----:B------:R-:W-:-:S05]  /*3ad0*/  LEA.HI.X R17, R12, UR27, R11, 0x2, P2 ;  /* 0x0000001b0c117c11 */ /* 0x000fca00090f140b */
[----:B------:R0:W5:Y:S01]  /*3ae0*/  @P3 LDG.E.LTC128B R11, desc[UR18][R16.64] ;  /* 0x00000012100b3981 */ /* 0x000162000c1e1920 */
[----:B------:R-:W-:-:S04]  /*3af0*/  LEA R12, P2, R14, UR10, 0x2 ;  /* 0x0000000a0e0c7c11 */ /* 0x000fc8000f8410ff */
[----:B------:R-:W-:Y:S02]  /*3b00*/  LEA.HI.X R13, R14, UR11, R18, 0x2, P2 ;  /* 0x0000000b0e0d7c11 */ /* 0x000fe400090f1412 */
[----:B0-----:R-:W-:-:S05]  /*3b10*/  MOV R16, UR24 ;  /* 0x0000001800107c02 */ /* 0x001fca0008000f00 */
[----:B------:R-:W-:-:S03]  /*3b20*/  IMAD.WIDE.U32 R16, R8, R16, UR12 ;  /* 0x0000000c08107e25 */ /* 0x000fc6000f8e0010 */
[----:B------:R-:W-:Y:S01]  /*3b30*/  IADD3 R15, P2, R6, R16, RZ ;  /* 0x00000010060f7210 */ /* 0x000fe20007f5e0ff */
[----:B-----5:R-:W-:-:S04]  /*3b40*/  IMAD R14, R11, UR21, RZ ;  /* 0x000000150b0e7c24 */ /* 0x020fc8000f8e02ff */
[----:B---3--:R-:W-:Y:S02]  /*3b50*/  IMAD R14, R20, UR22, R14 ;  /* 0x00000016140e7c24 */ /* 0x008fe4000f8e020e */
[----:B------:R-:W-:-:S03]  /*3b60*/  IMAD.IADD R20, R9, 0x1, R17 ;  /* 0x0000000109147824 */ /* 0x000fc600078e0211 */
[----:B------:R0:W-:Y:S01]  /*3b70*/  @P3 STG.E desc[UR18][R12.64], R14 ;  /* 0x0000000e0c003986 */ /* 0x0001e2000c101912 */
[----:B------:R-:W-:Y:S01]  /*3b80*/  ISETP.GT.AND P3, PT, R0, 0x1, P1 ;  /* 0x000000010000780c */ /* 0x000fe20000f64270 */
[----:B------:R-:W-:Y:S01]  /*3b90*/  IMAD.X R18, R20, 0x1, R5, P2 ;  /* 0x0000000114127824 */ /* 0x000fe200010e0605 */
[----:B0-----:R-:W-:-:S04]  /*3ba0*/  LEA R14, P2, R15, UR26, 0x2 ;  /* 0x0000001a0f0e7c11 */ /* 0x001fc8000f8410ff */
[----:B------:R-:W-:-:S07]  /*3bb0*/  LEA.HI.X R15, R15, UR27, R18, 0x2, P2 ;  /* 0x0000001b0f0f7c11 */ /* 0x000fce00090f1412 */
[----:B------:R0:W3:Y:S01]  /*3bc0*/  @P3 LDG.E.LTC128B R11, desc[UR18][R14.64] ;  /* 0x000000120e0b3981 */ /* 0x0000e2000c1e1920 */
[----:B------:R-:W-:Y:S01]  /*3bd0*/  USHF.L.U32 UR11, UR16, 0x2, URZ ;  /* 0x00000002100b7899 */ /* 0x000fe2000800063f */
[----:B------:R-:W-:Y:S01]  /*3be0*/  BSSY B1, `(.L_x_28) ;  /* 0x0000012000017945 */ /* 0x000fe20003800000 */
[----:B------:R-:W-:Y:S01]  /*3bf0*/  USHF.L.U64.HI UR23, UR16, 0x2, UR17 ;  /* 0x0000000210177899 */ /* 0x000fe20008010211 */
[----:B0-----:R-:W-:-:S04]  /*3c00*/  IMAD.WIDE.U32 R14, R8, UR24, R2 ;  /* 0x00000018080e7c25 */ /* 0x001fc8000f8e0002 */
[----:B------:R-:W-:Y:S02]  /*3c10*/  IMAD.IADD R15, R9, 0x1, R15 ;  /* 0x00000001090f7824 */ /* 0x000fe400078e020f */
[----:B------:R-:W-:-:S04]  /*3c20*/  IMAD.WIDE.U32 R14, R10, UR8, R14 ;  /* 0x000000080a0e7c25 */ /* 0x000fc8000f8e000e */
[----:B------:R-:W-:Y:S01]  /*3c30*/  VIADD R15, R15, UR9 ;  /* 0x000000090f0f7c36 */ /* 0x000fe20008000000 */
[----:B------:R-:W-:-:S04]  /*3c40*/  LEA R22, P2, R14, UR26, 0x2 ;  /* 0x0000001a0e167c11 */ /* 0x000fc8000f8410ff */
[----:B------:R-:W-:Y:S02]  /*3c50*/  LEA.HI.X R23, R14, UR27, R15, 0x2, P2 ;  /* 0x0000001b0e177c11 */ /* 0x000fe400090f140f */
[----:B------:R-:W-:-:S03]  /*3c60*/  ISETP.GT.AND P2, PT, R19, 0x8, PT ;  /* 0x000000081300780c */ /* 0x000fc60003f44270 */
[----:B------:R0:W-:Y:S01]  /*3c70*/  STL.64 [R1+0x250], R22 ;  /* 0x0002501601007387 */ /* 0x0001e20000100a00 */
[----:B------:R-:W-:Y:S01]  /*3c80*/  ISETP.GT.AND P5, PT, R0, RZ, P2 ;  /* 0x000000ff0000720c */ /* 0x000fe200017a4270 */
[----:B---3--:R-:W-:-:S04]  /*3c90*/  IMAD R14, R11, UR21, RZ ;  /* 0x000000150b0e7c24 */ /* 0x008fc8000f8e02ff */
[----:B----4-:R-:W-:Y:S01]  /*3ca0*/  IMAD R18, R21, UR22, R14 ;  /* 0x0000001615127c24 */ /* 0x010fe2000f8e020e */
[----:B------:R-:W-:-:S04]  /*3cb0*/  IADD3 R14, P4, R12, UR11, RZ ;  /* 0x0000000b0c0e7c10 */ /* 0x000fc8000ff9e0ff */
[----:B------:R-:W-:-:S05]  /*3cc0*/  IADD3.X R15, R13, UR23, RZ, P4, !PT ;  /* 0x000000170d0f7c10 */ /* 0x000fca000a7fe4ff */
[----:B------:R0:W-:Y:S01]  /*3cd0*/  @P3 STG.E desc[UR18][R14.64], R18 ;  /* 0x000000120e003986 */ /* 0x0001e2000c101912 */
[----:B------:R-:W-:Y:S05]  /*3ce0*/  @!P5 BRA `(.L_x_29) ;  /* 0x000000000004d947 */ /* 0x000fea0003800000 */
[----:B------:R1:W5:Y:S02]  /*3cf0*/  LDG.E.LTC128B R11, desc[UR18][R22.64+0x20] ;  /* 0x00002012160b7981 */ /* 0x000364000c1e1920 */
.L_x_29:
[----:B------:R-:W-:Y:S05]  /*3d00*/  BSYNC B1 ;  /* 0x0000000000017941 */ /* 0x000fea0003800000 */
.L_x_28:
[----:B0-----:R-:W3:Y:S01]  /*3d10*/  LDL.LU R18, [R1+0x8] ;  /* 0x0000080001127983 */ /* 0x001ee20000300800 */
[----:B-----5:R-:W-:Y:S01]  /*3d20*/  IMAD R17, R11, UR21, RZ ;  /* 0x000000150b117c24 */ /* 0x020fe2000f8e02ff */
[----:B------:R-:W-:Y:S01]  /*3d30*/  UIMAD UR10, UR25, 0x7, URZ ;  /* 0x00000007190a78a4 */ /* 0x000fe2000f8e023f */
[----:B------:R-:W-:Y:S02]  /*3d40*/  BSSY B1, `(.L_x_30) ;  /* 0x0000011000017945 */ /* 0x000fe40003800000 */
[----:B---3--:R-:W-:Y:S01]  /*3d50*/  IMAD R17, R18, UR22, R17 ;  /* 0x0000001612117c24 */ /* 0x008fe2000f8e0211 */
[----:B------:R-:W-:-:S04]  /*3d60*/  IADD3 R18, P3, R2, R16, RZ ;  /* 0x0000001002127210 */ /* 0x000fc80007f7e0ff */
[----:B------:R0:W-:Y:S01]  /*3d70*/  @P5 STG.E desc[UR18][R12.64+0x20], R17 ;  /* 0x000020110c005986 */ /* 0x0001e2000c101912 */
[----:B------:R-:W-:Y:S01]  /*3d80*/  IMAD.X R19, R3, 0x1, R20, P3 ;  /* 0x0000000103137824 */ /* 0x000fe200018e0614 */
[----:B------:R-:W-:Y:S01]  /*3d90*/  ISETP.GT.AND P5, PT, R0, 0x1, P2 ;  /* 0x000000010000780c */ /* 0x000fe200017a4270 */
[----:B------:R-:W-:-:S03]  /*3da0*/  IMAD.WIDE.U32 R18, R10, UR8, R18 ;  /* 0x000000080a127c25 */ /* 0x000fc6000f8e0012 */
[----:B-1----:R-:W-:Y:S02]  /*3db0*/  LEA R22, P3, R18, UR26, 0x2 ;  /* 0x0000001a12167c11 */ /* 0x002fe4000f8610ff */
[----:B0-----:R-:W-:Y:S01]  /*3dc0*/  IADD3 R17, R19, UR9, RZ ;  /* 0x0000000913117c10 */ /* 0x001fe2000fffe0ff */
[----:B------:R-:W-:-:S03]  /*3dd0*/  IMAD.MOV.U32 R19, RZ, RZ, R20 ;  /* 0x000000ffff137224 */ /* 0x000fc600078e0014 */
[----:B------:R-:W-:Y:S01]  /*3de0*/  LEA.HI.X R23, R18, UR27, R17, 0x2, P3 ;  /* 0x0000001b12177c11 */ /* 0x000fe200098f1411 */
[----:B------:R-:W-:Y:S02]  /*3df0*/  IMAD.MOV.U32 R18, RZ, RZ, R16 ;  /* 0x000000ffff127224 */ /* 0x000fe400078e0010 */
[----:B------:R-:W-:Y:S02]  /*3e00*/  IMAD.U32 R16, RZ, RZ, UR24 ;  /* 0x00000018ff107e24 */ /* 0x000fe4000f8e00ff */
[----:B------:R0:W-:Y:S02]  /*3e10*/  STL.64 [R1+0x248], R22 ;  /* 0x0002481601007387 */ /* 0x0001e40000100a00 */
[----:B------:R-:W-:Y:S01]  /*3e20*/  IMAD.WIDE.U32 R18, R16, 0x7, R18 ;  /* 0x0000000710127825 */ /* 0x000fe200078e0012 */
[----:B------:R-:W-:Y:S06]  /*3e30*/  @!P5 BRA `(.L_x_31) ;  /* 0x000000000004d947 */ /* 0x000fec0003800000 */
[----:B------:R1:W5:Y:S02]  /*3e40*/  LDG.E.LTC128B R11, desc[UR18][R22.64+0x20] ;  /* 0x00002012160b7981 */ /* 0x000364000c1e1920 */
.L_x_31:
[----:B------:R-:W-:Y:S05]  /*3e50*/  BSYNC B1 ;  /* 0x0000000000017941 */ /* 0x000fea0003800000 */
.L_x_30:
[----:B------:R-:W3:Y:S01]  /*3e60*/  LDL.LU R17, [R1+0xc] ;  /* 0x00000c0001117983 */ /* 0x000ee20000300800 */
[----:B-----5:R-:W-:Y:S01]  /*3e70*/  IMAD R16, R11, UR21, RZ ;  /* 0x000000150b107c24 */ /* 0x020fe2000f8e02ff */
[----:B------:R-:W-:Y:S01]  /*3e80*/  ISETP.GT.AND P3, PT, R0, 0x8, P1 ;  /* 0x000000080000780c */ /* 0x000fe20000f64270 */
[----:B------:R-:W-:Y:S01]  /*3e90*/  VIADD R19, R19, UR10 ;  /* 0x0000000a13137c36 */ /* 0x000fe20008000000 */
[----:B------:R-:W4:Y:S01]  /*3ea0*/  LDL.LU R152, [R1+0x10] ;  /* 0x0000100001987983 */ /* 0x000f220000300800 */
[----:B------:R-:W-:-:S03]  /*3eb0*/  UIMAD UR28, UR17, 0x1c, URZ ;  /* 0x0000001c111c78a4 */ /* 0x000fc6000f8e023f */
[----:B01----:R-:W2:Y:S01]  /*3ec0*/  LDL.LU R23, [R1+0x14] ;  /* 0x0000140001177983 */ /* 0x003ea20000300800 */
[----:B---3--:R-:W-:Y:S01]  /*3ed0*/  IMAD R21, R17, UR22, R16 ;  /* 0x0000001611157c24 */ /* 0x008fe2000f8e0210 */
[----:B------:R-:W-:-:S04]  /*3ee0*/  IADD3 R17, P4, R6, R18, RZ ;  /* 0x0000001206117210 */ /* 0x000fc80007f9e0ff */
[----:B------:R0:W-:Y:S01]  /*3ef0*/  @P5 STG.E desc[UR18][R14.64+0x20], R21 ;  /* 0x000020150e005986 */ /* 0x0001e2000c101912 */
[----:B------:R-:W-:Y:S01]  /*3f00*/  IMAD.X R20, R19, 0x1, R5, P4 ;  /* 0x0000000113147824 */ /* 0x000fe200020e0605 */
[----:B------:R-:W-:-:S04]  /*3f10*/  LEA R16, P4, R17, UR26, 0x2 ;  /* 0x0000001a11107c11 */ /* 0x000fc8000f8810ff */
[----:B------:R-:W-:-:S05]  /*3f20*/  LEA.HI.X R17, R17, UR27, R20, 0x2, P4 ;  /* 0x0000001b11117c11 */ /* 0x000fca000a0f1414 */
[----:B------:R1:W3:Y:S01]  /*3f30*/  @P3 LDG.E.LTC128B R11, desc[UR18][R16.64] ;  /* 0x00000012100b3981 */ /* 0x0002e2000c1e1920 */
[----:B------:R-:W-:-:S04]  /*3f40*/  IADD3 R18, P4, R18, UR24, RZ ;  /* 0x0000001812127c10 */ /* 0x000fc8000ff9e0ff */
[----:B------:R-:W-:Y:S02]  /*3f50*/  IADD3.X R19, R19, UR25, RZ, P4, !PT ;  /* 0x0000001913137c10 */ /* 0x000fe4000a7fe4ff */
[----:B-1----:R-:W-:-:S04]  /*3f60*/  IADD3 R16, P4, R18, R6, RZ ;  /* 0x0000000612107210 */ /* 0x002fc80007f9e0ff */
[----:B------:R-:W-:Y:S02]  /*3f70*/  IADD3.X R17, R19, R5, RZ, P4, !PT ;  /* 0x0000000513117210 */ /* 0x000fe400027fe4ff */
[----:B------:R-:W-:-:S04]  /*3f80*/  LEA R20, P4, R16, UR26, 0x2 ;  /* 0x0000001a10147c11 */ /* 0x000fc8000f8810ff */
[----:B0-----:R-:W-:Y:S01]  /*3f90*/  LEA.HI.X R21, R16, UR27, R17, 0x2, P4 ;  /* 0x0000001b10157c11 */ /* 0x001fe2000a0f1411 */
[----:B------:R-:W-:Y:S01]  /*3fa0*/  IMAD.U32 R16, RZ, RZ, UR16 ;  /* 0x00000010ff107e24 */ /* 0x000fe2000f8e00ff */
[----:B------:R-:W-:-:S03]  /*3fb0*/  ISETP.GT.AND P4, PT, R0, 0x9, P1 ;  /* 0x000000090000780c */ /* 0x000fc60000f84270 */
[----:B------:R-:W-:-:S04]  /*3fc0*/  IMAD.WIDE.U32 R16, R16, 0x1c, R14 ;  /* 0x0000001c10107825 */ /* 0x000fc800078e000e */
[----:B------:R-:W-:Y:S02]  /*3fd0*/  VIADD R17, R17, UR28 ;  /* 0x0000001c11117c36 */ /* 0x000fe40008000000 */
[----:B---3--:R-:W-:-:S04]  /*3fe0*/  IMAD R22, R11, UR21, RZ ;  /* 0x000000150b167c24 */ /* 0x008fc8000f8e02ff */
[----:B----4-:R-:W-:-:S05]  /*3ff0*/  IMAD R22, R152, UR22, R22 ;  /* 0x0000001698167c24 */ /* 0x010fca000f8e0216 */
[----:B------:R2:W-:Y:S04]  /*4000*/  @P3 STG.E desc[UR18][R16.64], R22 ;  /* 0x0000001610003986 */ /* 0x0005e8000c101912 */
[----:B------:R0:W3:Y:S01]  /*4010*/  @P4 LDG.E.LTC128B R11, desc[UR18][R20.64] ;  /* 0x00000012140b4981 */ /* 0x0000e2000c1e1920 */
[----:B------:R-:W-:Y:S01]  /*4020*/  UIMAD.WIDE.U32 UR12, UR24, 0x7, UR12 ;  /* 0x00000007180c78a5 */ /* 0x000fe2000f8e000c */
[----:B------:R-:W-:Y:S01]  /*4030*/  ISETP.GT.AND P5, PT, R0, 0x8, P2 ;  /* 0x000000080000780c */ /* 0x000fe200017a4270 */
[----:B------:R-:W-:Y:S01]  /*4040*/  USHF.L.U32 UR29, UR16, 0x5, URZ ;  /* 0x00000005101d7899 */ /* 0x000fe2000800063f */
[----:B------:R-:W-:Y:S01]  /*4050*/  BSSY B1, `(.L_x_32) ;  /* 0x0000014000017945 */ /* 0x000fe20003800000 */
[----:B------:R-:W-:Y:S02]  /*4060*/  UIADD3 UR15, UR10, UR13, URZ ;  /* 0x0000000d0a0f7290 */ /* 0x000fe4000fffe03f */
[----:B------:R-:W-:Y:S01]  /*4070*/  USHF.L.U64.HI UR30, UR16, 0x5, UR17 ;  /* 0x00000005101e7899 */ /* 0x000fe20008010211 */
[----:B------:R-:W-:Y:S01]  /*4080*/  UMOV UR14, UR12 ;  /* 0x0000000c000e7c82 */ /* 0x000fe20008000000 */
[----:B0-----:R-:W-:-:S04]  /*4090*/  IMAD.U32 R20, RZ, RZ, UR24 ;  /* 0x00000018ff147e24 */ /* 0x001fc8000f8e00ff */
[----:B------:R-:W-:-:S03]  /*40a0*/  IMAD.WIDE.U32 R20, R8, R20, UR14 ;  /* 0x0000000e08147e25 */ /* 0x000fc6000f8e0014 */
[----:B------:R-:W-:-:S04]  /*40b0*/  IADD3 R20, P3, R2, R20, RZ ;  /* 0x0000001402147210 */ /* 0x000fc80007f7e0ff */
[----:B------:R-:W-:-:S03]  /*40c0*/  IADD3.X R21, R3, R9, R21, P3, !PT ;  /* 0x0000000903157210 */ /* 0x000fc60001ffe415 */
[----:B------:R-:W-:-:S04]  /*40d0*/  IMAD.WIDE.U32 R20, R10, UR8, R20 ;  /* 0x000000080a147c25 */ /* 0x000fc8000f8e0014 */
[----:B------:R-:W-:Y:S01]  /*40e0*/  VIADD R21, R21, UR9 ;  /* 0x0000000915157c36 */ /* 0x000fe20008000000 */
[----:B------:R-:W-:-:S04]  /*40f0*/  LEA R152, P3, R20, UR26, 0x2 ;  /* 0x0000001a14987c11 */ /* 0x000fc8000f8610ff */
[----:B------:R-:W-:-:S05]  /*4100*/  LEA.HI.X R153, R20, UR27, R21, 0x2, P3 ;  /* 0x0000001b14997c11 */ /* 0x000fca00098f1415 */
[----:B------:R0:W-:Y:S01]  /*4110*/  STL.64 [R1+0x240], R152 ;  /* 0x0002409801007387 */ /* 0x0001e20000100a00 */
[----:B---3--:R-:W-:-:S04]  /*4120*/  IMAD R20, R11, UR21, RZ ;  /* 0x000000150b147c24 */ /* 0x008fc8000f8e02ff */
[----:B--2---:R-:W-:Y:S01]  /*4130*/  IMAD R22, R23, UR22, R20 ;  /* 0x0000001617167c24 */ /* 0x004fe2000f8e0214 */
[----:B------:R-:W-:-:S04]  /*4140*/  IADD3 R20, P3, R14, UR29, RZ ;  /* 0x0000001d0e147c10 */ /* 0x000fc8000ff7e0ff */
[----:B------:R-:W-:-:S05]  /*4150*/  IADD3.X R21, R15, UR30, RZ, P3, !PT ;  /* 0x0000001e0f157c10 */ /* 0x000fca0009ffe4ff */
[----:B------:R0:W-:Y:S01]  /*4160*/  @P4 STG.E desc[UR18][R20.64], R22 ;  /* 0x0000001614004986 */ /* 0x0001e2000c101912 */
[----:B------:R-:W-:Y:S05]  /*4170*/  @!P5 BRA `(.L_x_33) ;  /* 0x000000000004d947 */ /* 0x000fea0003800000 */
[----:B------:R1:W5:Y:S02]  /*4180*/  LDG.E.LTC128B R11, desc[UR18][R152.64+0x20] ;  /* 0x00002012980b7981 */ /* 0x000364000c1e1920 */
.L_x_33:
[----:B------:R-:W-:Y:S05]  /*4190*/  BSYNC B1 ;  /* 0x0000000000017941 */ /* 0x000fea0003800000 */
.L_x_32:
[----:B------:R-:W2:Y:S01]  /*41a0*/  LDL.LU R23, [R1+0x18] ;  /* 0x0000180001177983 */ /* 0x000ea20000300800 */
[----:B0----5:R-:W-:Y:S01]  /*41b0*/  IMAD R22, R11, UR21, RZ ;  /* 0x000000150b167c24 */ /* 0x021fe2000f8e02ff */
[----:B------:R-:W-:Y:S01]  /*41c0*/  UIADD3 UR12, UP0, UR12, UR24, URZ ;  /* 0x000000180c0c7290 */ /* 0x000fe2000ff1e03f */
[----:B------:R-:W-:Y:S03]  /*41d0*/  BSSY B1, `(.L_x_34) ;  /* 0x0000010000017945 */ /* 0x000fe60003800000 */
[----:B------:R-:W-:Y:S01]  /*41e0*/  UIADD3.X UR13, UR15, UR25, URZ, UP0, !UPT ;  /* 0x000000190f0d7290 */ /* 0x000fe200087fe43f */
[----:B--2---:R-:W-:-:S05]  /*41f0*/  IMAD R22, R23, UR22, R22 ;  /* 0x0000001617167c24 */ /* 0x004fca000f8e0216 */
[----:B------:R0:W-:Y:S02]  /*4200*/  @P5 STG.E desc[UR18][R16.64+0x20], R22 ;  /* 0x0000201610005986 */ /* 0x0001e4000c101912 */
[----:B0-----:R-:W-:-:S04]  /*4210*/  IMAD.U32 R16, RZ, RZ, UR24 ;  /* 0x00000018ff107e24 */ /* 0x001fc8000f8e00ff */
[----:B------:R-:W-:-:S03]  /*4220*/  IMAD.WIDE.U32 R16, R8, R16, UR12 ;  /* 0x0000000c08107e25 */ /* 0x000fc6000f8e0010 */
[----:B------:R-:W-:-:S04]  /*4230*/  IADD3 R16, P3, R2, R16, RZ ;  /* 0x0000001002107210 */ /* 0x000fc80007f7e0ff */
[----:B------:R-:W-:-:S03]  /*4240*/  IADD3.X R17, R3, R9, R17, P3, !PT ;  /* 0x0000000903117210 */ /* 0x000fc60001ffe411 */
[----:B------:R-:W-:-:S05]  /*4250*/  IMAD.WIDE.U32 R16, R10, UR8, R16 ;  /* 0x000000080a107c25 */ /* 0x000fca000f8e0010 */
[----:B------:R-:W-:Y:S02]  /*4260*/  IADD3 R17, R17, UR9, RZ ;  /* 0x0000000911117c10 */ /* 0x000fe4000fffe0ff */
[----:B-1----:R-:W-:-:S04]  /*4270*/  LEA R152, P3, R16, UR26, 0x2 ;  /* 0x0000001a10987c11 */ /* 0x002fc8000f8610ff */
[----:B------:R-:W-:Y:S02]  /*4280*/  LEA.HI.X R153, R16, UR27, R17, 0x2, P3 ;  /* 0x0000001b10997c11 */ /* 0x000fe400098f1411 */
[----:B------:R-:W-:-:S03]  /*4290*/  ISETP.GT.AND P3, PT, R0, 0x9, P2 ;  /* 0x000000090000780c */ /* 0x000fc60001764270 */
[----:B------:R0:W-:Y:S10]  /*42a0*/  STL.64 [R1+0x238], R152 ;  /* 0x0002389801007387 */ /* 0x0001f40000100a00 */
[----:B------:R-:W-:Y:S05]  /*42b0*/  @!P3 BRA `(.L_x_35) ;  /* 0x000000000004b947 */ /* 0x000fea0003800000 */
[----:B------:R1:W5:Y:S02]  /*42c0*/  LDG.E.LTC128B R11, desc[UR18][R152.64+0x20] ;  /* 0x00002012980b7981 */ /* 0x000364000c1e1920 */
.L_x_35:
[----:B------:R-:W-:Y:S05]  /*42d0*/  BSYNC B1 ;  /* 0x0000000000017941 */ /* 0x000fea0003800000 */
.L_x_34:
[----:B------:R-:W2:Y:S01]  /*42e0*/  LDL.LU R17, [R1+0x1c] ;  /* 0x00001c0001117983 */ /* 0x000ea20000300800 */
[----:B-----5:R-:W-:-:S03]  /*42f0*/  IMAD R16, R11, UR21, RZ ;  /* 0x000000150b107c24 */ /* 0x020fc6000f8e02ff */
[----:B------:R-:W3:Y:S01]  /*4300*/  LDL.LU R22, [R1+0x20] ;  /* 0x0000200001167983 */ /* 0x000ee20000300800 */
[----:B--2---:R-:W-:-:S05]  /*4310*/  IMAD R16, R17, UR22, R16 ;  /* 0x0000001611107c24 */ /* 0x004fca000f8e0210 */
[----:B------:R2:W-:Y:S01]  /*4320*/  @P3 STG.E desc[UR18][R20.64+0x20], R16 ;  /* 0x0000201014003986 */ /* 0x0005e2000c101912 */
[----:B------:R-:W-:Y:S01]  /*4330*/  ISETP.GT.AND P3, PT, R0, 0x10, P1 ;  /* 0x000000100000780c */ /* 0x000fe20000f64270 */
[----:B--2---:R-:W-:-:S04]  /*4340*/  IMAD.U32 R16, RZ, RZ, UR24 ;  /* 0x00000018ff107e24 */ /* 0x004fc8000f8e00ff */
[----:B------:R-:W-:-:S04]  /*4350*/  IMAD.WIDE.U32 R16, R16, 0x7, R18 ;  /* 0x0000000710107825 */ /* 0x000fc800078e0012 */
[----:B------:R-:W-:Y:S01]  /*4360*/  VIADD R20, R17, UR10 ;  /* 0x0000000a11147c36 */ /* 0x000fe20008000000 */
[----:B------:R-:W-:-:S05]  /*4370*/  IADD3 R17, P4, R6, R16, RZ ;  /* 0x0000001006117210 */ /* 0x000fca0007f9e0ff */
[----:B------:R-:W-:Y:S01]  /*4380*/  IMAD.X R19, R20, 0x1, R5, P4 ;  /* 0x0000000114137824 */ /* 0x000fe200020e0605 */
[----:B------:R-:W-:-:S04]  /*4390*/  LEA R18, P4, R17, UR26, 0x2 ;  /* 0x0000001a11127c11 */ /* 0x000fc8000f8810ff */
[----:B------:R-:W-:-:S05]  /*43a0*/  LEA.HI.X R19, R17, UR27, R19, 0x2, P4 ;  /* 0x0000001b11137c11 */ /* 0x000fca000a0f1413 */
[----:B------:R-:W2:Y:S01]  /*43b0*/  @P3 LDG.E.LTC128B R11, desc[UR18][R18.64] ;  /* 0x00000012120b3981 */ /* 0x000ea2000c1e1920 */
[----:B------:R-:W-:Y:S01]  /*43c0*/  USHF.L.U32 UR31, UR16, 0x6, URZ ;  /* 0x00000006101f7899 */ /* 0x000fe2000800063f */
[----:B------:R-:W-:Y:S01]  /*43d0*/  IADD3 R16, P5, R16, UR24, RZ ;  /* 0x0000001810107c10 */ /* 0x000fe2000ffbe0ff */
[----:B------:R-:W-:Y:S01]  /*43e0*/  USHF.L.U64.HI UR32, UR16, 0x6, UR17 ;  /* 0x0000000610207899 */ /* 0x000fe20008010211 */
[----:B------:R-:W-:Y:S01]  /*43f0*/  BSSY B1, `(.L_x_36) ;  /* 0x000000e000017945 */ /* 0x000fe20003800000 */
[----:B--2---:R-:W-:-:S04]  /*4400*/  IMAD R17, R11, UR21, RZ ;  /* 0x000000150b117c24 */ /* 0x004fc8000f8e02ff */
[----:B---3--:R-:W-:Y:S01]  /*4410*/  IMAD R17, R22, UR22, R17 ;  /* 0x0000001616117c24 */ /* 0x008fe2000f8e0211 */
[----:B------:R-:W-:-:S04]  /*4420*/  IADD3 R22, P4, R12, UR31, RZ ;  /* 0x0000001f0c167c10 */ /* 0x000fc8000ff9e0ff */
[----:B------:R-:W-:Y:S02]  /*4430*/  IADD3.X R23, R13, UR32, RZ, P4, !PT ;  /* 0x000000200d177c10 */ /* 0x000fe4000a7fe4ff */
[----:B------:R-:W-:-:S03]  /*4440*/  IADD3 R19, P4, R16, R6, RZ ;  /* 0x0000000610137210 */ /* 0x000fc60007f9e0ff */
[----:B------:R2:W-:Y:S01]  /*4450*/  @P3 STG.E desc[UR18][R22.64], R17 ;  /* 0x0000001116003986 */ /* 0x0005e2000c101912 */
[----:B------:R-:W-:Y:S02]  /*4460*/  ISETP.GT.AND P3, PT, R0, 0x11, P1 ;  /* 0x000000110000780c */ /* 0x000fe40000f64270 */
[----:B--2---:R-:W-:-:S05]  /*4470*/  IADD3.X R17, R20, UR25, RZ, P5, !PT ;  /* 0x0000001914117c10 */ /* 0x004fca000affe4ff */
[----:B------:R-:W-:Y:S01]  /*4480*/  IMAD.X R20, R17, 0x1, R5, P4 ;  /* 0x0000000111147824 */ /* 0x000fe200020e0605 */
[----:B------:R-:W-:-:S04]  /*4490*/  LEA R18, P4, R19, UR26, 0x2 ;  /* 0x0000001a13127c11 */ /* 0x000fc8000f8810ff */
[----:B------:R-:W-:Y:S01]  /*44a0*/  LEA.HI.X R19, R19, UR27, R20, 0x2, P4 ;  /* 0x0000001b13137c11 */ /* 0x000fe2000a0f1414 */
[----:B------:R-:W-:Y:S08]  /*44b0*/  @!P3 BRA `(.L_x_37) ;  /* 0x000000000004b947 */ /* 0x000ff00003800000 */
[----:B------:R2:W5:Y:S02]  /*44c0*/  LDG.E.LTC128B R11, desc[UR18][R18.64] ;  /* 0x00000012120b7981 */ /* 0x000564000c1e1920 */
.L_x_37:
[----:B------:R-:W-:Y:S05]  /*44d0*/  BSYNC B1 ;  /* 0x0000000000017941 */ /* 0x000fea0003800000 */
.L_x_36:
[----:B------:R-:W3:Y:S01]  /*44e0*/  LDL.LU R20, [R1+0x24] ;  /* 0x0000240001147983 */ /* 0x000ee20000300800 */
[----:B------:R-:W-:Y:S02]  /*44f0*/  UIMAD.WIDE.U32 UR14, UR24, 0x7, UR14 ;  /* 0x00000007180e78a5 */ /* 0x000fe4000f8e000e */
[----:B--2---:R-:W-:Y:S01]  /*4500*/  IMAD.U32 R18, RZ, RZ, UR24 ;  /* 0x00000018ff127e24 */ /* 0x004fe2000f8e00ff */
[----:B------:R-:W-:Y:S01]  /*4510*/  ISETP.GT.AND P5, PT, R0, 0x10, P2 ;  /* 0x000000100000780c */ /* 0x000fe200017a4270 */
[----:B------:R-:W-:Y:S01]  /*4520*/  BSSY B1, `(.L_x_38) ;  /* 0x0000012000017945 */ /* 0x000fe20003800000 */
[----:B------:R-:W-:-:S04]  /*4530*/  UIADD3 UR14, UP0, UR14, UR24, URZ ;  /* 0x000000180e0e7290 */ /* 0x000fc8000ff1e03f */
[----:B------:R-:W-:-:S06]  /*4540*/  UIADD3.X UR15, UR25, UR10, UR15, UP0, !UPT ;  /* 0x0000000a190f7290 */ /* 0x000fcc00087fe40f */
[----:B------:R-:W-:-:S03]  /*4550*/  IMAD.WIDE.U32 R18, R8, R18, UR14 ;  /* 0x0000000e08127e25 */ /* 0x000fc6000f8e0012 */
[----:B------:R-:W-:-:S04]  /*4560*/  IADD3 R18, P4, R2, R18, RZ ;  /* 0x0000001202127210 */ /* 0x000fc80007f9e0ff */
[----:B------:R-:W-:-:S03]  /*4570*/  IADD3.X R19, R3, R9, R19, P4, !PT ;  /* 0x0000000903137210 */ /* 0x000fc600027fe413 */
[----:B------:R-:W-:-:S05]  /*4580*/  IMAD.WIDE.U32 R18, R10, UR8, R18 ;  /* 0x000000080a127c25 */ /* 0x000fca000f8e0012 */
[----:B------:R-:W-:Y:S02]  /*4590*/  IADD3 R19, R19, UR9, RZ ;  /* 0x0000000913137c10 */ /* 0x000fe4000fffe0ff */
[----:B01----:R-:W-:-:S04]  /*45a0*/  LEA R152, P4, R18, UR26, 0x2 ;  /* 0x0000001a12987c11 */ /* 0x003fc8000f8810ff */
[----:B------:R-:W-:Y:S01]  /*45b0*/  LEA.HI.X R153, R18, UR27, R19, 0x2, P4 ;  /* 0x0000001b12997c11 */ /* 0x000fe2000a0f1413 */
[----:B-----5:R-:W-:-:S04]  /*45c0*/  IMAD R18, R11, UR21, RZ ;  /* 0x000000150b127c24 */ /* 0x020fc8000f8e02ff */
[----:B------:R0:W-:Y:S01]  /*45d0*/  STL.64 [R1+0x230], R152 ;  /* 0x0002309801007387 */ /* 0x0001e20000100a00 */
[----:B---3--:R-:W-:Y:S01]  /*45e0*/  IMAD R18, R20, UR22, R18 ;  /* 0x0000001614127c24 */ /* 0x008fe2000f8e0212 */
[----:B------:R-:W-:-:S04]  /*45f0*/  IADD3 R20, P4, R14, UR31, RZ ;  /* 0x0000001f0e147c10 */ /* 0x000fc8000ff9e0ff */
[----:B------:R-:W-:-:S05]  /*4600*/  IADD3.X R21, R15, UR32, RZ, P4, !PT ;  /* 0x000000200f157c10 */ /* 0x000fca000a7fe4ff */
[----:B------:R0:W-:Y:S01]  /*4610*/  @P3 STG.E desc[UR18][R20.64], R18 ;  /* 0x0000001214003986 */ /* 0x0001e2000c101912 */
[----:B------:R-:W-:Y:S05]  /*4620*/  @!P5 BRA `(.L_x_39) ;  /* 0x000000000004d947 */ /* 0x000fea0003800000 */
[----:B------:R1:W5:Y:S02]  /*4630*/  LDG.E.LTC128B R11, desc[UR18][R152.64+0x20] ;  /* 0x00002012980b7981 */ /* 0x000364000c1e1920 */
.L_x_39:
[----:B------:R-:W-:Y:S05]  /*4640*/  BSYNC B1 ;  /* 0x0000000000017941 */ /* 0x000fea0003800000 */
.L_x_38:
[----:B------:R-:W2:Y:S01]  /*4650*/  LDL.LU R19, [R1+0x28] ;  /* 0x0000280001137983 */ /* 0x000ea20000300800 */
[----:B0----5:R-:W-:Y:S01]  /*4660*/  IMAD R18, R11, UR21, RZ ;  /* 0x000000150b127c24 */ /* 0x021fe2000f8e02ff */
[----:B------:R-:W-:Y:S01]  /*4670*/  UIMAD.WIDE.U32 UR12, UR24, 0x7, UR12 ;  /* 0x00000007180c78a5 */ /* 0x000fe2000f8e000c */
[----:B------:R-:W-:Y:S03]  /*4680*/  BSSY B1, `(.L_x_40) ;  /* 0x0000011000017945 */ /* 0x000fe60003800000 */
[----:B------:R-:W-:-:S04]  /*4690*/  UIADD3 UR12, UP0, UR12, UR24, URZ ;  /* 0x000000180c0c7290 */ /* 0x000fc8000ff1e03f */
[----:B------:R-:W-:Y:S01]  /*46a0*/  UIADD3.X UR13, UR25, UR10, UR13, UP0, !UPT ;  /* 0x0000000a190d7290 */ /* 0x000fe200087fe40d */
[----:B--2---:R-:W-:-:S05]  /*46b0*/  IMAD R18, R19, UR22, R18 ;  /* 0x0000001613127c24 */ /* 0x004fca000f8e0212 */
[----:B------:R0:W-:Y:S02]  /*46c0*/  @P5 STG.E desc[UR18][R22.64+0x20], R18 ;  /* 0x0000201216005986 */ /* 0x0001e4000c101912 */
[----:B0-----:R-:W-:-:S04]  /*46d0*/  IMAD.U32 R18, RZ, RZ, UR24 ;  /* 0x00000018ff127e24 */ /* 0x001fc8000f8e00ff */
[----:B------:R-:W-:-:S03]  /*46e0*/  IMAD.WIDE.U32 R18, R8, R18, UR12 ;  /* 0x0000000c08127e25 */ /* 0x000fc6000f8e0012 */
[----:B------:R-:W-:-:S04]  /*46f0*/  IADD3 R18, P3, R2, R18, RZ ;  /* 0x0000001202127210 */ /* 0x000fc80007f7e0ff */
[----:B------:R-:W-:-:S03]  /*4700*/  IADD3.X R19, R3, R9, R19, P3, !PT ;  /* 0x0000000903137210 */ /* 0x000fc60001ffe413 */
[----:B------:R-:W-:-:S04]  /*4710*/  IMAD.WIDE.U32 R18, R10, UR8, R18 ;  /* 0x000000080a127c25 */ /* 0x000fc8000f8e0012 */
[----:B------:R-:W-:Y:S01]  /*4720*/  VIADD R19, R19, UR9 ;  /* 0x0000000913137c36 */ /* 0x000fe20008000000 */
[----:B-1----:R-:W-:-:S04]  /*4730*/  LEA R152, P3, R18, UR26, 0x2 ;  /* 0x0000001a12987c11 */ /* 0x002fc8000f8610ff */
[----:B------:R-:W-:Y:S02]  /*4740*/  LEA.HI.X R153, R18, UR27, R19, 0x2, P3 ;  /* 0x0000001b12997c11 */ /* 0x000fe400098f1413 */
[----:B------:R-:W-:-:S03]  /*4750*/  ISETP.GT.AND P3, PT, R0, 0x11, P2 ;  /* 0x000000110000780c */ /* 0x000fc60001764270 */
[----:B------:R0:W-:Y:S10]  /*4760*/  STL.64 [R1+0x228], R152 ;  /* 0x0002289801007387 */ /* 0x0001f40000100a00 */
[----:B------:R-:W-:Y:S05]  /*4770*/  @!P3 BRA `(.L_x_41) ;  /* 0x000000000004b947 */ /* 0x000fea0003800000 */
[----:B------:R1:W5:Y:S02]  /*4780*/  LDG.E.LTC128B R11, desc[UR18][R152.64+0x20] ;  /* 0x00002012980b7981 */ /* 0x000364000c1e1920 */
.L_x_41:
[----:B------:R-:W-:Y:S05]  /*4790*/  BSYNC B1 ;  /* 0x0000000000017941 */ /* 0x000fea0003800000 */
.L_x_40:
[----:B------:R-:W2:Y:S01]  /*47a0*/  LDL.LU R19, [R1+0x2c] ;  /* 0x00002c0001137983 */ /* 0x000ea20000300800 */
[----:B-----5:R-:W-:Y:S01]  /*47b0*/  IMAD R18, R11, UR21, RZ ;  /* 0x000000150b127c24 */ /* 0x020fe2000f8e02ff */
[----:B------:R-:W-:Y:S02]  /*47c0*/  ISETP.GT.AND P5, PT, R0, 0x18, P1 ;  /* 0x000000180000780c */ /* 0x000fe40000fa4270 */
[----:B------:R-:W3:Y:S01]  /*47d0*/  LDL.LU R22, [R1+0x30] ;  /* 0x0000300001167983 */ /* 0x000ee20000300800 */
[----:B--2---:R-:W-:-:S05]  /*47e0*/  IMAD R18, R19, UR22, R18 ;  /* 0x0000001613127c24 */ /* 0x004fca000f8e0212 */
[----:B------:R2:W-:Y:S02]  /*47f0*/  @P3 STG.E desc[UR18][R20.64+0x20], R18 ;  /* 0x0000201214003986 */ /* 0x0005e4000c101912 */
[----:B--2---:R-:W-:-:S04]  /*4800*/  IMAD.U32 R18, RZ, RZ, UR24 ;  /* 0x00000018ff127e24 */ /* 0x004fc8000f8e00ff */
[----:B------:R-:W-:-:S04]  /*4810*/  IMAD.WIDE.U32 R16, R18, 0x7, R16 ;  /* 0x0000000712107825 */ /* 0x000fc800078e0010 */
[----:B------:R-:W-:Y:S01]  /*4820*/  VIADD R21, R17, UR10 ;  /* 0x0000000a11157c36 */ /* 0x000fe20008000000 */
[----:B------:R-:W-:-:S05]  /*4830*/  IADD3 R17, P3, R6, R16, RZ ;  /* 0x0000001006117210 */ /* 0x000fca0007f7e0ff */
[----:B------:R-:W-:Y:S01]  /*4840*/  IMAD.X R19, R21, 0x1, R5, P3 ;  /* 0x0000000115137824 */ /* 0x000fe200018e0605 */
[----:B------:R-:W-:-:S04]  /*4850*/  LEA R18, P3, R17, UR26, 0x2 ;  /* 0x0000001a11127c11 */ /* 0x000fc8000f8610ff */
[----:B------:R-:W-:-:S05]  /*4860*/  LEA.HI.X R19, R17, UR27, R19, 0x2, P3 ;  /* 0x0000001b11137c11 */ /* 0x000fca00098f1413 */
[----:B------:R2:W4:Y:S01]  /*4870*/  @P5 LDG.E.LTC128B R11, desc[UR18][R18.64] ;  /* 0x00000012120b5981 */ /* 0x000522000c1e1920 */
[----:B------:R-:W-:Y:S01]  /*4880*/  UIMAD UR31, UR17, 0x60, URZ ;  /* 0x00000060111f78a4 */ /* 0x000fe2000f8e023f */
[----:B------:R-:W-:Y:S01]  /*4890*/  IADD3 R20, P4, R16, UR24, RZ ;  /* 0x0000001810147c10 */ /* 0x000fe2000ff9e0ff */
[----:B------:R-:W-:Y:S01]  /*48a0*/  BSSY B1, `(.L_x_42) ;  /* 0x000000f000017945 */ /* 0x000fe20003800000 */
[----:B------:R-:W-:Y:S02]  /*48b0*/  ISETP.GT.AND P3, PT, R0, 0x19, P1 ;  /* 0x000000190000780c */ /* 0x000fe40000f64270 */
[----:B------:R-:W-:Y:S02]  /*48c0*/  IADD3.X R21, R21, UR25, RZ, P4, !PT ;  /* 0x0000001915157c10 */ /* 0x000fe4000a7fe4ff */
[----:B------:R-:W-:Y:S02]  /*48d0*/  IADD3 R17, P4, R20, R6, RZ ;  /* 0x0000000614117210 */ /* 0x000fe40007f9e0ff */
[----:B--2---:R-:W-:-:S05]  /*48e0*/  MOV R18, UR16 ;  /* 0x0000001000127c02 */ /* 0x004fca0008000f00 */
[----:B------:R-:W-:-:S04]  /*48f0*/  IMAD.WIDE.U32 R18, R18, 0x60, R12 ;  /* 0x0000006012127825 */ /* 0x000fc800078e000c */
[----:B------:R-:W-:Y:S02]  /*4900*/  VIADD R19, R19, UR31 ;  /* 0x0000001f13137c36 */ /* 0x000fe40008000000 */
[----:B----4-:R-:W-:-:S04]  /*4910*/  IMAD R16, R11, UR21, RZ ;  /* 0x000000150b107c24 */ /* 0x010fc8000f8e02ff */
[----:B---3--:R-:W-:Y:S02]  /*4920*/  IMAD R16, R22, UR22, R16 ;  /* 0x0000001616107c24 */ /* 0x008fe4000f8e0210 */
[----:B------:R-:W-:-:S03]  /*4930*/  IMAD.X R22, R21, 0x1, R5, P4 ;  /* 0x0000000115167824 */ /* 0x000fc600020e0605 */
[----:B------:R2:W-:Y:S02]  /*4940*/  @P5 STG.E desc[UR18][R18.64], R16 ;  /* 0x0000001012005986 */ /* 0x0005e4000c101912 */
[----:B--2---:R-:W-:-:S04]  /*4950*/  LEA R16, P4, R17, UR26, 0x2 ;  /* 0x0000001a11107c11 */ /* 0x004fc8000f8810ff */
[----:B------:R-:W-:Y:S01]  /*4960*/  LEA.HI.X R17, R17, UR27, R22, 0x2, P4 ;  /* 0x0000001b11117c11 */ /* 0x000fe2000a0f1416 */
[----:B------:R-:W-:Y:S08]  /*4970*/  @!P3 BRA `(.L_x_43) ;  /* 0x000000000004b947 */ /* 0x000ff00003800000 */
[----:B------:R2:W5:Y:S02]  /*4980*/  LDG.E.LTC128B R11, desc[UR18][R16.64] ;  /* 0x00000012100b7981 */ /* 0x000564000c1e1920 */
.L_x_43:
[----:B------:R-:W-:Y:S05]  /*4990*/  BSYNC B1 ;  /* 0x0000000000017941 */ /* 0x000fea0003800000 */
.L_x_42:
[----:B------:R-:W3:Y:S01]  /*49a0*/  LDL.LU R22, [R1+0x34] ;  /* 0x0000340001167983 */ /* 0x000ee20000300800 */
[----:B------:R-:W-:Y:S02]  /*49b0*/  UIMAD.WIDE.U32 UR14, UR24, 0x7, UR14 ;  /* 0x00000007180e78a5 */ /* 0x000fe4000f8e000e */
[----:B--2---:R-:W-:Y:S01]  /*49c0*/  IMAD.U32 R16, RZ, RZ, UR24 ;  /* 0x00000018ff107e24 */ /* 0x004fe2000f8e00ff */
[----:B------:R-:W-:Y:S01]  /*49d0*/  BSSY B1, `(.L_x_44) ;  /* 0x0000014000017945 */ /* 0x000fe20003800000 */
[----:B------:R-:W-:-:S04]  /*49e0*/  UIADD3 UR14, UP0, UR14, UR24, URZ ;  /* 0x000000180e0e7290 */ /* 0x000fc8000ff1e03f */
[----:B------:R-:W-:-:S06]  /*49f0*/  UIADD3.X UR15, UR25, UR10, UR15, UP0, !UPT ;  /* 0x0000000a190f7290 */ /* 0x000fcc00087fe40f */
[----:B------:R-:W-:-:S03]  /*4a00*/  IMAD.WIDE.U32 R16, R8, R16, UR14 ;  /* 0x0000000e08107e25 */ /* 0x000fc6000f8e0010 */
[----:B------:R-:W-:-:S04]  /*4a10*/  IADD3 R16, P4, R2, R16, RZ ;  /* 0x0000001002107210 */ /* 0x000fc80007f9e0ff */
[----:B------:R-:W-:-:S03]  /*4a20*/  IADD3.X R17, R3, R9, R17, P4, !PT ;  /* 0x0000000903117210 */ /* 0x000fc600027fe411 */
[----:B------:R-:W-:-:S04]  /*4a30*/  IMAD.WIDE.U32 R16, R10, UR8, R16 ;  /* 0x000000080a107c25 */ /* 0x000fc8000f8e0010 */
[----:B------:R-:W-:Y:S01]  /*4a40*/  VIADD R17, R17, UR9 ;  /* 0x0000000911117c36 */ /* 0x000fe20008000000 */
[----:B01----:R-:W-:-:S04]  /*4a50*/  LEA R152, P4, R16, UR26, 0x2 ;  /* 0x0000001a10987c11 */ /* 0x003fc8000f8810ff */
[----:B------:R-:W-:Y:S01]  /*4a60*/  LEA.HI.X R153, R16, UR27, R17, 0x2, P4 ;  /* 0x0000001b10997c11 */ /* 0x000fe2000a0f1411 */
[----:B-----5:R-:W-:Y:S01]  /*4a70*/  IMAD R16, R11, UR21, RZ ;  /* 0x000000150b107c24 */ /* 0x020fe2000f8e02ff */
[----:B------:R-:W-:Y:S01]  /*4a80*/  ISETP.GT.AND P4, PT, R0, 0x18, P2 ;  /* 0x000000180000780c */ /* 0x000fe20001784270 */
[----:B------:R-:W-:Y:S02]  /*4a90*/  IMAD.U32 R17, RZ, RZ, UR16 ;  /* 0x00000010ff117e24 */ /* 0x000fe4000f8e00ff */
[----:B------:R0:W-:Y:S01]  /*4aa0*/  STL.64 [R1+0x220], R152 ;  /* 0x0002209801007387 */ /* 0x0001e20000100a00 */
[----:B---3--:R-:W-:Y:S02]  /*4ab0*/  IMAD R22, R22, UR22, R16 ;  /* 0x0000001616167c24 */ /* 0x008fe4000f8e0210 */
[----:B------:R-:W-:-:S05]  /*4ac0*/  IMAD.WIDE.U32 R16, R17, 0x60, R14 ;  /* 0x0000006011107825 */ /* 0x000fca00078e000e */
[----:B------:R-:W-:-:S05]  /*4ad0*/  IADD3 R17, R17, UR31, RZ ;  /* 0x0000001f11117c10 */ /* 0x000fca000fffe0ff */
[----:B------:R0:W-:Y:S01]  /*4ae0*/  @P3 STG.E desc[UR18][R16.64], R22 ;  /* 0x0000001610003986 */ /* 0x0001e2000c101912 */
[----:B------:R-:W-:Y:S05]  /*4af0*/  @!P4 BRA `(.L_x_45) ;  /* 0x000000000004c947 */ /* 0x000fea0003800000 */
[----:B------:R1:W5:Y:S02]  /*4b00*/  LDG.E.LTC128B R11, desc[UR18][R152.64+0x20] ;  /* 0x00002012980b7981 */ /* 0x000364000c1e1920 */
.L_x_45:
[----:B------:R-:W-:Y:S05]  /*4b10*/  BSYNC B1 ;  /* 0x0000000000017941 */ /* 0x000fea0003800000 */
.L_x_44:
        /* <DEDUP_REMOVED lines=20> */
.L_x_47:
[----:B------:R-:W-:Y:S05]  /*4c60*/  BSYNC B1 ;  /* 0x0000000000017941 */ /* 0x000fea0003800000 */
.L_x_46:
        /* <DEDUP_REMOVED lines=25> */
[----:B--2---:R-:W-:-:S04]  /*4e00*/  IADD3.X R17, R20, UR25, RZ, P5, !PT ;  /* 0x0000001914117c10 */ /* 0x004fc8000affe4ff */
[----:B------:R-:W-:Y:S02]  /*4e10*/  IADD3.X R20, R17, R5, RZ, P4, !PT ;  /* 0x0000000511147210 */ /* 0x000fe400027fe4ff */
[----:B------:R-:W-:-:S04]  /*4e20*/  LEA R18, P4, R19, UR26, 0x2 ;  /* 0x0000001a13127c11 */ /* 0x000fc8000f8810ff */
[----:B------:R-:W-:Y:S01]  /*4e30*/  LEA.HI.X R19, R19, UR27, R20, 0x2, P4 ;  /* 0x0000001b13137c11 */ /* 0x000fe2000a0f1414 */
[----:B------:R-:W-:Y:S08]  /*4e40*/  @!P3 BRA `(.L_x_49) ;  /* 0x000000000004b947 */ /* 0x000ff00003800000 */
[----:B------:R2:W5:Y:S02]  /*4e50*/  LDG.E.LTC128B R11, desc[UR18][R18.64] ;  /* 0x00000012120b7981 */ /* 0x000564000c1e1920 */
.L_x_49:
[----:B------:R-:W-:Y:S05]  /*4e60*/  BSYNC B1 ;  /* 0x0000000000017941 */ /* 0x000fea0003800000 */
.L_x_48:
        /* <DEDUP_REMOVED lines=22> */
.L_x_51:
[----:B------:R-:W-:Y:S05]  /*4fd0*/  BSYNC B1 ;  /* 0x0000000000017941 */ /* 0x000fea0003800000 */
.L_x_50:
        /* <DEDUP_REMOVED lines=20> */
.L_x_53:
[----:B------:R-:W-:Y:S05]  /*5120*/  BSYNC B1 ;  /* 0x0000000000017941 */ /* 0x000fea0003800000 */
.L_x_52:
[----:B------:R-:W2:Y:S01]  /*5130*/  LDL.LU R19, [R1+0x4c] ;  /* 0x00004c0001137983 */ /* 0x000ea20000300800 */
[----:B-----5:R-:W-:Y:S01]  /*5140*/  IMAD R18, R11, UR21, RZ ;  /* 0x000000150b127c24 */ /* 0x020fe2000f8e02ff */
[----:B------:R-:W-:Y:S02]  /*5150*/  ISETP.GT.AND P5, PT, R0, 0x28, P1 ;  /* 0x000000280000780c */ /* 0x000fe40000fa4270 */
[----:B------:R-:W3:Y:S01]  /*5160*/  LDL.LU R22, [R1+0x50] ;  /* 0x0000500001167983 */ /* 0x000ee20000300800 */
[----:B--2---:R-:W-:-:S05]  /*5170*/  IMAD R18, R19, UR22, R18 ;  /* 0x0000001613127c24 */ /* 0x004fca000f8e0212 */
[----:B------:R2:W-:Y:S02]  /*5180*/  @P3 STG.E desc[UR18][R20.64+0x20], R18 ;  /* 0x0000201214003986 */ /* 0x0005e4000c101912 */
[----:B--2---:R-:W-:-:S04]  /*5190*/  IMAD.U32 R18, RZ, RZ, UR24 ;  /* 0x00000018ff127e24 */ /* 0x004fc8000f8e00ff */
[----:B------:R-:W-:-:S05]  /*51a0*/  IMAD.WIDE.U32 R16, R18, 0x7, R16 ;  /* 0x0000000712107825 */ /* 0x000fca00078e0010 */
[----:B------:R-:W-:Y:S02]  /*51b0*/  IADD3 R21, R17, UR10, RZ ;  /* 0x0000000a11157c10 */ /* 0x000fe4000fffe0ff */
        /* <DEDUP_REMOVED lines=10> */
[----:B------:R-:W-:Y:S01]  /*5260*/  IADD3 R17, P4, R20, R6, RZ ;  /* 0x0000000614117210 */ /* 0x000fe20007f9e0ff */
[----:B--2---:R-:W-:-:S04]  /*5270*/  IMAD.U32 R18, RZ, RZ, UR16 ;  /* 0x00000010ff127e24 */ /* 0x004fc8000f8e00ff */
        /* <DEDUP_REMOVED lines=10> */
.L_x_55:
[----:B------:R-:W-:Y:S05]  /*5320*/  BSYNC B1 ;  /* 0x0000000000017941 */ /* 0x000fea0003800000 */
.L_x_54:
        /* <DEDUP_REMOVED lines=13> */
[----:B-----5:R-:W-:Y:S01]  /*5400*/  IMAD R16, R11, UR21, RZ ;  /* 0x000000150b107c24 */ /* 0x020fe2000f8e02ff */
[----:B------:R-:W-:Y:S01]  /*5410*/  ISETP.GT.AND P4, PT, R0, 0x28, P2 ;  /* 0x000000280000780c */ /* 0x000fe20001784270 */
[----:B------:R-:W-:Y:S02]  /*5420*/  IMAD.U32 R17, RZ, RZ, UR16 ;  /* 0x00000010ff117e24 */ /* 0x000fe4000f8e00ff */
[----:B------:R0:W-:Y:S01]  /*5430*/  STL.64 [R1+0x38], R152 ;  /* 0x0000389801007387 */ /* 0x0001e20000100a00 */
[----:B---3--:R-:W-:Y:S02]  /*5440*/  IMAD R22, R22, UR22, R16 ;  /* 0x0000001616167c24 */ /* 0x008fe4000f8e0210 */
[----:B------:R-:W-:-:S04]  /*5450*/  IMAD.WIDE.U32 R16, R17, 0xa0, R14 ;  /* 0x000000a011107825 */ /* 0x000fc800078e000e */
[----:B------:R-:W-:-:S05]  /*5460*/  VIADD R17, R17, UR31 ;  /* 0x0000001f11117c36 */ /* 0x000fca0008000000 */
[----:B------:R0:W-:Y:S01]  /*5470*/  @P3 STG.E desc[UR18][R16.64], R22 ;  /* 0x0000001610003986 */ /* 0x0001e2000c101912 */
[----:B------:R-:W-:Y:S05]  /*5480*/  @!P4 BRA `(.L_x_57) ;  /* 0x000000000004c947 */ /* 0x000fea0003800000 */
[----:B------:R1:W5:Y:S02]  /*5490*/  LDG.E.LTC128B R11, desc[UR18][R152.64+0x20] ;  /* 0x00002012980b7981 */ /* 0x000364000c1e1920 */
.L_x_57:
[----:B------:R-:W-:Y:S05]  /*54a0*/  BSYNC B1 ;  /* 0x0000000000017941 */ /* 0x000fea0003800000 */
.L_x_56:
        /* <DEDUP_REMOVED lines=20> */
.L_x_59:
[----:B------:R-:W-:Y:S05]  /*55f0*/  BSYNC B1 ;  /* 0x0000000000017941 */ /* 0x000fea0003800000 */
.L_x_58:
        /* <DEDUP_REMOVED lines=14> */
[----:B------:R-:W-:Y:S01]  /*56e0*/  IMAD.U32 R18, RZ, RZ, UR16 ;  /* 0x00000010ff127e24 */ /* 0x000fe2000f8e00ff */
[----:B------:R-:W-:Y:S01]  /*56f0*/  UIMAD UR31, UR17, 0xc0, URZ ;  /* 0x000000c0111f78a4 */ /* 0x000fe2000f8e023f */
[----:B------:R-:W-:Y:S01]  /*5700*/  IADD3 R20, P4, R20, UR24, RZ ;  /* 0x0000001814147c10 */ /* 0x000fe2000ff9e0ff */
[----:B------:R-:W-:Y:S01]  /*5710*/  BSSY B1, `(.L_x_60) ;  /* 0x000000e000017945 */ /* 0x000fe20003800000 */
[----:B------:R-:W-:Y:S01]  /*5720*/  ISETP.GT.AND P3, PT, R0, 0x31, P1 ;  /* 0x000000310000780c */ /* 0x000fe20000f64270 */
[----:B------:R-:W-:Y:S01]  /*5730*/  IMAD.WIDE.U32 R18, R18, 0xc0, R12 ;  /* 0x000000c012127825 */ /* 0x000fe200078e000c */
[----:B------:R-:W-:-:S03]  /*5740*/  IADD3.X R21, R21, UR25, RZ, P4, !PT ;  /* 0x0000001915157c10 */ /* 0x000fc6000a7fe4ff */
[----:B------:R-:W-:Y:S01]  /*5750*/  VIADD R19, R19, UR31 ;  /* 0x0000001f13137c36 */ /* 0x000fe20008000000 */
[----:B--2---:R-:W-:Y:S01]  /*5760*/  IADD3 R17, P4, R20, R6, RZ ;  /* 0x0000000614117210 */ /* 0x004fe20007f9e0ff */
        /* <DEDUP_REMOVED lines=8> */
.L_x_61:
[----:B------:R-:W-:Y:S05]  /*57f0*/  BSYNC B1 ;  /* 0x0000000000017941 */ /* 0x000fea0003800000 */
.L_x_60:
        /* <DEDUP_REMOVED lines=23> */
.L_x_63:
[----:B------:R-:W-:Y:S05]  /*5970*/  BSYNC B1 ;  /* 0x0000000000017941 */ /* 0x000fea0003800000 */
.L_x_62:
        /* <DEDUP_REMOVED lines=20> */
.L_x_65:
[----:B------:R-:W-:Y:S05]  /*5ac0*/  BSYNC B1 ;  /* 0x0000000000017941 */ /* 0x000fea0003800000 */
.L_x_64:
        /* <DEDUP_REMOVED lines=31> */
.L_x_67:
[----:B------:R-:W-:Y:S05]  /*5cc0*/  BSYNC B1 ;  /* 0x0000000000017941 */ /* 0x000fea0003800000 */
.L_x_66:
        /* <DEDUP_REMOVED lines=23> */
.L_x_69:
[----:B------:R-:W-:Y:S05]  /*5e40*/  BSYNC B1 ;  /* 0x0000000000017941 */ /* 0x000fea0003800000 */
.L_x_68:
        /* <DEDUP_REMOVED lines=20> */
.L_x_71:
[----:B------:R-:W-:Y:S05]  /*5f90*/  BSYNC B1 ;  /* 0x0000000000017941 */ /* 0x000fea0003800000 */
.L_x_70:
[----:B------:R-:W2:Y:S01]  /*5fa0*/  LDL.LU R19, [R1+0x7c] ;  /* 0x00007c0001137983 */ /* 0x000ea20000300800 */
[----:B-----5:R-:W-:-:S03]  /*5fb0*/  IMAD R18, R11, UR21, RZ ;  /* 0x000000150b127c24 */ /* 0x020fc6000f8e02ff */
[----:B------:R-:W3:Y:S01]  /*5fc0*/  LDL.LU R22, [R1+0x80] ;  /* 0x0000800001167983 */ /* 0x000ee20000300800 */
[----:B--2---:R-:W-:-:S05]  /*5fd0*/  IMAD R18, R19, UR22, R18 ;  /* 0x0000001613127c24 */ /* 0x004fca000f8e0212 */
[----:B------:R2:W-:Y:S01]  /*5fe0*/  @P3 STG.E desc[UR18][R16.64+0x20], R18 ;  /* 0x0000201210003986 */ /* 0x0005e2000c101912 */
[----:B------:R-:W-:Y:S01]  /*5ff0*/  ISETP.GT.AND P3, PT, R0, 0x40, P1 ;  /* 0x000000400000780c */ /* 0x000fe20000f64270 */
[----:B--2---:R-:W-:-:S04]  /*6000*/  IMAD.U32 R16, RZ, RZ, UR24 ;  /* 0x00000018ff107e24 */ /* 0x004fc8000f8e00ff */
[----:B------:R-:W-:-:S05]  /*6010*/  IMAD.WIDE.U32 R16, R16, 0x7, R20 ;  /* 0x0000000710107825 */ /* 0x000fca00078e0014 */
[----:B------:R-:W-:Y:S02]  /*6020*/  IADD3 R20, R17, UR10, RZ ;  /* 0x0000000a11147c10 */ /* 0x000fe4000fffe0ff */
        /* <DEDUP_REMOVED lines=22> */
.L_x_73:
[----:B------:R-:W-:Y:S05]  /*6190*/  BSYNC B1 ;  /* 0x0000000000017941 */ /* 0x000fea0003800000 */
.L_x_72:
        /* <DEDUP_REMOVED lines=22> */
.L_x_75:
[----:B------:R-:W-:Y:S05]  /*6300*/  BSYNC B1 ;  /* 0x0000000000017941 */ /* 0x000fea0003800000 */
.L_x_74:
        /* <DEDUP_REMOVED lines=17> */
[----:B------:R0:W-:Y:S10]  /*6420*/  STL.64 [R1], R152 ;  /* 0x0000009801007387 */ /* 0x0001f40000100a00 */
[----:B------:R-:W-:Y:S05]  /*6430*/  @!P3 BRA `(.L_x_77) ;  /* 0x000000000004b947 */ /* 0x000fea0003800000 */
[----:B------:R1:W5:Y:S02]  /*6440*/  LDG.E.LTC128B R11, desc[UR18][R152.64+0x20] ;  /* 0x00002012980b7981 */ /* 0x000364000c1e1920 */
.L_x_77:
[----:B------:R-:W-:Y:S05]  /*6450*/  BSYNC B1 ;  /* 0x0000000000017941 */ /* 0x000fea0003800000 */
.L_x_76:
        /* <DEDUP_REMOVED lines=24> */
[----:B---3--:R-:W-:Y:S01]  /*65e0*/  IMAD R16, R22, UR22, R16 ;  /* 0x0000001616107c24 */ /* 0x008fe2000f8e0210 */
[----:B------:R-:W-:-:S04]  /*65f0*/  IADD3.X R22, R21, R5, RZ, P4, !PT ;  /* 0x0000000515167210 */ /* 0x000fc800027fe4ff */
[----:B------:R2:W-:Y:S02]  /*6600*/  @P5 STG.E desc[UR18][R18.64], R16 ;  /* 0x0000001012005986 */ /* 0x0005e4000c101912 */
[----:B--2---:R-:W-:-:S04]  /*6610*/  LEA R16, P4, R17, UR26, 0x2 ;  /* 0x0000001a11107c11 */ /* 0x004fc8000f8810ff */
[----:B------:R-:W-:Y:S01]  /*6620*/  LEA.HI.X R17, R17, UR27, R22, 0x2, P4 ;  /* 0x0000001b11117c11 */ /* 0x000fe2000a0f1416 */
[----:B------:R-:W-:Y:S08]  /*6630*/  @!P3 BRA `(.L_x_79) ;  /* 0x000000000004b947 */ /* 0x000ff00003800000 */
[----:B------:R2:W5:Y:S02]  /*6640*/  LDG.E.LTC128B R11, desc[UR18][R16.64] ;  /* 0x00000012100b7981 */ /* 0x000564000c1e1920 */
.L_x_79:
[----:B------:R-:W-:Y:S05]  /*6650*/  BSYNC B1 ;  /* 0x0000000000017941 */ /* 0x000fea0003800000 */
.L_x_78:
        /* <DEDUP_REMOVED lines=11> */
[----:B------:R-:W-:-:S04]  /*6710*/  LEA R236, P4, R16, UR26, 0x2 ;  /* 0x0000001a10ec7c11 */ /* 0x000fc8000f8810ff */
[----:B------:R-:W-:Y:S01]  /*6720*/  LEA.HI.X R237, R16, UR27, R17, 0x2, P4 ;  /* 0x0000001b10ed7c11 */ /* 0x000fe2000a0f1411 */
[----:B-----5:R-:W-:Y:S01]  /*6730*/  IMAD R16, R11, UR21, RZ ;  /* 0x000000150b107c24 */ /* 0x020fe2000f8e02ff */
[----:B------:R-:W-:Y:S01]  /*6740*/  ISETP.GT.AND P4, PT, R0, 0x48, P2 ;  /* 0x000000480000780c */ /* 0x000fe20001784270 */
[----:B------:R-:W-:Y:S02]  /*6750*/  IMAD.U32 R17, RZ, RZ, UR16 ;  /* 0x00000010ff117e24 */ /* 0x000fe4000f8e00ff */
[----:B---3--:R-:W-:Y:S02]  /*6760*/  IMAD R22, R22, UR22, R16 ;  /* 0x0000001616167c24 */ /* 0x008fe4000f8e0210 */
[----:B------:R-:W-:-:S04]  /*6770*/  IMAD.WIDE.U32 R16, R17, 0x120, R14 ;  /* 0x0000012011107825 */ /* 0x000fc800078e000e */
[----:B------:R-:W-:-:S05]  /*6780*/  VIADD R17, R17, UR31 ;  /* 0x0000001f11117c36 */ /* 0x000fca0008000000 */
[----:B------:R2:W-:Y:S01]  /*6790*/  @P3 STG.E desc[UR18][R16.64], R22 ;  /* 0x0000001610003986 */ /* 0x0005e2000c101912 */
[----:B------:R-:W-:Y:S05]  /*67a0*/  @!P4 BRA `(.L_x_81) ;  /* 0x000000000004c947 */ /* 0x000fea0003800000 */
[----:B------:R3:W5:Y:S02]  /*67b0*/  LDG.E.LTC128B R11, desc[UR18][R236.64+0x20] ;  /* 0x00002012ec0b7981 */ /* 0x000764000c1e1920 */
.L_x_81:
[----:B------:R-:W-:Y:S05]  /*67c0*/  BSYNC B1 ;  /* 0x0000000000017941 */ /* 0x000fea0003800000 */
.L_x_80:
[----:B------:R-:W4:Y:S01]  /*67d0*/  LDL.LU R23, [R1+0x98] ;  /* 0x0000980001177983 */ /* 0x000f220000300800 */
[----:B--2--5:R-:W-:Y:S01]  /*67e0*/  IMAD R22, R11, UR21, RZ ;  /* 0x000000150b167c24 */ /* 0x024fe2000f8e02ff */
[----:B------:R-:W-:Y:S01]  /*67f0*/  UIMAD.WIDE.U32 UR12, UR24, 0x7, UR12 ;  /* 0x00000007180c78a5 */ /* 0x000fe2000f8e000c */
[----:B------:R-:W-:Y:S03]  /*6800*/  BSSY B1, `(.L_x_82) ;  /* 0x0000010000017945 */ /* 0x000fe60003800000 */
[----:B------:R-:W-:-:S04]  /*6810*/  UIADD3 UR12, UP0, UR12, UR24, URZ ;  /* 0x000000180c0c7290 */ /* 0x000fc8000ff1e03f */
[----:B------:R-:W-:Y:S01]  /*6820*/  UIADD3.X UR13, UR25, UR10, UR13, UP0, !UPT ;  /* 0x0000000a190d7290 */ /* 0x000fe200087fe40d */
[----:B----4-:R-:W-:-:S05]  /*6830*/  IMAD R22, R23, UR22, R22 ;  /* 0x0000001617167c24 */ /* 0x010fca000f8e0216 */
[----:B------:R2:W-:Y:S02]  /*6840*/  @P4 STG.E desc[UR18][R18.64+0x20], R22 ;  /* 0x0000201612004986 */ /* 0x0005e4000c101912 */
[----:B--2---:R-:W-:-:S04]  /*6850*/  IMAD.U32 R18, RZ, RZ, UR24 ;  /* 0x00000018ff127e24 */ /* 0x004fc8000f8e00ff */
[----:B------:R-:W-:-:S03]  /*6860*/  IMAD.WIDE.U32 R18, R8, R18, UR12 ;  /* 0x0000000c08127e25 */ /* 0x000fc6000f8e0012 */
[----:B------:R-:W-:-:S04]  /*6870*/  IADD3 R18, P3, R2, R18, RZ ;  /* 0x0000001202127210 */ /* 0x000fc80007f7e0ff */
[----:B------:R-:W-:-:S03]  /*6880*/  IADD3.X R19, R3, R9, R19, P3, !PT ;  /* 0x0000000903137210 */ /* 0x000fc60001ffe413 */
[----:B------:R-:W-:-:S05]  /*6890*/  IMAD.WIDE.U32 R18, R10, UR8, R18 ;  /* 0x000000080a127c25 */ /* 0x000fca000f8e0012 */
[----:B------:R-:W-:Y:S02]  /*68a0*/  IADD3 R19, R19, UR9, RZ ;  /* 0x0000000913137c10 */ /* 0x000fe4000fffe0ff */
[----:B------:R-:W-:-:S04]  /*68b0*/  LEA R234, P3, R18, UR26, 0x2 ;  /* 0x0000001a12ea7c11 */ /* 0x000fc8000f8610ff */
[----:B------:R-:W-:Y:S02]  /*68c0*/  LEA.HI.X R235, R18, UR27, R19, 0x2, P3 ;  /* 0x0000001b12eb7c11 */ /* 0x000fe400098f1413 */
[----:B------:R-:W-:-:S13]  /*68d0*/  ISETP.GT.AND P3, PT, R0, 0x49, P2 ;  /* 0x000000490000780c */ /* 0x000fda0001764270 */
[----:B------:R-:W-:Y:S05]  /*68e0*/  @!P3 BRA `(.L_x_83) ;  /* 0x000000000004b947 */ /* 0x000fea0003800000 */
[----:B------:R2:W5:Y:S02]  /*68f0*/  LDG.E.LTC128B R11, desc[UR18][R234.64+0x20] ;  /* 0x00002012ea0b7981 */ /* 0x000564000c1e1920 */
.L_x_83:
[----:B------:R-:W-:Y:S05]  /*6900*/  BSYNC B1 ;  /* 0x0000000000017941 */ /* 0x000fea0003800000 */
.L_x_82:
[----:B------:R-:W4:Y:S01]  /*6910*/  LDL.LU R19, [R1+0x9c] ;  /* 0x00009c0001137983 */ /* 0x000f220000300800 */
[----:B-----5:R-:W-:Y:S01]  /*6920*/  IMAD R18, R11, UR21, RZ ;  /* 0x000000150b127c24 */ /* 0x020fe2000f8e02ff */
[----:B------:R-:W-:Y:S02]  /*6930*/  ISETP.GT.AND P5, PT, R0, 0x50, P1 ;  /* 0x000000500000780c */ /* 0x000fe40000fa4270 */
[----:B------:R-:W3:Y:S01]  /*6940*/  LDL.LU R22, [R1+0xa0] ;  /* 0x0000a00001167983 */ /* 0x000ee20000300800 */
[----:B----4-:R-:W-:-:S05]  /*6950*/  IMAD R18, R19, UR22, R18 ;  /* 0x0000001613127c24 */ /* 0x010fca000f8e0212 */
[----:B------:R4:W-:Y:S02]  /*6960*/  @P3 STG.E desc[UR18][R16.64+0x20], R18 ;  /* 0x0000201210003986 */ /* 0x0009e4000c101912 */
[----:B----4-:R-:W-:-:S04]  /*6970*/  IMAD.U32 R16, RZ, RZ, UR24 ;  /* 0x00000018ff107e24 */ /* 0x010fc8000f8e00ff */
[----:B------:R-:W-:-:S04]  /*6980*/  IMAD.WIDE.U32 R20, R16, 0x7, R20 ;  /* 0x0000000710147825 */ /* 0x000fc800078e0014 */
[----:B------:R-:W-:Y:S01]  /*6990*/  VIADD R21, R21, UR10 ;  /* 0x0000000a15157c36 */ /* 0x000fe20008000000 */
[----:B------:R-:W-:-:S05]  /*69a0*/  IADD3 R17, P3, R6, R20, RZ ;  /* 0x0000001406117210 */ /* 0x000fca0007f7e0ff */
[----:B------:R-:W-:Y:S01]  /*69b0*/  IMAD.X R18, R21, 0x1, R5, P3 ;  /* 0x0000000115127824 */ /* 0x000fe200018e0605 */
[----:B------:R-:W-:-:S04]  /*69c0*/  LEA R16, P3, R17, UR26, 0x2 ;  /* 0x0000001a11107c11 */ /* 0x000fc8000f8610ff */
[----:B------:R-:W-:-:S05]  /*69d0*/  LEA.HI.X R17, R17, UR27, R18, 0x2, P3 ;  /* 0x0000001b11117c11 */ /* 0x000fca00098f1412 */
[----:B------:R4:W2:Y:S01]  /*69e0*/  @P5 LDG.E.LTC128B R11, desc[UR18][R16.64] ;  /* 0x00000012100b5981 */ /* 0x0008a2000c1e1920 */
[----:B------:R-:W-:Y:S01]  /*69f0*/  IMAD.U32 R18, RZ, RZ, UR16 ;  /* 0x00000010ff127e24 */ /* 0x000fe2000f8e00ff */
[----:B------:R-:W-:Y:S01]  /*6a00*/  UIMAD UR31, UR17, 0x140, URZ ;  /* 0x00000140111f78a4 */ /* 0x000fe2000f8e023f */
[----:B------:R-:W-:Y:S01]  /*6a10*/  ISETP.GT.AND P3, PT, R0, 0x51, P1 ;  /* 0x000000510000780c */ /* 0x000fe20000f64270 */
[----:B------:R-:W-:Y:S01]  /*6a20*/  BSSY B1, `(.L_x_84) ;  /* 0x000000e000017945 */ /* 0x000fe20003800000 */
[----:B------:R-:W-:Y:S01]  /*6a30*/  IADD3 R20, P4, R20, UR24, RZ ;  /* 0x0000001814147c10 */ /* 0x000fe2000ff9e0ff */
[----:B------:R-:W-:-:S03]  /*6a40*/  IMAD.WIDE.U32 R18, R18, 0x140, R12 ;  /* 0x0000014012127825 */ /* 0x000fc600078e000c */
[----:B------:R-:W-:Y:S01]  /*6a50*/  IADD3.X R21, R21, UR25, RZ, P4, !PT ;  /* 0x0000001915157c10 */ /* 0x000fe2000a7fe4ff */
[----:B------:R-:W-:Y:S01]  /*6a60*/  VIADD R19, R19, UR31 ;  /* 0x0000001f13137c36 */ /* 0x000fe20008000000 */
[----:B----4-:R-:W-:Y:S01]  /*6a70*/  IADD3 R17, P4, R20, R6, RZ ;  /* 0x0000000614117210 */ /* 0x010fe20007f9e0ff */
[----:B--2---:R-:W-:-:S04]  /*6a80*/  IMAD R16, R11, UR21, RZ ;  /* 0x000000150b107c24 */ /* 0x004fc8000f8e02ff */
[----:B---3--:R-:W-:Y:S01]  /*6a90*/  IMAD R16, R22, UR22, R16 ;  /* 0x0000001616107c24 */ /* 0x008fe2000f8e0210 */
[----:B------:R-:W-:-:S04]  /*6aa0*/  IADD3.X R22, R21, R5, RZ, P4, !PT ;  /* 0x0000000515167210 */ /* 0x000fc800027fe4ff */
[----:B------:R2:W-:Y:S02]  /*6ab0*/  @P5 STG.E desc[UR18][R18.64], R16 ;  /* 0x0000001012005986 */ /* 0x0005e4000c101912 */
[----:B--2---:R-:W-:-:S04]  /*6ac0*/  LEA R16, P4, R17, UR26, 0x2 ;  /* 0x0000001a11107c11 */ /* 0x004fc8000f8810ff */
[----:B------:R-:W-:Y:S01]  /*6ad0*/  LEA.HI.X R17, R17, UR27, R22, 0x2, P4 ;  /* 0x0000001b11117c11 */ /* 0x000fe2000a0f1416 */
[----:B------:R-:W-:Y:S08]  /*6ae0*/  @!P3 BRA `(.L_x_85) ;  /* 0x000000000004b947 */ /* 0x000ff00003800000 */
[----:B------:R2:W5:Y:S02]  /*6af0*/  LDG.E.LTC128B R11, desc[UR18][R16.64] ;  /* 0x00000012100b7981 */ /* 0x000564000c1e1920 */
.L_x_85:
[----:B------:R-:W-:Y:S05]  /*6b00*/  BSYNC B1 ;  /* 0x0000000000017941 */ /* 0x000fea0003800000 */
.L_x_84:
        /* <DEDUP_REMOVED lines=22> */
.L_x_87:
[----:B------:R-:W-:Y:S05]  /*6c70*/  BSYNC B1 ;  /* 0x0000000000017941 */ /* 0x000fea0003800000 */
.L_x_86:
        /* <DEDUP_REMOVED lines=19> */
.L_x_89:
[----:B------:R-:W-:Y:S05]  /*6db0*/  BSYNC B1 ;  /* 0x0000000000017941 */ /* 0x000fea0003800000 */
.L_x_88:
        /* <DEDUP_REMOVED lines=14> */
[----:B------:R-:W-:Y:S01]  /*6ea0*/  UIMAD UR31, UR17, 0x160, URZ ;  /* 0x00000160111f78a4 */ /* 0x000fe2000f8e023f */
[----:B------:R-:W-:Y:S01]  /*6eb0*/  ISETP.GT.AND P3, PT, R0, 0x59, P1 ;  /* 0x000000590000780c */ /* 0x000fe20000f64270 */
[----:B------:R-:W-:Y:S01]  /*6ec0*/  BSSY B1, `(.L_x_90) ;  /* 0x000000f000017945 */ /* 0x000fe20003800000 */
[----:B------:R-:W-:-:S04]  /*6ed0*/  IADD3 R20, P4, R20, UR24, RZ ;  /* 0x0000001814147c10 */ /* 0x000fc8000ff9e0ff */
[----:B------:R-:W-:Y:S01]  /*6ee0*/  IADD3.X R21, R18, UR25, RZ, P4, !PT ;  /* 0x0000001912157c10 */ /* 0x000fe2000a7fe4ff */
[----:B----4-:R-:W-:-:S04]  /*6ef0*/  IMAD.U32 R16, RZ, RZ, UR16 ;  /* 0x00000010ff107e24 */ /* 0x010fc8000f8e00ff */
[----:B------:R-:W-:-:S04]  /*6f00*/  IMAD.WIDE.U32 R16, R16, 0x160, R12 ;  /* 0x0000016010107825 */ /* 0x000fc800078e000c */
[----:B------:R-:W-:Y:S02]  /*6f10*/  VIADD R17, R17, UR31 ;  /* 0x0000001f11117c36 */ /* 0x000fe40008000000 */
[----:B--2---:R-:W-:-:S04]  /*6f20*/  IMAD R19, R11, UR21, RZ ;  /* 0x000000150b137c24 */ /* 0x004fc8000f8e02ff */
[----:B---3--:R-:W-:-:S05]  /*6f30*/  IMAD R19, R22, UR22, R19 ;  /* 0x0000001616137c24 */ /* 0x008fca000f8e0213 */
[----:B------:R2:W-:Y:S02]  /*6f40*/  @P5 STG.E desc[UR18][R16.64], R19 ;  /* 0x0000001310005986 */ /* 0x0005e4000c101912 */
[----:B--2---:R-:W-:-:S04]  /*6f50*/  IADD3 R19, P4, R20, R6, RZ ;  /* 0x0000000614137210 */ /* 0x004fc80007f9e0ff */
[----:B------:R-:W-:Y:S02]  /*6f60*/  IADD3.X R22, R21, R5, RZ, P4, !PT ;  /* 0x0000000515167210 */ /* 0x000fe400027fe4ff */
[----:B------:R-:W-:-:S04]  /*6f70*/  LEA R18, P4, R19, UR26, 0x2 ;  /* 0x0000001a13127c11 */ /* 0x000fc8000f8810ff */
[----:B------:R-:W-:Y:S01]  /*6f80*/  LEA.HI.X R19, R19, UR27, R22, 0x2, P4 ;  /* 0x0000001b13137c11 */ /* 0x000fe2000a0f1416 */
[----:B------:R-:W-:Y:S08]  /*6f90*/  @!P3 BRA `(.L_x_91) ;  /* 0x000000000004b947 */ /* 0x000ff00003800000 */
[----:B------:R2:W5:Y:S02]  /*6fa0*/  LDG.E.LTC128B R11, desc[UR18][R18.64] ;  /* 0x00000012120b7981 */ /* 0x000564000c1e1920 */
.L_x_91:
[----:B------:R-:W-:Y:S05]  /*6fb0*/  BSYNC B1 ;  /* 0x0000000000017941 */ /* 0x000fea0003800000 */
.L_x_90:
[----:B------:R-:W3:Y:S01]  /*6fc0*/  LDL.LU R23, [R1+0xb4] ;  /* 0x0000b40001177983 */ /* 0x000ee20000300800 */
[----:B------:R-:W-:Y:S02]  /*6fd0*/  UIMAD.WIDE.U32 UR14, UR24, 0x7, UR14 ;  /* 0x00000007180e78a5 */ /* 0x000fe4000f8e000e */
[----:B--2---:R-:W-:Y:S01]  /*6fe0*/  IMAD.U32 R18, RZ, RZ, UR24 ;  /* 0x00000018ff127e24 */ /* 0x004fe2000f8e00ff */
[----:B------:R-:W-:Y:S01]  /*6ff0*/  BSSY B1, `(.L_x_92) ;  /* 0x0000013000017945 */ /* 0x000fe20003800000 */
[----:B-----5:R-:W-:Y:S01]  /*7000*/  IMAD R22, R11, UR21, RZ ;  /* 0x000000150b167c24 */ /* 0x020fe2000f8e02ff */
        /* <DEDUP_REMOVED lines=9> */
[----:B------:R-:W-:Y:S01]  /*70a0*/  IMAD.U32 R18, RZ, RZ, UR16 ;  /* 0x00000010ff127e24 */ /* 0x000fe2000f8e00ff */
[----:B------:R-:W-:-:S03]  /*70b0*/  ISETP.GT.AND P4, PT, R0, 0x58, P2 ;  /* 0x000000580000780c */ /* 0x000fc60001784270 */
[----:B------:R-:W-:-:S04]  /*70c0*/  IMAD.WIDE.U32 R18, R18, 0x160, R14 ;  /* 0x0000016012127825 */ /* 0x000fc800078e000e */
[----:B------:R-:W-:Y:S02]  /*70d0*/  VIADD R19, R19, UR31 ;  /* 0x0000001f13137c36 */ /* 0x000fe40008000000 */
[----:B---3--:R-:W-:-:S05]  /*70e0*/  IMAD R22, R23, UR22, R22 ;  /* 0x0000001617167c24 */ /* 0x008fca000f8e0216 */
[----:B------:R2:W-:Y:S01]  /*70f0*/  @P3 STG.E desc[UR18][R18.64], R22 ;  /* 0x0000001612003986 */ /* 0x0005e2000c101912 */
[----:B------:R-:W-:Y:S05]  /*7100*/  @!P4 BRA `(.L_x_93) ;  /* 0x000000000004c947 */ /* 0x000fea0003800000 */
[----:B------:R3:W5:Y:S02]  /*7110*/  LDG.E.LTC128B R11, desc[UR18][R228.64+0x20] ;  /* 0x00002012e40b7981 */ /* 0x000764000c1e1920 */
.L_x_93:
[----:B------:R-:W-:Y:S05]  /*7120*/  BSYNC B1 ;  /* 0x0000000000017941 */ /* 0x000fea0003800000 */
.L_x_92:
        /* <DEDUP_REMOVED lines=19> */
.L_x_95:
[----:B------:R-:W-:Y:S05]  /*7260*/  BSYNC B1 ;  /* 0x0000000000017941 */ /* 0x000fea0003800000 */
.L_x_94:
        /* <DEDUP_REMOVED lines=31> */
.L_x_97:
[----:B------:R-:W-:Y:S05]  /*7460*/  BSYNC B1 ;  /* 0x0000000000017941 */ /* 0x000fea0003800000 */
.L_x_96:
[----:B01----:R-:W3:Y:S01]  /*7470*/  LDL.LU R153, [R1+0xc4] ;  /* 0x0000c40001997983 */ /* 0x003ee20000300800 */
        /* <DEDUP_REMOVED lines=21> */
.L_x_99:
[----:B------:R-:W-:Y:S05]  /*75d0*/  BSYNC B1 ;  /* 0x0000000000017941 */ /* 0x000fea0003800000 */
.L_x_98:
        /* <DEDUP_REMOVED lines=19> */
.L_x_101:
[----:B------:R-:W-:Y:S05]  /*7710*/  BSYNC B1 ;  /* 0x0000000000017941 */ /* 0x000fea0003800000 */
.L_x_100:
        /* <DEDUP_REMOVED lines=31> */
.L_x_103:
[----:B------:R-:W-:Y:S05]  /*7910*/  BSYNC B1 ;  /* 0x0000000000017941 */ /* 0x000fea0003800000 */
.L_x_102:
        /* <DEDUP_REMOVED lines=22> */
.L_x_105:
[----:B------:R-:W-:Y:S05]  /*7a80*/  BSYNC B1 ;  /* 0x0000000000017941 */ /* 0x000fea0003800000 */
.L_x_104:
        /* <DEDUP_REMOVED lines=19> */
.L_x_107:
[----:B------:R-:W-:Y:S05]  /*7bc0*/  BSYNC B1 ;  /* 0x0000000000017941 */ /* 0x000fea0003800000 */
.L_x_106:
        /* <DEDUP_REMOVED lines=15> */
[----:B------:R-:W-:Y:S01]  /*7cc0*/  IADD3 R156, P4, R152, UR24, RZ ;  /* 0x00000018989c7c10 */ /* 0x000fe2000ff9e0ff */
[----:B------:R-:W-:Y:S01]  /*7cd0*/  BSSY B1, `(.L_x_108) ;  /* 0x000000f000017945 */ /* 0x000fe20003800000 */
[----:B------:R-:W-:Y:S02]  /*7ce0*/  ISETP.GT.AND P3, PT, R0, 0x71, P1 ;  /* 0x000000710000780c */ /* 0x000fe40000f64270 */
[----:B------:R-:W-:Y:S02]  /*7cf0*/  IADD3.X R157, R153, UR25, RZ, P4, !PT ;  /* 0x00000019999d7c10 */ /* 0x000fe4000a7fe4ff */
[----:B------:R-:W-:Y:S01]  /*7d00*/  IADD3 R153, P4, R156, R6, RZ ;  /* 0x000000069c997210 */ /* 0x000fe20007f9e0ff */
[----:B----4-:R-:W-:-:S04]  /*7d10*/  IMAD.U32 R154, RZ, RZ, UR16 ;  /* 0x00000010ff9a7e24 */ /* 0x010fc8000f8e00ff */
[----:B------:R-:W-:-:S04]  /*7d20*/  IMAD.WIDE.U32 R154, R154, 0x1c0, R12 ;  /* 0x000001c09a9a7825 */ /* 0x000fc800078e000c */
[----:B------:R-:W-:Y:S02]  /*7d30*/  VIADD R155, R155, UR31 ;  /* 0x0000001f9b9b7c36 */ /* 0x000fe40008000000 */
        /* <DEDUP_REMOVED lines=8> */
.L_x_109:
[----:B------:R-:W-:Y:S05]  /*7dc0*/  BSYNC B1 ;  /* 0x0000000000017941 */ /* 0x000fea0003800000 */
.L_x_108:
        /* <DEDUP_REMOVED lines=22> */
.L_x_111:
[----:B------:R-:W-:Y:S05]  /*7f30*/  BSYNC B1 ;  /* 0x0000000000017941 */ /* 0x000fea0003800000 */
.L_x_110:
        /* <DEDUP_REMOVED lines=19> */
.L_x_113:
[----:B------:R-:W-:Y:S05]  /*8070*/  BSYNC B1 ;  /* 0x0000000000017941 */ /* 0x000fea0003800000 */
.L_x_112:
        /* <DEDUP_REMOVED lines=31> */
.L_x_115:
[----:B------:R-:W-:Y:S05]  /*8270*/  BSYNC B1 ;  /* 0x0000000000017941 */ /* 0x000fea0003800000 */
.L_x_114:
        /* <DEDUP_REMOVED lines=22> */
.L_x_117:
[----:B------:R-:W-:Y:S05]  /*83e0*/  BSYNC B1 ;  /* 0x0000000000017941 */ /* 0x000fea0003800000 */
.L_x_116:
        /* <DEDUP_REMOVED lines=19> */
.L_x_119:
[----:B------:R-:W-:Y:S05]  /*8520*/  BSYNC B1 ;  /* 0x0000000000017941 */ /* 0x000fea0003800000 */
.L_x_118:
[----:B------:R-:W4:Y:S01]  /*8530*/  LDL.LU R166, [R1+0xfc] ;  /* 0x0000fc0001a67983 */ /* 0x000f220000300800 */
[----:B-----5:R-:W-:-:S03]  /*8540*/  IMAD R164, R11, UR21, RZ ;  /* 0x000000150ba47c24 */ /* 0x020fc6000f8e02ff */
[----:B------:R-:W3:Y:S01]  /*8550*/  LDL.LU R165, [R1+0x100] ;  /* 0x0001000001a57983 */ /* 0x000ee20000300800 */
[----:B----4-:R-:W-:-:S05]  /*8560*/  IMAD R164, R166, UR22, R164 ;  /* 0x00000016a6a47c24 */ /* 0x010fca000f8e02a4 */
[----:B------:R4:W-:Y:S01]  /*8570*/  @P3 STG.E desc[UR18][R162.64+0x20], R164 ;  /* 0x000020a4a2003986 */ /* 0x0009e2000c101912 */
[----:B------:R-:W-:Y:S01]  /*8580*/  ISETP.GT.AND P3, PT, R0, 0x80, P1 ;  /* 0x000000800000780c */ /* 0x000fe20000f64270 */
        /* <DEDUP_REMOVED lines=8> */
[----:B------:R-:W-:Y:S01]  /*8610*/  USHF.L.U32 UR31, UR16, 0x9, URZ ;  /* 0x00000009101f7899 */ /* 0x000fe2000800063f */
[----:B------:R-:W-:Y:S01]  /*8620*/  BSSY B1, `(.L_x_120) ;  /* 0x0000010000017945 */ /* 0x000fe20003800000 */
[----:B------:R-:W-:-:S04]  /*8630*/  USHF.L.U64.HI UR32, UR16, 0x9, UR17 ;  /* 0x0000000910207899 */ /* 0x000fc80008010211 */
[----:B----4-:R-:W-:-:S04]  /*8640*/  IADD3 R160, P4, R12, UR31, RZ ;  /* 0x0000001f0ca07c10 */ /* 0x010fc8000ff9e0ff */
[----:B------:R-:W-:Y:S02]  /*8650*/  IADD3.X R161, R13, UR32, RZ, P4, !PT ;  /* 0x000000200da17c10 */ /* 0x000fe4000a7fe4ff */
[----:B------:R-:W-:-:S04]  /*8660*/  IADD3 R162, P4, R162, UR24, RZ ;  /* 0x00000018a2a27c10 */ /* 0x000fc8000ff9e0ff */
[----:B------:R-:W-:Y:S01]  /*8670*/  IADD3.X R163, R163, UR25, RZ, P4, !PT ;  /* 0x00000019a3a37c10 */ /* 0x000fe2000a7fe4ff */
[----:B--2---:R-:W-:-:S04]  /*8680*/  IMAD R164, R11, UR21, RZ ;  /* 0x000000150ba47c24 */ /* 0x004fc8000f8e02ff */
[----:B---3--:R-:W-:Y:S01]  /*8690*/  IMAD R164, R165, UR22, R164 ;  /* 0x00000016a5a47c24 */ /* 0x008fe2000f8e02a4 */
[----:B------:R-:W-:-:S04]  /*86a0*/  IADD3 R165, P4, R162, R6, RZ ;  /* 0x00000006a2a57210 */ /* 0x000fc80007f9e0ff */
[----:B------:R2:W-:Y:S01]  /*86b0*/  @P3 STG.E desc[UR18][R160.64], R164 ;  /* 0x000000a4a0003986 */ /* 0x0005e2000c101912 */
[----:B------:R-:W-:Y:S01]  /*86c0*/  ISETP.GT.AND P3, PT, R0, 0x81, P1 ;  /* 0x000000810000780c */ /* 0x000fe20000f64270 */
[----:B------:R-:W-:Y:S01]  /*86d0*/  IMAD.X R166, R163, 0x1, R5, P4 ;  /* 0x00000001a3a67824 */ /* 0x000fe200020e0605 */
[----:B--2---:R-:W-:-:S04]  /*86e0*/  LEA R164, P4, R165, UR26, 0x2 ;  /* 0x0000001aa5a47c11 */ /* 0x004fc8000f8810ff */
[----:B------:R-:W-:-:S07]  /*86f0*/  LEA.HI.X R165, R165, UR27, R166, 0x2, P4 ;  /* 0x0000001ba5a57c11 */ /* 0x000fce000a0f14a6 */
[----:B------:R-:W-:Y:S05]  /*8700*/  @!P3 BRA `(.L_x_121) ;  /* 0x000000000004b947 */ /* 0x000fea0003800000 */
[----:B------:R2:W5:Y:S02]  /*8710*/  LDG.E.LTC128B R11, desc[UR18][R164.64] ;  /* 0x00000012a40b7981 */ /* 0x000564000c1e1920 */
.L_x_121:
[----:B------:R-:W-:Y:S05]  /*8720*/  BSYNC B1 ;  /* 0x0000000000017941 */ /* 0x000fea0003800000 */
.L_x_120:
[----:B------:R-:W3:Y:S01]  /*8730*/  LDL.LU R169, [R1+0x104] ;  /* 0x0001040001a97983 */ /* 0x000ee20000300800 */
[----:B------:R-:W-:Y:S02]  /*8740*/  UIMAD.WIDE.U32 UR14, UR24, 0x7, UR14 ;  /* 0x00000007180e78a5 */ /* 0x000fe4000f8e000e */
[----:B--2---:R-:W-:Y:S01]  /*8750*/  IMAD.U32 R164, RZ, RZ, UR24 ;  /* 0x00000018ffa47e24 */ /* 0x004fe2000f8e00ff */
[----:B------:R-:W-:Y:S01]  /*8760*/  ISETP.GT.AND P5, PT, R0, 0x80, P2 ;  /* 0x000000800000780c */ /* 0x000fe200017a4270 */
[----:B-----5:R-:W-:Y:S01]  /*8770*/  IMAD R168, R11, UR21, RZ ;  /* 0x000000150ba87c24 */ /* 0x020fe2000f8e02ff */
[----:B------:R-:W-:Y:S01]  /*8780*/  UIADD3 UR14, UP0, UR14, UR24, URZ ;  /* 0x000000180e0e7290 */ /* 0x000fe2000ff1e03f */
[----:B------:R-:W-:Y:S03]  /*8790*/  BSSY B1, `(.L_x_122) ;  /* 0x000000f000017945 */ /* 0x000fe60003800000 */
[----:B------:R-:W-:-:S06]  /*87a0*/  UIADD3.X UR15, UR25, UR10, UR15, UP0, !UPT ;  /* 0x0000000a190f7290 */ /* 0x000fcc00087fe40f */
[----:B------:R-:W-:-:S03]  /*87b0*/  IMAD.WIDE.U32 R164, R8, R164, UR14 ;  /* 0x0000000e08a47e25 */ /* 0x000fc6000f8e00a4 */
[----:B------:R-:W-:-:S04]  /*87c0*/  IADD3 R166, P4, R2, R164, RZ ;  /* 0x000000a402a67210 */ /* 0x000fc80007f9e0ff */
[----:B------:R-:W-:-:S03]  /*87d0*/  IADD3.X R167, R3, R9, R165, P4, !PT ;  /* 0x0000000903a77210 */ /* 0x000fc600027fe4a5 */
[----:B------:R-:W-:-:S05]  /*87e0*/  IMAD.WIDE.U32 R166, R10, UR8, R166 ;  /* 0x000000080aa67c25 */ /* 0x000fca000f8e00a6 */
[----:B------:R-:W-:Y:S02]  /*87f0*/  IADD3 R165, R167, UR9, RZ ;  /* 0x00000009a7a57c10 */ /* 0x000fe4000fffe0ff */
[----:B------:R-:W-:-:S04]  /*8800*/  LEA R164, P4, R166, UR26, 0x2 ;  /* 0x0000001aa6a47c11 */ /* 0x000fc8000f8810ff */
[----:B------:R-:W-:Y:S02]  /*8810*/  LEA.HI.X R165, R166, UR27, R165, 0x2, P4 ;  /* 0x0000001ba6a57c11 */ /* 0x000fe4000a0f14a5 */
[----:B------:R-:W-:-:S04]  /*8820*/  IADD3 R166, P4, R14, UR31, RZ ;  /* 0x0000001f0ea67c10 */ /* 0x000fc8000ff9e0ff */
[----:B------:R-:W-:Y:S01]  /*8830*/  IADD3.X R167, R15, UR32, RZ, P4, !PT ;  /* 0x000000200fa77c10 */ /* 0x000fe2000a7fe4ff */
[----:B---3--:R-:W-:-:S05]  /*8840*/  IMAD R168, R169, UR22, R168 ;  /* 0x00000016a9a87c24 */ /* 0x008fca000f8e02a8 */
[----:B------:R2:W-:Y:S01]  /*8850*/  @P3 STG.E desc[UR18][R166.64], R168 ;  /* 0x000000a8a6003986 */ /* 0x0005e2000c101912 */
[----:B------:R-:W-:Y:S05]  /*8860*/  @!P5 BRA `(.L_x_123) ;  /* 0x000000000004d947 */ /* 0x000fea0003800000 */
[----:B------:R3:W5:Y:S02]  /*8870*/  LDG.E.LTC128B R11, desc[UR18][R164.64+0x20] ;  /* 0x00002012a40b7981 */ /* 0x000764000c1e1920 */
.L_x_123:
[----:B------:R-:W-:Y:S05]  /*8880*/  BSYNC B1 ;  /* 0x0000000000017941 */ /* 0x000fea0003800000 */
.L_x_122:
        /* <DEDUP_REMOVED lines=12> */
[----:B------:R-:W-:-:S04]  /*8950*/  IMAD.WIDE.U32 R168, R10, UR8, R168 ;  /* 0x000000080aa87c25 */ /* 0x000fc8000f8e00a8 */
[----:B------:R-:W-:Y:S01]  /*8960*/  VIADD R161, R169, UR9 ;  /* 0x00000009a9a17c36 */ /* 0x000fe20008000000 */
[----:B------:R-:W-:-:S04]  /*8970*/  LEA R160, P3, R168, UR26, 0x2 ;  /* 0x0000001aa8a07c11 */ /* 0x000fc8000f8610ff */
[----:B------:R-:W-:Y:S02]  /*8980*/  LEA.HI.X R161, R168, UR27, R161, 0x2, P3 ;  /* 0x0000001ba8a17c11 */ /* 0x000fe400098f14a1 */
[----:B------:R-:W-:-:S13]  /*8990*/  ISETP.GT.AND P3, PT, R0, 0x81, P2 ;  /* 0x000000810000780c */ /* 0x000fda0001764270 */
[----:B------:R-:W-:Y:S05]  /*89a0*/  @!P3 BRA `(.L_x_125) ;  /* 0x000000000004b947 */ /* 0x000fea0003800000 */
[----:B------:R2:W5:Y:S02]  /*89b0*/  LDG.E.LTC128B R11, desc[UR18][R160.64+0x20] ;  /* 0x00002012a00b7981 */ /* 0x000564000c1e1920 */
.L_x_125:
[----:B------:R-:W-:Y:S05]  /*89c0*/  BSYNC B1 ;  /* 0x0000000000017941 */ /* 0x000fea0003800000 */
.L_x_124:
        /* <DEDUP_REMOVED lines=19> */
[----:B----4-:R-:W-:-:S05]  /*8b00*/  MOV R166, UR16 ;  /* 0x0000001000a67c02 */ /* 0x010fca0008000f00 */
[----:B------:R-:W-:-:S04]  /*8b10*/  IMAD.WIDE.U32 R166, R166, 0x220, R12 ;  /* 0x00000220a6a67825 */ /* 0x000fc800078e000c */
[----:B------:R-:W-:Y:S02]  /*8b20*/  VIADD R167, R167, UR31 ;  /* 0x0000001fa7a77c36 */ /* 0x000fe40008000000 */
[----:B--2---:R-:W-:-:S04]  /*8b30*/  IMAD R168, R11, UR21, RZ ;  /* 0x000000150ba87c24 */ /* 0x004fc8000f8e02ff */
[----:B---3--:R-:W-:Y:S01]  /*8b40*/  IMAD R168, R169, UR22, R168 ;  /* 0x00000016a9a87c24 */ /* 0x008fe2000f8e02a8 */
[----:B------:R-:W-:-:S04]  /*8b50*/  IADD3 R169, P4, R162, R6, RZ ;  /* 0x00000006a2a97210 */ /* 0x000fc80007f9e0ff */
[----:B------:R2:W-:Y:S01]  /*8b60*/  @P5 STG.E desc[UR18][R166.64], R168 ;  /* 0x000000a8a6005986 */ /* 0x0005e2000c101912 */
[----:B------:R-:W-:Y:S01]  /*8b70*/  IMAD.X R170, R163, 0x1, R5, P4 ;  /* 0x00000001a3aa7824 */ /* 0x000fe200020e0605 */
[----:B--2---:R-:W-:-:S04]  /*8b80*/  LEA R168, P4, R169, UR26, 0x2 ;  /* 0x0000001aa9a87c11 */ /* 0x004fc8000f8810ff */
[----:B------:R-:W-:Y:S01]  /*8b90*/  LEA.HI.X R169, R169, UR27, R170, 0x2, P4 ;  /* 0x0000001ba9a97c11 */ /* 0x000fe2000a0f14aa */
[----:B------:R-:W-:Y:S08]  /*8ba0*/  @!P3 BRA `(.L_x_127) ;  /* 0x000000000004b947 */ /* 0x000ff00003800000 */
[----:B------:R2:W5:Y:S02]  /*8bb0*/  LDG.E.LTC128B R11, desc[UR18][R168.64] ;  /* 0x00000012a80b7981 */ /* 0x000564000c1e1920 */
.L_x_127:
[----:B------:R-:W-:Y:S05]  /*8bc0*/  BSYNC B1 ;  /* 0x0000000000017941 */ /* 0x000fea0003800000 */
.L_x_126:
        /* <DEDUP_REMOVED lines=16> */
[----:B------:R-:W-:-:S05]  /*8cd0*/  IMAD.WIDE.U32 R170, R170, 0x220, R14 ;  /* 0x00000220aaaa7825 */ /* 0x000fca00078e000e */
[----:B------:R-:W-:Y:S01]  /*8ce0*/  IADD3 R171, R171, UR31, RZ ;  /* 0x0000001fabab7c10 */ /* 0x000fe2000fffe0ff */
[----:B---3--:R-:W-:-:S05]  /*8cf0*/  IMAD R172, R173, UR22, R172 ;  /* 0x00000016adac7c24 */ /* 0x008fca000f8e02ac */
[----:B------:R2:W-:Y:S01]  /*8d00*/  @P3 STG.E desc[UR18][R170.64], R172 ;  /* 0x000000acaa003986 */ /* 0x0005e2000c101912 */
[----:B------:R-:W-:Y:S05]  /*8d10*/  @!P4 BRA `(.L_x_129) ;  /* 0x000000000004c947 */ /* 0x000fea0003800000 */
[----:B------:R3:W5:Y:S02]  /*8d20*/  LDG.E.LTC128B R11, desc[UR18][R168.64+0x20] ;  /* 0x00002012a80b7981 */ /* 0x000764000c1e1920 */
.L_x_129:
[----:B------:R-:W-:Y:S05]  /*8d30*/  BSYNC B1 ;  /* 0x0000000000017941 */ /* 0x000fea0003800000 */
.L_x_128:
        /* <DEDUP_REMOVED lines=19> */
.L_x_131:
[----:B------:R-:W-:Y:S05]  /*8e70*/  BSYNC B1 ;  /* 0x0000000000017941 */ /* 0x000fea0003800000 */
.L_x_130:
        /* <DEDUP_REMOVED lines=31> */
.L_x_133:
[----:B------:R-:W-:Y:S05]  /*9070*/  BSYNC B1 ;  /* 0x0000000000017941 */ /* 0x000fea0003800000 */
.L_x_132:
        /* <DEDUP_REMOVED lines=22> */
.L_x_135:
[----:B------:R-:W-:Y:S05]  /*91e0*/  BSYNC B1 ;  /* 0x0000000000017941 */ /* 0x000fea0003800000 */
.L_x_134:
        /* <DEDUP_REMOVED lines=19> */
.L_x_137:
[----:B------:R-:W-:Y:S05]  /*9320*/  BSYNC B1 ;  /* 0x0000000000017941 */ /* 0x000fea0003800000 */
.L_x_136:
        /* <DEDUP_REMOVED lines=31> */
.L_x_139:
[----:B------:R-:W-:Y:S05]  /*9520*/  BSYNC B1 ;  /* 0x0000000000017941 */ /* 0x000fea0003800000 */
.L_x_138:
        /* <DEDUP_REMOVED lines=22> */
.L_x_141:
[----:B------:R-:W-:Y:S05]  /*9690*/  BSYNC B1 ;  /* 0x0000000000017941 */ /* 0x000fea0003800000 */
.L_x_140:
        /* <DEDUP_REMOVED lines=19> */
.L_x_143:
[----:B------:R-:W-:Y:S05]  /*97d0*/  BSYNC B1 ;  /* 0x0000000000017941 */ /* 0x000fea0003800000 */
.L_x_142:
        /* <DEDUP_REMOVED lines=31> */
.L_x_145:
[----:B------:R-:W-:Y:S05]  /*99d0*/  BSYNC B1 ;  /* 0x0000000000017941 */ /* 0x000fea0003800000 */
.L_x_144:
        /* <DEDUP_REMOVED lines=22> */
.L_x_147:
[----:B------:R-:W-:Y:S05]  /*9b40*/  BSYNC B1 ;  /* 0x0000000000017941 */ /* 0x000fea0003800000 */
.L_x_146:
        /* <DEDUP_REMOVED lines=19> */
.L_x_149:
[----:B------:R-:W-:Y:S05]  /*9c80*/  BSYNC B1 ;  /* 0x0000000000017941 */ /* 0x000fea0003800000 */
.L_x_148:
        /* <DEDUP_REMOVED lines=31> */
.L_x_151:
[----:B------:R-:W-:Y:S05]  /*9e80*/  BSYNC B1 ;  /* 0x0000000000017941 */ /* 0x000fea0003800000 */
.L_x_150:
        /* <DEDUP_REMOVED lines=22> */
.L_x_153:
[----:B------:R-:W-:Y:S05]  /*9ff0*/  BSYNC B1 ;  /* 0x0000000000017941 */ /* 0x000fea0003800000 */
.L_x_152:
        /* <DEDUP_REMOVED lines=19> */
.L_x_155:
[----:B------:R-:W-:Y:S05]  /*a130*/  BSYNC B1 ;  /* 0x0000000000017941 */ /* 0x000fea0003800000 */
.L_x_154:
        /* <DEDUP_REMOVED lines=31> */
.L_x_157:
[----:B------:R-:W-:Y:S05]  /*a330*/  BSYNC B1 ;  /* 0x0000000000017941 */ /* 0x000fea0003800000 */
.L_x_156:
        /* <DEDUP_REMOVED lines=22> */
.L_x_159:
[----:B------:R-:W-:Y:S05]  /*a4a0*/  BSYNC B1 ;  /* 0x0000000000017941 */ /* 0x000fea0003800000 */
.L_x_158:
        /* <DEDUP_REMOVED lines=19> */
.L_x_161:
[----:B------:R-:W-:Y:S05]  /*a5e0*/  BSYNC B1 ;  /* 0x0000000000017941 */ /* 0x000fea0003800000 */
.L_x_160:
        /* <DEDUP_REMOVED lines=9> */
[----:B------:R-:W-:-:S04]  /*a680*/  IADD3 R191, P3, R6, R162, RZ ;  /* 0x000000a206bf7210 */ /* 0x000fc80007f7e0ff */
[----:B------:R-:W-:Y:S02]  /*a690*/  IADD3.X R192, R163, R5, RZ, P3, !PT ;  /* 0x00000005a3c07210 */ /* 0x000fe40001ffe4ff */
[----:B------:R-:W-:-:S04]  /*a6a0*/  LEA R190, P3, R191, UR26, 0x2 ;  /* 0x0000001abfbe7c11 */ /* 0x000fc8000f8610ff */
[----:B------:R-:W-:-:S05]  /*a6b0*/  LEA.HI.X R191, R191, UR27, R192, 0x2, P3 ;  /* 0x0000001bbfbf7c11 */ /* 0x000fca00098f14c0 */
[----:B------:R4:W2:Y:S01]  /*a6c0*/  @P5 LDG.E.LTC128B R11, desc[UR18][R190.64] ;  /* 0x00000012be0b5981 */ /* 0x0008a2000c1e1920 */
[----:B------:R-:W-:Y:S01]  /*a6d0*/  UIMAD UR31, UR17, 0x2e0, URZ ;  /* 0x000002e0111f78a4 */ /* 0x000fe2000f8e023f */
[----:B------:R-:W-:Y:S01]  /*a6e0*/  IADD3 R162, P4, R162, UR24, RZ ;  /* 0x00000018a2a27c10 */ /* 0x000fe2000ff9e0ff */
[----:B------:R-:W-:Y:S01]  /*a6f0*/  BSSY B1, `(.L_x_162) ;  /* 0x000000f000017945 */ /* 0x000fe20003800000 */
[----:B------:R-:W-:Y:S02]  /*a700*/  ISETP.GT.AND P3, PT, R0, 0xb9, P1 ;  /* 0x000000b90000780c */ /* 0x000fe40000f64270 */
[----:B------:R-:W-:Y:S01]  /*a710*/  IADD3.X R163, R163, UR25, RZ, P4, !PT ;  /* 0x00000019a3a37c10 */ /* 0x000fe2000a7fe4ff */
[----:B----4-:R-:W-:-:S04]  /*a720*/  IMAD.U32 R190, RZ, RZ, UR16 ;  /* 0x00000010ffbe7e24 */ /* 0x010fc8000f8e00ff */
        /* <DEDUP_REMOVED lines=11> */
.L_x_163:
[----:B------:R-:W-:Y:S05]  /*a7e0*/  BSYNC B1 ;  /* 0x0000000000017941 */ /* 0x000fea0003800000 */
.L_x_162:
        /* <DEDUP_REMOVED lines=10> */
[----:B------:R-:W-:-:S05]  /*a890*/  IMAD.WIDE.U32 R194, R10, UR8, R194 ;  /* 0x000000080ac27c25 */ /* 0x000fca000f8e00c2 */
[----:B------:R-:W-:Y:S02]  /*a8a0*/  IADD3 R193, R195, UR9, RZ ;  /* 0x00000009c3c17c10 */ /* 0x000fe4000fffe0ff */
        /* <DEDUP_REMOVED lines=10> */
.L_x_165:
[----:B------:R-:W-:Y:S05]  /*a950*/  BSYNC B1 ;  /* 0x0000000000017941 */ /* 0x000fea0003800000 */
.L_x_164:
        /* <DEDUP_REMOVED lines=19> */
.L_x_167:
[----:B------:R-:W-:Y:S05]  /*aa90*/  BSYNC B1 ;  /* 0x0000000000017941 */ /* 0x000fea0003800000 */
.L_x_166:
[----:B------:R-:W4:Y:S01]  /*aaa0*/  LDL.LU R198, [R1+0x17c] ;  /* 0x00017c0001c67983 */ /* 0x000f220000300800 */
[----:B-----5:R-:W-:Y:S01]  /*aab0*/  IMAD R196, R11, UR21, RZ ;  /* 0x000000150bc47c24 */ /* 0x020fe2000f8e02ff */
[----:B------:R-:W-:Y:S02]  /*aac0*/  ISETP.GT.AND P5, PT, R0, 0xc0, P1 ;  /* 0x000000c00000780c */ /* 0x000fe40000fa4270 */
[----:B------:R-:W3:Y:S01]  /*aad0*/  LDL.LU R197, [R1+0x180] ;  /* 0x0001800001c57983 */ /* 0x000ee20000300800 */
[----:B----4-:R-:W-:-:S05]  /*aae0*/  IMAD R196, R198, UR22, R196 ;  /* 0x00000016c6c47c24 */ /* 0x010fca000f8e02c4 */
[----:B------:R4:W-:Y:S02]  /*aaf0*/  @P3 STG.E desc[UR18][R194.64+0x20], R196 ;  /* 0x000020c4c2003986 */ /* 0x0009e4000c101912 */
[----:B----4-:R-:W-:-:S05]  /*ab00*/  MOV R194, UR24 ;  /* 0x0000001800c27c02 */ /* 0x010fca0008000f00 */
        /* <DEDUP_REMOVED lines=19> */
[----:B------:R-:W-:Y:S02]  /*ac40*/  IADD3.X R198, R163, R5, RZ, P4, !PT ;  /* 0x00000005a3c67210 */ /* 0x000fe400027fe4ff */
[----:B--2---:R-:W-:-:S04]  /*ac50*/  LEA R196, P4, R197, UR26, 0x2 ;  /* 0x0000001ac5c47c11 */ /* 0x004fc8000f8810ff */
[----:B------:R-:W-:Y:S01]  /*ac60*/  LEA.HI.X R197, R197, UR27, R198, 0x2, P4 ;  /* 0x0000001bc5c57c11 */ /* 0x000fe2000a0f14c6 */
[----:B------:R-:W-:Y:S08]  /*ac70*/  @!P3 BRA `(.L_x_169) ;  /* 0x000000000004b947 */ /* 0x000ff00003800000 */
[----:B------:R2:W5:Y:S02]  /*ac80*/  LDG.E.LTC128B R11, desc[UR18][R196.64] ;  /* 0x00000012c40b7981 */ /* 0x000564000c1e1920 */
.L_x_169:
[----:B------:R-:W-:Y:S05]  /*ac90*/  BSYNC B1 ;  /* 0x0000000000017941 */ /* 0x000fea0003800000 */
.L_x_168:
        /* <DEDUP_REMOVED lines=22> */
.L_x_171:
[----:B------:R-:W-:Y:S05]  /*ae00*/  BSYNC B1 ;  /* 0x0000000000017941 */ /* 0x000fea0003800000 */
.L_x_170:
        /* <DEDUP_REMOVED lines=8> */
[----:B--2---:R-:W-:-:S05]  /*ae90*/  MOV R194, UR24 ;  /* 0x0000001800c27c02 */ /* 0x004fca0008000f00 */
        /* <DEDUP_REMOVED lines=10> */
.L_x_173:
[----:B------:R-:W-:Y:S05]  /*af40*/  BSYNC B1 ;  /* 0x0000000000017941 */ /* 0x000fea0003800000 */
.L_x_172:
        /* <DEDUP_REMOVED lines=31> */
.L_x_175:
[----:B------:R-:W-:Y:S05]  /*b140*/  BSYNC B1 ;  /* 0x0000000000017941 */ /* 0x000fea0003800000 */
.L_x_174:
        /* <DEDUP_REMOVED lines=13> */
[----:B------:R-:W-:Y:S02]  /*b220*/  LEA.HI.X R201, R202, UR27, R201, 0x2, P4 ;  /* 0x0000001bcac97c11 */ /* 0x000fe4000a0f14c9 */
[----:B------:R-:W-:Y:S02]  /*b230*/  MOV R202, UR16 ;  /* 0x0000001000ca7c02 */ /* 0x000fe40008000f00 */
[----:B------:R-:W-:-:S03]  /*b240*/  ISETP.GT.AND P4, PT, R0, 0xc8, P2 ;  /* 0x000000c80000780c */ /* 0x000fc60001784270 */
[----:B------:R-:W-:-:S04]  /*b250*/  IMAD.WIDE.U32 R202, R202, 0x320, R14 ;  /* 0x00000320caca7825 */ /* 0x000fc800078e000e */
[----:B------:R-:W-:Y:S02]  /*b260*/  VIADD R203, R203, UR31 ;  /* 0x0000001fcbcb7c36 */ /* 0x000fe40008000000 */
[----:B---3--:R-:W-:-:S05]  /*b270*/  IMAD R204, R205, UR22, R204 ;  /* 0x00000016cdcc7c24 */ /* 0x008fca000f8e02cc */
[----:B------:R2:W-:Y:S01]  /*b280*/  @P3 STG.E desc[UR18][R202.64], R204 ;  /* 0x000000ccca003986 */ /* 0x0005e2000c101912 */
[----:B------:R-:W-:Y:S05]  /*b290*/  @!P4 BRA `(.L_x_177) ;  /* 0x000000000004c947 */ /* 0x000fea0003800000 */
[----:B------:R3:W5:Y:S02]  /*b2a0*/  LDG.E.LTC128B R11, desc[UR18][R200.64+0x20] ;  /* 0x00002012c80b7981 */ /* 0x000764000c1e1920 */
.L_x_177:
[----:B------:R-:W-:Y:S05]  /*b2b0*/  BSYNC B1 ;  /* 0x0000000000017941 */ /* 0x000fea0003800000 */
.L_x_176:
        /* <DEDUP_REMOVED lines=19> */
.L_x_179:
[----:B------:R-:W-:Y:S05]  /*b3f0*/  BSYNC B1 ;  /* 0x0000000000017941 */ /* 0x000fea0003800000 */
.L_x_178:
[----:B------:R-:W4:Y:S01]  /*b400*/  LDL.LU R206, [R1+0x19c] ;  /* 0x00019c0001ce7983 */ /* 0x000f220000300800 */
[----:B-----5:R-:W-:Y:S01]  /*b410*/  IMAD R204, R11, UR21, RZ ;  /* 0x000000150bcc7c24 */ /* 0x020fe2000f8e02ff */
[----:B------:R-:W-:Y:S02]  /*b420*/  ISETP.GT.AND P5, PT, R0, 0xd0, P1 ;  /* 0x000000d00000780c */ /* 0x000fe40000fa4270 */
[----:B------:R-:W3:Y:S01]  /*b430*/  LDL.LU R205, [R1+0x1a0] ;  /* 0x0001a00001cd7983 */ /* 0x000ee20000300800 */
[----:B----4-:R-:W-:-:S05]  /*b440*/  IMAD R204, R206, UR22, R204 ;  /* 0x00000016cecc7c24 */ /* 0x010fca000f8e02cc */
[----:B------:R4:W-:Y:S02]  /*b450*/  @P3 STG.E desc[UR18][R202.64+0x20], R204 ;  /* 0x000020ccca003986 */ /* 0x0009e4000c101912 */
[----:B----4-:R-:W-:-:S04]  /*b460*/  IMAD.U32 R202, RZ, RZ, UR24 ;  /* 0x00000018ffca7e24 */ /* 0x010fc8000f8e00ff */
[----:B------:R-:W-:-:S05]  /*b470*/  IMAD.WIDE.U32 R162, R202, 0x7, R162 ;  /* 0x00000007caa27825 */ /* 0x000fca00078e00a2 */
[----:B------:R-:W-:Y:S02]  /*b480*/  IADD3 R163, R163, UR10, RZ ;  /* 0x0000000aa3a37c10 */ /* 0x000fe4000fffe0ff */
        /* <DEDUP_REMOVED lines=22> */
.L_x_181:
[----:B------:R-:W-:Y:S05]  /*b5f0*/  BSYNC B1 ;  /* 0x0000000000017941 */ /* 0x000fea0003800000 */
.L_x_180:
[----:B------:R-:W3:Y:S01]  /*b600*/  LDL.LU R209, [R1+0x1a4] ;  /* 0x0001a40001d17983 */ /* 0x000ee20000300800 */
[----:B------:R-:W-:Y:S02]  /*b610*/  UIMAD.WIDE.U32 UR14, UR24, 0x7, UR14 ;  /* 0x00000007180e78a5 */ /* 0x000fe4000f8e000e */
[----:B--2---:R-:W-:Y:S01]  /*b620*/  MOV R204, UR24 ;  /* 0x0000001800cc7c02 */ /* 0x004fe20008000f00 */
[----:B-----5:R-:W-:Y:S01]  /*b630*/  IMAD R208, R11, UR21, RZ ;  /* 0x000000150bd07c24 */ /* 0x020fe2000f8e02ff */
        /* <DEDUP_REMOVED lines=18> */
.L_x_183:
[----:B------:R-:W-:Y:S05]  /*b760*/  BSYNC B1 ;  /* 0x0000000000017941 */ /* 0x000fea0003800000 */
.L_x_182:
        /* <DEDUP_REMOVED lines=19> */
.L_x_185:
[----:B------:R-:W-:Y:S05]  /*b8a0*/  BSYNC B1 ;  /* 0x0000000000017941 */ /* 0x000fea0003800000 */
.L_x_184:
        /* <DEDUP_REMOVED lines=20> */
[----:B------:R-:W-:-:S05]  /*b9f0*/  IMAD.WIDE.U32 R206, R206, 0x360, R12 ;  /* 0x00000360cece7825 */ /* 0x000fca00078e000c */
[----:B------:R-:W-:Y:S01]  /*ba00*/  IADD3 R207, R207, UR31, RZ ;  /* 0x0000001fcfcf7c10 */ /* 0x000fe2000fffe0ff */
        /* <DEDUP_REMOVED lines=9> */
.L_x_187:
[----:B------:R-:W-:Y:S05]  /*baa0*/  BSYNC B1 ;  /* 0x0000000000017941 */ /* 0x000fea0003800000 */
.L_x_186:
        /* <DEDUP_REMOVED lines=22> */
.L_x_189:
[----:B------:R-:W-:Y:S05]  /*bc10*/  BSYNC B1 ;  /* 0x0000000000017941 */ /* 0x000fea0003800000 */
.L_x_188:
        /* <DEDUP_REMOVED lines=19> */
.L_x_191:
[----:B------:R-:W-:Y:S05]  /*bd50*/  BSYNC B1 ;  /* 0x0000000000017941 */ /* 0x000fea0003800000 */
.L_x_190:
        /* <DEDUP_REMOVED lines=31> */
.L_x_193:
[----:B------:R-:W-:Y:S05]  /*bf50*/  BSYNC B1 ;  /* 0x0000000000017941 */ /* 0x000fea0003800000 */
.L_x_192:
        /* <DEDUP_REMOVED lines=22> */
.L_x_195:
[----:B------:R-:W-:Y:S05]  /*c0c0*/  BSYNC B1 ;  /* 0x0000000000017941 */ /* 0x000fea0003800000 */
.L_x_194:
        /* <DEDUP_REMOVED lines=19> */
.L_x_197:
[----:B------:R-:W-:Y:S05]  /*c200*/  BSYNC B1 ;  /* 0x0000000000017941 */ /* 0x000fea0003800000 */
.L_x_196:
        /* <DEDUP_REMOVED lines=31> */
.L_x_199:
[----:B------:R-:W-:Y:S05]  /*c400*/  BSYNC B1 ;  /* 0x0000000000017941 */ /* 0x000fea0003800000 */
.L_x_198:
        /* <DEDUP_REMOVED lines=22> */
.L_x_201:
[----:B------:R-:W-:Y:S05]  /*c570*/  BSYNC B1 ;  /* 0x0000000000017941 */ /* 0x000fea0003800000 */
.L_x_200:
        /* <DEDUP_REMOVED lines=19> */
.L_x_203:
[----:B------:R-:W-:Y:S05]  /*c6b0*/  BSYNC B1 ;  /* 0x0000000000017941 */ /* 0x000fea0003800000 */
.L_x_202:
        /* <DEDUP_REMOVED lines=31> */
.L_x_205:
[----:B------:R-:W-:Y:S05]  /*c8b0*/  BSYNC B1 ;  /* 0x0000000000017941 */ /* 0x000fea0003800000 */
.L_x_204:
        /* <DEDUP_REMOVED lines=22> */
.L_x_207:
[----:B------:R-:W-:Y:S05]  /*ca20*/  BSYNC B1 ;  /* 0x0000000000017941 */ /* 0x000fea0003800000 */
.L_x_206:
        /* <DEDUP_REMOVED lines=19> */
.L_x_209:
[----:B------:R-:W-:Y:S05]  /*cb60*/  BSYNC B1 ;  /* 0x0000000000017941 */ /* 0x000fea0003800000 */
.L_x_208:
[----:B------:R-:W4:Y:S01]  /*cb70*/  LDL.LU R225, [R1+0x1ec] ;  /* 0x0001ec0001e17983 */ /* 0x000f220000300800 */
[----:B-----5:R-:W-:-:S03]  /*cb80*/  IMAD R4, R11, UR21, RZ ;  /* 0x000000150b047c24 */ /* 0x020fc6000f8e02ff */
[----:B------:R-:W3:Y:S01]  /*cb90*/  LDL.LU R224, [R1+0x1f0] ;  /* 0x0001f00001e07983 */ /* 0x000ee20000300800 */
[----:B----4-:R-:W-:-:S05]  /*cba0*/  IMAD R4, R225, UR22, R4 ;  /* 0x00000016e1047c24 */ /* 0x010fca000f8e0204 */
[----:B------:R4:W-:Y:S01]  /*cbb0*/  @P3 STG.E desc[UR18][R222.64+0x20], R4 ;  /* 0x00002004de003986 */ /* 0x0009e2000c101912 */
[----:B------:R-:W-:Y:S01]  /*cbc0*/  ISETP.GT.AND P3, PT, R0, 0xf8, P1 ;  /* 0x000000f80000780c */ /* 0x000fe20000f64270 */
        /* <DEDUP_REMOVED lines=11> */
[----:B----4-:R-:W-:Y:S01]  /*cc80*/  IADD3 R222, P4, P5, R6, UR24, R162 ;  /* 0x0000001806de7c10 */ /* 0x010fe2000fd9e0a2 */
[----:B------:R-:W-:-:S03]  /*cc90*/  IMAD.U32 R162, RZ, RZ, UR16 ;  /* 0x00000010ffa27e24 */ /* 0x000fc6000f8e00ff */
[----:B------:R-:W-:Y:S01]  /*cca0*/  IADD3.X R5, R5, UR25, R4, P4, P5 ;  /* 0x0000001905057c10 */ /* 0x000fe2000a7ea404 */
[----:B------:R-:W-:-:S04]  /*ccb0*/  IMAD.WIDE.U32 R162, R162, 0x3e0, R12 ;  /* 0x000003e0a2a27825 */ /* 0x000fc800078e000c */
[----:B------:R-:W-:Y:S02]  /*ccc0*/  VIADD R7, R163, UR17 ;  /* 0x00000011a3077c36 */ /* 0x000fe40008000000 */
[----:B------:R-:W-:Y:S02]  /*ccd0*/  @P3 IMAD.MOV.U32 R6, RZ, RZ, R162 ;  /* 0x000000ffff063224 */ /* 0x000fe400078e00a2 */
[----:B--2---:R-:W-:-:S04]  /*cce0*/  IMAD R223, R11, UR21, RZ ;  /* 0x000000150bdf7c24 */ /* 0x004fc8000f8e02ff */
[----:B---3--:R-:W-:-:S05]  /*ccf0*/  IMAD R223, R224, UR22, R223 ;  /* 0x00000016e0df7c24 */ /* 0x008fca000f8e02df */
[----:B------:R2:W-:Y:S01]  /*cd00*/  @P3 STG.E desc[UR18][R6.64], R223 ;  /* 0x000000df06003986 */ /* 0x0005e2000c101912 */
[----:B------:R-:W-:-:S04]  /*cd10*/  LEA R4, P3, R222, UR26, 0x2 ;  /* 0x0000001ade047c11 */ /* 0x000fc8000f8610ff */
[----:B------:R-:W-:Y:S01]  /*cd20*/  LEA.HI.X R5, R222, UR27, R5, 0x2, P3 ;  /* 0x0000001bde057c11 */ /* 0x000fe200098f1405 */
[----:B------:R-:W-:Y:S08]  /*cd30*/  @!P1 BRA `(.L_x_211) ;  /* 0x0000000000049947 */ /* 0x000ff00003800000 */
[----:B------:R3:W5:Y:S02]  /*cd40*/  LDG.E.LTC128B R11, desc[UR18][R4.64] ;  /* 0x00000012040b7981 */ /* 0x000764000c1e1920 */
.L_x_211:
[----:B------:R-:W-:Y:S05]  /*cd50*/  BSYNC B1 ;  /* 0x0000000000017941 */ /* 0x000fea0003800000 */
.L_x_210:
[----:B------:R-:W4:Y:S01]  /*cd60*/  LDL.LU R225, [R1+0x1f4] ;  /* 0x0001f40001e17983 */ /* 0x000f220000300800 */
[----:B------:R-:W-:Y:S01]  /*cd70*/  UIMAD.WIDE.U32 UR14, UR24, 0x7, UR14 ;  /* 0x00000007180e78a5 */ /* 0x000fe2000f8e000e */
[----:B-----5:R-:W-:Y:S01]  /*cd80*/  IMAD R224, R11, UR21, RZ ;  /* 0x000000150be07c24 */ /* 0x020fe2000f8e02ff */
[----:B------:R-:W-:Y:S02]  /*cd90*/  BSSY B1, `(.L_x_212) ;  /* 0x0000013000017945 */ /* 0x000fe40003800000 */
[----:B------:R-:W-:-:S04]  /*cda0*/  UIADD3 UR17, UP0, UR14, UR24, URZ ;  /* 0x000000180e117290 */ /* 0x000fc8000ff1e03f */
[----:B------:R-:W-:Y:S02]  /*cdb0*/  UIADD3.X UR14, UR25, UR10, UR15, UP0, !UPT ;  /* 0x0000000a190e7290 */ /* 0x000fe400087fe40f */
[----:B---3--:R-:W-:-:S04]  /*cdc0*/  MOV R4, UR17 ;  /* 0x0000001100047c02 */ /* 0x008fc80008000f00 */
[----:B------:R-:W-:Y:S02]  /*cdd0*/  IMAD.U32 R5, RZ, RZ, UR14 ;  /* 0x0000000eff057e24 */ /* 0x000fe4000f8e00ff */
[----:B------:R-:W-:-:S03]  /*cde0*/  IMAD.WIDE.U32 R4, R8, UR24, R4 ;  /* 0x0000001808047c25 */ /* 0x000fc6000f8e0004 */
[----:B------:R-:W-:-:S04]  /*cdf0*/  IADD3 R222, P3, R2, R4, RZ ;  /* 0x0000000402de7210 */ /* 0x000fc80007f7e0ff */
[----:B--2---:R-:W-:-:S03]  /*ce00*/  IADD3.X R223, R3, R9, R5, P3, !PT ;  /* 0x0000000903df7210 */ /* 0x004fc60001ffe405 */
[----:B------:R-:W-:-:S04]  /*ce10*/  IMAD.WIDE.U32 R222, R10, UR8, R222 ;  /* 0x000000080ade7c25 */ /* 0x000fc8000f8e00de */
[----:B------:R-:W-:Y:S01]  /*ce20*/  VIADD R5, R223, UR9 ;  /* 0x00000009df057c36 */ /* 0x000fe20008000000 */
[----:B------:R-:W-:-:S04]  /*ce30*/  LEA R4, P3, R222, UR26, 0x2 ;  /* 0x0000001ade047c11 */ /* 0x000fc8000f8610ff */
[----:B------:R-:W-:Y:S02]  /*ce40*/  LEA.HI.X R5, R222, UR27, R5, 0x2, P3 ;  /* 0x0000001bde057c11 */ /* 0x000fe400098f1405 */
[----:B------:R-:W-:Y:S02]  /*ce50*/  IADD3 R222, P4, R162, UR11, RZ ;  /* 0x0000000ba2de7c10 */ /* 0x000fe4000ff9e0ff */
[----:B------:R-:W-:Y:S02]  /*ce60*/  ISETP.GT.AND P3, PT, R0, 0xf8, P2 ;  /* 0x000000f80000780c */ /* 0x000fe40001764270 */
[----:B------:R-:W-:Y:S01]  /*ce70*/  IADD3.X R223, R7, UR23, RZ, P4, !PT ;  /* 0x0000001707df7c10 */ /* 0x000fe2000a7fe4ff */
[----:B----4-:R-:W-:-:S05]  /*ce80*/  IMAD R224, R225, UR22, R224 ;  /* 0x00000016e1e07c24 */ /* 0x010fca000f8e02e0 */
[----:B------:R2:W-:Y:S05]  /*ce90*/  @P1 STG.E desc[UR18][R222.64], R224 ;  /* 0x000000e0de001986 */ /* 0x0005ea000c101912 */
[----:B------:R-:W-:Y:S05]  /*cea0*/  @!P3 BRA `(.L_x_213) ;  /* 0x000000000004b947 */ /* 0x000fea0003800000 */
[----:B------:R3:W5:Y:S02]  /*ceb0*/  LDG.E.LTC128B R11, desc[UR18][R4.64+0x20] ;  /* 0x00002012040b7981 */ /* 0x000764000c1e1920 */
.L_x_213:
[----:B------:R-:W-:Y:S05]  /*cec0*/  BSYNC B1 ;  /* 0x0000000000017941 */ /* 0x000fea0003800000 */
.L_x_212:
[----:B------:R-:W-:-:S04]  /*ced0*/  UIMAD.WIDE.U32 UR12, UR24, 0x7, UR12 ;  /* 0x00000007180c78a5 */ /* 0x000fc8000f8e000c */
[----:B------:R-:W-:-:S04]  /*cee0*/  UIADD3 UR11, UP0, UR12, UR24, URZ ;  /* 0x000000180c0b7290 */ /* 0x000fc8000ff1e03f */
[----:B------:R-:W-:Y:S02]  /*cef0*/  UIADD3.X UR10, UR25, UR10, UR13, UP0, !UPT ;  /* 0x0000000a190a7290 */ /* 0x000fe400087fe40d */
[----:B--2---:R-:W-:-:S04]  /*cf00*/  IMAD.U32 R224, RZ, RZ, UR11 ;  /* 0x0000000bffe07e24 */ /* 0x004fc8000f8e00ff */
[----:B------:R-:W-:Y:S02]  /*cf10*/  IMAD.U32 R225, RZ, RZ, UR10 ;  /* 0x0000000affe17e24 */ /* 0x000fe4000f8e00ff */
[----:B------:R-:W-:-:S03]  /*cf20*/  IMAD.WIDE.U32 R224, R8, UR24, R224 ;  /* 0x0000001808e07c25 */ /* 0x000fc6000f8e00e0 */
[----:B------:R-:W-:-:S03]  /*cf30*/  IADD3 R2, P1, R2, R224, RZ ;  /* 0x000000e002027210 */ /* 0x000fc60007f3e0ff */
[----:B------:R-:W2:Y:S01]  /*cf40*/  LDL.LU R224, [R1+0x1f8] ;  /* 0x0001f80001e07983 */ /* 0x000ea20000300800 */
[----:B------:R-:W-:-:S03]  /*cf50*/  IADD3.X R3, R3, R9, R225, P1, !PT ;  /* 0x0000000903037210 */ /* 0x000fc60000ffe4e1 */
[----:B------:R-:W4:Y:S01]  /*cf60*/  LDL R225, [R1+0x20c] ;  /* 0x00020c0001e17983 */ /* 0x000f220000100800 */
[----:B-----5:R-:W-:Y:S02]  /*cf70*/  IMAD R6, R11, UR21, RZ ;  /* 0x000000150b067c24 */ /* 0x020fe4000f8e02ff */
[----:B------:R-:W-:Y:S01]  /*cf80*/  @P3 IMAD.MOV.U32 R163, RZ, RZ, R7 ;  /* 0x000000ffffa33224 */ /* 0x000fe200078e0007 */
[----:B------:R-:W-:Y:S01]  /*cf90*/  ISETP.GT.AND P2, PT, R0, 0xf9, P2 ;  /* 0x000000f90000780c */ /* 0x000fe20001744270 */
[----:B------:R-:W-:Y:S01]  /*cfa0*/  IMAD.WIDE.U32 R8, R10, UR8, R2 ;  /* 0x000000080a087c25 */ /* 0x000fe2000f8e0002 */
[----:B------:R-:W-:Y:S04]  /*cfb0*/  BSSY B1, `(.L_x_214) ;  /* 0x0000009000017945 */ /* 0x000fe80003800000 */
[----:B------:R-:W-:-:S02]  /*cfc0*/  IADD3 R3, R9, UR9, RZ ;  /* 0x0000000909037c10 */ /* 0x000fc4000fffe0ff */
[----:B------:R-:W-:-:S04]  /*cfd0*/  LEA R2, P4, R8, UR26, 0x2 ;  /* 0x0000001a08027c11 */ /* 0x000fc8000f8810ff */
[----:B------:R-:W-:Y:S01]  /*cfe0*/  LEA.HI.X R3, R8, UR27, R3, 0x2, P4 ;  /* 0x0000001b08037c11 */ /* 0x000fe2000a0f1403 */
[----:B--2---:R-:W-:-:S05]  /*cff0*/  IMAD R6, R224, UR22, R6 ;  /* 0x00000016e0067c24 */ /* 0x004fca000f8e0206 */
[----:B------:R2:W-:Y:S01]  /*d000*/  @P3 STG.E desc[UR18][R162.64+0x20], R6 ;  /* 0x00002006a2003986 */ /* 0x0005e2000c101912 */
[----:B----4-:R-:W-:Y:S01]  /*d010*/  ISETP.GT.AND P1, PT, R225, 0x80, PT ;  /* 0x00000080e100780c */ /* 0x010fe20003f24270 */
[----:B------:R-:W-:-:S12]  /*d020*/  @!P2 BRA `(.L_x_215) ;  /* 0x000000000004a947 */ /* 0x000fd80003800000 */
[----:B------:R4:W5:Y:S02]  /*d030*/  LDG.E.LTC128B R11, desc[UR18][R2.64+0x20] ;  /* 0x00002012020b7981 */ /* 0x000964000c1e1920 */
.L_x_215:
[----:B------:R-:W-:Y:S05]  /*d040*/  BSYNC B1 ;  /* 0x0000000000017941 */ /* 0x000fea0003800000 */
.L_x_214:
[----:B------:R-:W3:Y:S01]  /*d050*/  LDL.LU R7, [R1+0x1fc] ;  /* 0x0001fc0001077983 */ /* 0x000ee20000300800 */
[----:B--2--5:R-:W-:Y:S01]  /*d060*/  IMAD R6, R11, UR21, RZ ;  /* 0x000000150b067c24 */ /* 0x024fe2000f8e02ff */
[----:B------:R-:W-:Y:S01]  /*d070*/  ISETP.GT.AND P3, PT, R0, RZ, P1 ;  /* 0x000000ff0000720c */ /* 0x000fe20000f64270 */
[----:B------:R-:W-:Y:S02]  /*d080*/  BSSY B1, `(.L_x_216) ;  /* 0x0000006000017945 */ /* 0x000fe40003800000 */
[----:B---3--:R-:W-:-:S05]  /*d090*/  IMAD R6, R7, UR22, R6 ;  /* 0x0000001607067c24 */ /* 0x008fca000f8e0206 */
[----:B------:R2:W-:Y:S05]  /*d0a0*/  @P2 STG.E desc[UR18][R222.64+0x20], R6 ;  /* 0x00002006de002986 */ /* 0x0005ea000c101912 */
[----:B------:R-:W-:Y:S05]  /*d0b0*/  @!P3 BRA `(.L_x_217) ;  /* 0x000000000008b947 */ /* 0x000fea0003800000 */
[----:B------:R-:W3:Y:S04]  /*d0c0*/  LDL.64 R8, [R1+0x250] ;  /* 0x0002500001087983 */ /* 0x000ee80000100a00 */
[----:B---3--:R3:W5:Y:S02]  /*d0d0*/  LDG.E.LTC128B R11, desc[UR18][R8.64+0x200] ;  /* 0x00020012080b7981 */ /* 0x008764000c1e1920 */
.L_x_217:
[----:B------:R-:W-:Y:S05]  /*d0e0*/  BSYNC B1 ;  /* 0x0000000000017941 */ /* 0x000fea0003800000 */
.L_x_216:
[----:B--2--5:R-:W-:Y:S01]  /*d0f0*/  IMAD R6, R11, UR21, RZ ;  /* 0x000000150b067c24 */ /* 0x024fe2000f8e02ff */
[----:B------:R-:W-:Y:S01]  /*d100*/  ISETP.GT.AND P4, PT, R0, 0x1, P1 ;  /* 0x000000010000780c */ /* 0x000fe20000f84270 */
[----:B------:R-:W-:Y:S01]  /*d110*/  BSSY B1, `(.L_x_218) ;  /* 0x0000007000017945 */ /* 0x000fe20003800000 */
[----:B------:R-:W-:Y:S01]  /*d120*/  ISETP.GT.AND P2, PT, R225, 0x88, PT ;  /* 0x00000088e100780c */ /* 0x000fe20003f44270 */
[----:B------:R-:W-:-:S05]  /*d130*/  IMAD R6, R24, UR22, R6 ;  /* 0x0000001618067c24 */ /* 0x000fca000f8e0206 */
[----:B------:R2:W-:Y:S05]  /*d140*/  @P3 STG.E desc[UR18][R12.64+0x200], R6 ;  /* 0x000200060c003986 */ /* 0x0005ea000c101912 */
[----:B------:R-:W-:Y:S05]  /*d150*/  @!P4 BRA `(.L_x_219) ;  /* 0x000000000008c947 */ /* 0x000fea0003800000 */
[----:B---3--:R-:W3:Y:S04]  /*d160*/  LDL.64 R8, [R1+0x248] ;  /* 0x0002480001087983 */ /* 0x008ee80000100a00 */
[----:B---3--:R3:W5:Y:S02]  /*d170*/  LDG.E.LTC128B R11, desc[UR18][R8.64+0x200] ;  /* 0x00020012080b7981 */ /* 0x008764000c1e1920 */
.L_x_219:
[----:B------:R-:W-:Y:S05]  /*d180*/  BSYNC B1 ;  /* 0x0000000000017941 */ /* 0x000fea0003800000 */
.L_x_218:
[----:B--2--5:R-:W-:Y:S01]  /*d190*/  IMAD R6, R11, UR21, RZ ;  /* 0x000000150b067c24 */ /* 0x024fe2000f8e02ff */
[----:B------:R-:W-:Y:S01]  /*d1a0*/  ISETP.GT.AND P5, PT, R0, RZ, P2 ;  /* 0x000000ff0000720c */ /* 0x000fe200017a4270 */
[----:B------:R-:W-:Y:S01]  /*d1b0*/  @P4 IMAD.MOV.U32 R7, RZ, RZ, R15 ;  /* 0x000000ffff074224 */ /* 0x000fe200078e000f */
[----:B------:R-:W-:Y:S01]  /*d1c0*/  BSSY B1, `(.L_x_220) ;  /* 0x0000007000017945 */ /* 0x000fe20003800000 */
[----:B------:R-:W-:Y:S02]  /*d1d0*/  IMAD R25, R25, UR22, R6 ;  /* 0x0000001619197c24 */ /* 0x000fe4000f8e0206 */
[----:B------:R-:W-:-:S05]  /*d1e0*/  @P4 IMAD.MOV.U32 R6, RZ, RZ, R14 ;  /* 0x000000ffff064224 */ /* 0x000fca00078e000e */
[----:B------:R2:W-:Y:S03]  /*d1f0*/  @P4 STG.E desc[UR18][R6.64+0x200], R25 ;  /* 0x0002001906004986 */ /* 0x0005e6000c101912 */
[----:B------:R-:W-:Y:S05]  /*d200*/  @!P5 BRA `(.L_x_221) ;  /* 0x000000000008d947 */ /* 0x000fea0003800000 */
[----:B---3--:R-:W3:Y:S04]  /*d210*/  LDL.LU.64 R8, [R1+0x250] ;  /* 0x0002500001087983 */ /* 0x008ee80000300a00 */
[----:B---3--:R3:W5:Y:S02]  /*d220*/  LDG.E.LTC128B R11, desc[UR18][R8.64+0x220] ;  /* 0x00022012080b7981 */ /* 0x008764000c1e1920 */
.L_x_221:
[----:B------:R-:W-:Y:S05]  /*d230*/  BSYNC B1 ;  /* 0x0000000000017941 */ /* 0x000fea0003800000 */
.L_x_220:
[----:B--2--5:R-:W-:Y:S01]  /*d240*/  IMAD R6, R11, UR21, RZ ;  /* 0x000000150b067c24 */ /* 0x024fe2000f8e02ff */
[C---:B------:R-:W-:Y:S01]  /*d250*/  ISETP.GT.AND P4, PT, R0.reuse, 0x1, P2 ;  /* 0x000000010000780c */ /* 0x040fe20001784270 */
[----:B------:R-:W-:Y:S01]  /*d260*/  BSSY B1, `(.L_x_222) ;  /* 0x0000008000017945 */ /* 0x000fe20003800000 */
[----:B------:R-:W-:Y:S01]  /*d270*/  ISETP.GT.AND P3, PT, R0, 0x8, P1 ;  /* 0x000000080000780c */ /* 0x000fe20000f64270 */
[----:B------:R-:W-:Y:S02]  /*d280*/  IMAD R6, R26, UR22, R6 ;  /* 0x000000161a067c24 */ /* 0x000fe4000f8e0206 */
[----:B------:R-:W-:-:S03]  /*d290*/  IMAD.MOV.U32 R10, RZ, RZ, R11 ;  /* 0x000000ffff0a7224 */ /* 0x000fc600078e000b */
[----:B------:R2:W-:Y:S05]  /*d2a0*/  @P5 STG.E desc[UR18][R12.64+0x220], R6 ;  /* 0x000220060c005986 */ /* 0x0005ea000c101912 */
[----:B------:R-:W-:Y:S05]  /*d2b0*/  @!P4 BRA `(.L_x_223) ;  /* 0x000000000008c947 */ /* 0x000fea0003800000 */
[----:B---3--:R-:W3:Y:S04]  /*d2c0*/  LDL.LU.64 R8, [R1+0x248] ;  /* 0x0002480001087983 */ /* 0x008ee80000300a00 */
[----:B---3--:R3:W5:Y:S02]  /*d2d0*/  LDG.E.LTC128B R10, desc[UR18][R8.64+0x220] ;  /* 0x00022012080a7981 */ /* 0x008764000c1e1920 */
.L_x_223:
[----:B------:R-:W-:Y:S05]  /*d2e0*/  BSYNC B1 ;  /* 0x0000000000017941 */ /* 0x000fea0003800000 */
.L_x_222:
[----:B--2---:R-:W2:Y:S01]  /*d2f0*/  LDL.64 R12, [R1+0x240] ;  /* 0x00024000010c7983 */ /* 0x004ea20000100a00 */
[----:B-----5:R-:W-:Y:S01]  /*d300*/  IMAD R6, R10, UR21, RZ ;  /* 0x000000150a067c24 */ /* 0x020fe2000f8e02ff */
[----:B---3--:R-:W-:Y:S01]  /*d310*/  MOV R8, R14 ;  /* 0x0000000e00087202 */ /* 0x008fe20000000f00 */
[----:B------:R-:W-:Y:S02]  /*d320*/  IMAD.MOV.U32 R9, RZ, RZ, R15 ;  /* 0x000000ffff097224 */ /* 0x000fe400078e000f */
[----:B------:R-:W-:-:S05]  /*d330*/  IMAD R27, R27, UR22, R6 ;  /* 0x000000161b1b7c24 */ /* 0x000fca000f8e0206 */
[----:B------:R3:W-:Y:S04]  /*d340*/  @P4 STG.E desc[UR18][R8.64+0x220], R27 ;  /* 0x0002201b08004986 */ /* 0x0007e8000c101912 */
[----:B--2---:R-:W2:Y:S01]  /*d350*/  @P3 LDG.E.LTC128B R10, desc[UR18][R12.64+0x200] ;  /* 0x000200120c0a3981 */ /* 0x004ea2000c1e1920 */
[----:B------:R-:W-:Y:S01]  /*d360*/  IMAD.U32 R6, RZ, RZ, UR16 ;  /* 0x00000010ff067e24 */ /* 0x000fe2000f8e00ff */
[----:B------:R-:W-:Y:S01]  /*d370*/  ISETP.GT.AND P5, PT, R0, 0x9, P1 ;  /* 0x000000090000780c */ /* 0x000fe20000fa4270 */
[----:B------:R-:W-:Y:S02]  /*d380*/  BSSY B1, `(.L_x_224) ;  /* 0x000000a000017945 */ /* 0x000fe40003800000 */
[----:B---3--:R-:W-:Y:S01]  /*d390*/  IMAD.WIDE.U32 R8, R6, 0x1c, R8 ;  /* 0x0000001c06087825 */ /* 0x008fe200078e0008 */
[----:B------:R-:W-:-:S03]  /*d3a0*/  IADD3 R6, P4, R14, UR29, RZ ;  /* 0x0000001d0e067c10 */ /* 0x000fc6000ff9e0ff */
[----:B------:R-:W-:Y:S02]  /*d3b0*/  VIADD R9, R9, UR28 ;  /* 0x0000001c09097c36 */ /* 0x000fe40008000000 */
[----:B--2---:R-:W-:-:S04]  /*d3c0*/  IMAD R7, R10, UR21, RZ ;  /* 0x000000150a077c24 */ /* 0x004fc8000f8e02ff */
[----:B------:R-:W-:-:S05]  /*d3d0*/  IMAD R28, R28, UR22, R7 ;  /* 0x000000161c1c7c24 */ /* 0x000fca000f8e0207 */
[----:B------:R2:W-:Y:S01]  /*d3e0*/  @P3 STG.E desc[UR18][R8.64+0x200], R28 ;  /* 0x0002001c08003986 */ /* 0x0005e2000c101912 */
[----:B------:R-:W-:Y:S05]  /*d3f0*/  @!P5 BRA `(.L_x_225) ;  /* 0x000000000008d947 */ /* 0x000fea0003800000 */
[----:B------:R-:W3:Y:S04]  /*d400*/  LDL.64 R24, [R1+0x238] ;  /* 0x0002380001187983 */ /* 0x000ee80000100a00 */
[----:B---3--:R3:W5:Y:S02]  /*d410*/  LDG.E.LTC128B R10, desc[UR18][R24.64+0x200] ;  /* 0x00020012180a7981 */ /* 0x008764000c1e1920 */
.L_x_225:
[----:B------:R-:W-:Y:S05]  /*d420*/  BSYNC B1 ;  /* 0x0000000000017941 */ /* 0x000fea0003800000 */
.L_x_224:
[----:B-----5:R-:W-:Y:S01]  /*d430*/  IMAD R11, R10, UR21, RZ ;  /* 0x000000150a0b7c24 */ /* 0x020fe2000f8e02ff */
[----:B------:R-:W-:Y:S01]  /*d440*/  IADD3.X R7, R15, UR30, RZ, P4, !PT ;  /* 0x0000001e0f077c10 */ /* 0x000fe2000a7fe4ff */
[----:B------:R-:W-:Y:S01]  /*d450*/  BSSY B1, `(.L_x_226) ;  /* 0x0000006000017945 */ /* 0x000fe20003800000 */
[----:B------:R-:W-:Y:S01]  /*d460*/  ISETP.GT.AND P3, PT, R0, 0x8, P2 ;  /* 0x000000080000780c */ /* 0x000fe20001764270 */
[----:B------:R-:W-:-:S05]  /*d470*/  IMAD R11, R29, UR22, R11 ;  /* 0x000000161d0b7c24 */ /* 0x000fca000f8e020b */
[----:B------:R0:W-:Y:S07]  /*d480*/  @P5 STG.E desc[UR18][R6.64+0x200], R11 ;  /* 0x0002000b06005986 */ /* 0x0001ee000c101912 */
[----:B------:R-:W-:Y:S05]  /*d490*/  @!P3 BRA `(.L_x_227) ;  /* 0x000000000004b947 */ /* 0x000fea0003800000 */
[----:B------:R0:W5:Y:S02]  /*d4a0*/  LDG.E.LTC128B R10, desc[UR18][R12.64+0x220] ;  /* 0x000220120c0a7981 */ /* 0x000164000c1e1920 */
.L_x_227:
[----:B------:R-:W-:Y:S05]  /*d4b0*/  BSYNC B1 ;  /* 0x0000000000017941 */ /* 0x000fea0003800000 */
.L_x_226:
[----:B0----5:R-:W-:Y:S01]  /*d4c0*/  IMAD R11, R10, UR21, RZ ;  /* 0x000000150a0b7c24 */ /* 0x021fe2000f8e02ff */
[C---:B------:R-:W-:Y:S01]  /*d4d0*/  ISETP.GT.AND P5, PT, R0.reuse, 0x9, P2 ;  /* 0x000000090000780c */ /* 0x040fe200017a4270 */
[----:B------:R-:W-:Y:S01]  /*d4e0*/  BSSY B1, `(.L_x_228) ;  /* 0x0000007000017945 */ /* 0x000fe20003800000 */
[----:B------:R-:W-:Y:S01]  /*d4f0*/  ISETP.GT.AND P4, PT, R0, 0x10, P1 ;  /* 0x000000100000780c */ /* 0x000fe20000f84270 */
[----:B------:R-:W-:-:S05]  /*d500*/  IMAD R11, R30, UR22, R11 ;  /* 0x000000161e0b7c24 */ /* 0x000fca000f8e020b */
[----:B------:R0:W-:Y:S05]  /*d510*/  @P3 STG.E desc[UR18][R8.64+0x220], R11 ;  /* 0x0002200b08003986 */ /* 0x0001ea000c101912 */
[----:B------:R-:W-:Y:S05]  /*d520*/  @!P5 BRA `(.L_x_229) ;  /* 0x000000000008d947 */ /* 0x000fea0003800000 */
[----:B------:R-:W2:Y:S04]  /*d530*/  LDL.LU.64 R12, [R1+0x238] ;  /* 0x00023800010c7983 */ /* 0x000ea80000300a00 */
[----:B--2---:R2:W5:Y:S02]  /*d540*/  LDG.E.LTC128B R10, desc[UR18][R12.64+0x220] ;  /* 0x000220120c0a7981 */ /* 0x004564000c1e1920 */
.L_x_229:
[----:B------:R-:W-:Y:S05]  /*d550*/  BSYNC B1 ;  /* 0x0000000000017941 */ /* 0x000fea0003800000 */
.L_x_228:
[----:B------:R-:W3:Y:S01]  /*d560*/  LDL.64 R14, [R1+0x230] ;  /* 0x00023000010e7983 */ /* 0x000ee20000100a00 */
[----:B0-2--5:R-:W-:Y:S02]  /*d570*/  IMAD R8, R10, UR21, RZ ;  /* 0x000000150a087c24 */ /* 0x025fe4000f8e02ff */
[----:B------:R-:W-:Y:S01]  /*d580*/  IMAD.MOV.U32 R12, RZ, RZ, R10 ;  /* 0x000000ffff0c7224 */ /* 0x000fe200078e000a */
[----:B------:R-:W-:Y:S01]  /*d590*/  MOV R10, R6 ;  /* 0x00000006000a7202 */ /* 0x000fe20000000f00 */
[----:B------:R-:W-:Y:S02]  /*d5a0*/  IMAD R31, R31, UR22, R8 ;  /* 0x000000161f1f7c24 */ /* 0x000fe4000f8e0208 */
[----:B------:R-:W-:-:S05]  /*d5b0*/  IMAD.MOV.U32 R11, RZ, RZ, R7 ;  /* 0x000000ffff0b7224 */ /* 0x000fca00078e0007 */
[----:B------:R0:W-:Y:S04]  /*d5c0*/  @P5 STG.E desc[UR18][R10.64+0x220], R31 ;  /* 0x0002201f0a005986 */ /* 0x0001e8000c101912 */
[----:B---3--:R-:W2:Y:S01]  /*d5d0*/  @P4 LDG.E.LTC128B R12, desc[UR18][R14.64+0x200] ;  /* 0x000200120e0c4981 */ /* 0x008ea2000c1e1920 */
[----:B------:R-:W-:Y:S01]  /*d5e0*/  IMAD.U32 R8, RZ, RZ, UR16 ;  /* 0x00000010ff087e24 */ /* 0x000fe2000f8e00ff */
[----:B------:R-:W-:Y:S01]  /*d5f0*/  ISETP.GT.AND P6, PT, R0, 0x11, P1 ;  /* 0x000000110000780c */ /* 0x000fe20000fc4270 */
[----:B------:R-:W-:Y:S02]  /*d600*/  BSSY B1, `(.L_x_230) ;  /* 0x000000a000017945 */ /* 0x000fe40003800000 */
[----:B0-----:R-:W-:Y:S01]  /*d610*/  IMAD.WIDE.U32 R10, R8, 0x1c, R10 ;  /* 0x0000001c080a7825 */ /* 0x001fe200078e000a */
[----:B------:R-:W-:-:S03]  /*d620*/  IADD3 R8, P5, R6, UR29, RZ ;  /* 0x0000001d06087c10 */ /* 0x000fc6000ffbe0ff */
[----:B------:R-:W-:Y:S02]  /*d630*/  VIADD R11, R11, UR28 ;  /* 0x0000001c0b0b7c36 */ /* 0x000fe40008000000 */
[----:B--2---:R-:W-:-:S04]  /*d640*/  IMAD R9, R12, UR21, RZ ;  /* 0x000000150c097c24 */ /* 0x004fc8000f8e02ff */
[----:B------:R-:W-:-:S05]  /*d650*/  IMAD R32, R32, UR22, R9 ;  /* 0x0000001620207c24 */ /* 0x000fca000f8e0209 */
[----:B------:R0:W-:Y:S01]  /*d660*/  @P4 STG.E desc[UR18][R10.64+0x200], R32 ;  /* 0x000200200a004986 */ /* 0x0001e2000c101912 */
[----:B------:R-:W-:Y:S05]  /*d670*/  @!P6 BRA `(.L_x_231) ;  /* 0x000000000008e947 */ /* 0x000fea0003800000 */
[----:B------:R-:W2:Y:S04]  /*d680*/  LDL.64 R24, [R1+0x228] ;  /* 0x0002280001187983 */ /* 0x000ea80000100a00 */
[----:B--2---:R2:W5:Y:S02]  /*d690*/  LDG.E.LTC128B R12, desc[UR18][R24.64+0x200] ;  /* 0x00020012180c7981 */ /* 0x004564000c1e1920 */
.L_x_231:
[----:B------:R-:W-:Y:S05]  /*d6a0*/  BSYNC B1 ;  /* 0x0000000000017941 */ /* 0x000fea0003800000 */
.L_x_230:
        /* <DEDUP_REMOVED lines=8> */
.L_x_233:
[----:B------:R-:W-:Y:S05]  /*d730*/  BSYNC B1 ;  /* 0x0000000000017941 */ /* 0x000fea0003800000 */
.L_x_232:
[----:B---3-5:R-:W-:Y:S01]  /*d740*/  IMAD R6, R12, UR21, RZ ;  /* 0x000000150c067c24 */ /* 0x028fe2000f8e02ff */
[C---:B------:R-:W-:Y:S01]  /*d750*/  ISETP.GT.AND P5, PT, R0.reuse, 0x11, P2 ;  /* 0x000000110000780c */ /* 0x040fe200017a4270 */
[----:B------:R-:W-:Y:S01]  /*d760*/  BSSY B1, `(.L_x_234) ;  /* 0x0000007000017945 */ /* 0x000fe20003800000 */
[----:B------:R-:W-:Y:S01]  /*d770*/  ISETP.GT.AND P4, PT, R0, 0x18, P1 ;  /* 0x000000180000780c */ /* 0x000fe20000f84270 */
[----:B------:R-:W-:-:S05]  /*d780*/  IMAD R6, R34, UR22, R6 ;  /* 0x0000001622067c24 */ /* 0x000fca000f8e0206 */
[----:B------:R3:W-:Y:S05]  /*d790*/  @P3 STG.E desc[UR18][R10.64+0x220], R6 ;  /* 0x000220060a003986 */ /* 0x0007ea000c101912 */
[----:B------:R-:W-:Y:S05]  /*d7a0*/  @!P5 BRA `(.L_x_235) ;  /* 0x000000000008d947 */ /* 0x000fea0003800000 */
[----:B0-----:R-:W2:Y:S04]  /*d7b0*/  LDL.LU.64 R14, [R1+0x228] ;  /* 0x00022800010e7983 */ /* 0x001ea80000300a00 */
[----:B--2---:R0:W5:Y:S02]  /*d7c0*/  LDG.E.LTC128B R12, desc[UR18][R14.64+0x220] ;  /* 0x000220120e0c7981 */ /* 0x004164000c1e1920 */
.L_x_235:
[----:B------:R-:W-:Y:S05]  /*d7d0*/  BSYNC B1 ;  /* 0x0000000000017941 */ /* 0x000fea0003800000 */
.L_x_234:
[----:B0-----:R-:W2:Y:S01]  /*d7e0*/  LDL.64 R14, [R1+0x220] ;  /* 0x00022000010e7983 */ /* 0x001ea20000100a00 */
[----:B---3-5:R-:W-:Y:S01]  /*d7f0*/  IMAD R6, R12, UR21, RZ ;  /* 0x000000150c067c24 */ /* 0x028fe2000f8e02ff */
[----:B------:R-:W-:Y:S01]  /*d800*/  MOV R11, R9 ;  /* 0x00000009000b7202 */ /* 0x000fe20000000f00 */
[----:B------:R-:W-:Y:S02]  /*d810*/  IMAD.MOV.U32 R10, RZ, RZ, R8 ;  /* 0x000000ffff0a7224 */ /* 0x000fe400078e0008 */
[----:B------:R-:W-:-:S05]  /*d820*/  IMAD R35, R35, UR22, R6 ;  /* 0x0000001623237c24 */ /* 0x000fca000f8e0206 */
[----:B------:R0:W-:Y:S04]  /*d830*/  @P5 STG.E desc[UR18][R10.64+0x220], R35 ;  /* 0x000220230a005986 */ /* 0x0001e8000c101912 */
[----:B--2---:R-:W2:Y:S01]  /*d840*/  @P4 LDG.E.LTC128B R12, desc[UR18][R14.64+0x200] ;  /* 0x000200120e0c4981 */ /* 0x004ea2000c1e1920 */
        /* <DEDUP_REMOVED lines=12> */
.L_x_237:
[----:B------:R-:W-:Y:S05]  /*d910*/  BSYNC B1 ;  /* 0x0000000000017941 */ /* 0x000fea0003800000 */
.L_x_236:
        /* <DEDUP_REMOVED lines=8> */
.L_x_239:
[----:B------:R-:W-:Y:S05]  /*d9a0*/  BSYNC B1 ;  /* 0x0000000000017941 */ /* 0x000fea0003800000 */
.L_x_238:
        /* <DEDUP_REMOVED lines=9> */
.L_x_241:
[----:B------:R-:W-:Y:S05]  /*da40*/  BSYNC B1 ;  /* 0x0000000000017941 */ /* 0x000fea0003800000 */
.L_x_240:
[----:B0-----:R-:W2:Y:S01]  /*da50*/  LDL.64 R14, [R1+0x210] ;  /* 0x00021000010e7983 */ /* 0x001ea20000100a00 */
[----:B---3-5:R-:W-:Y:S02]  /*da60*/  IMAD R8, R12, UR21, RZ ;  /* 0x000000150c087c24 */ /* 0x028fe4000f8e02ff */
[----:B------:R-:W-:Y:S02]  /*da70*/  IMAD.MOV.U32 R10, RZ, RZ, R6 ;  /* 0x000000ffff0a7224 */ /* 0x000fe400078e0006 */
[----:B------:R-:W-:Y:S02]  /*da80*/  IMAD R39, R39, UR22, R8 ;  /* 0x0000001627277c24 */ /* 0x000fe4000f8e0208 */
[----:B------:R-:W-:-:S05]  /*da90*/  IMAD.MOV.U32 R11, RZ, RZ, R7 ;  /* 0x000000ffff0b7224 */ /* 0x000fca00078e0007 */
[----:B------:R0:W-:Y:S04]  /*daa0*/  @P5 STG.E desc[UR18][R10.64+0x220], R39 ;  /* 0x000220270a005986 */ /* 0x0001e8000c101912 */
[----:B--2---:R-:W2:Y:S01]  /*dab0*/  @P4 LDG.E.LTC128B R12, desc[UR18][R14.64+0x200] ;  /* 0x000200120e0c4981 */ /* 0x004ea2000c1e1920 */
[----:B------:R-:W-:Y:S01]  /*dac0*/  MOV R9, UR16 ;  /* 0x0000001000097c02 */ /* 0x000fe20008000f00 */
[----:B------:R-:W-:Y:S01]  /*dad0*/  BSSY B1, `(.L_x_242) ;  /* 0x000000b000017945 */ /* 0x000fe20003800000 */
[----:B------:R-:W-:Y:S02]  /*dae0*/  ISETP.GT.AND P6, PT, R0, 0x21, P1 ;  /* 0x000000210000780c */ /* 0x000fe40000fc4270 */
[----:B------:R-:W-:Y:S01]  /*daf0*/  IADD3 R8, P5, R6, UR29, RZ ;  /* 0x0000001d06087c10 */ /* 0x000fe2000ffbe0ff */
[----:B0-----:R-:W-:-:S04]  /*db00*/  IMAD.WIDE.U32 R10, R9, 0x1c, R10 ;  /* 0x0000001c090a7825 */ /* 0x001fc800078e000a */
[----:B------:R-:W-:Y:S02]  /*db10*/  VIADD R11, R11, UR28 ;  /* 0x0000001c0b0b7c36 */ /* 0x000fe40008000000 */
[----:B--2---:R-:W-:-:S04]  /*db20*/  IMAD R9, R12, UR21, RZ ;  /* 0x000000150c097c24 */ /* 0x004fc8000f8e02ff */
[----:B------:R-:W-:-:S05]  /*db30*/  IMAD R40, R40, UR22, R9 ;  /* 0x0000001628287c24 */ /* 0x000fca000f8e0209 */
[----:B------:R0:W-:Y:S01]  /*db40*/  @P4 STG.E desc[UR18][R10.64+0x200], R40 ;  /* 0x000200280a004986 */ /* 0x0001e2000c101912 */
[----:B------:R-:W-:Y:S05]  /*db50*/  @!P6 BRA `(.L_x_243) ;  /* 0x000000000008e947 */ /* 0x000fea0003800000 */
[----:B------:R-:W2:Y:S04]  /*db60*/  LDL.64 R24, [R1+0x40] ;  /* 0x0000400001187983 */ /* 0x000ea80000100a00 */
[----:B--2---:R2:W5:Y:S02]  /*db70*/  LDG.E.LTC128B R12, desc[UR18][R24.64+0x200] ;  /* 0x00020012180c7981 */ /* 0x004564000c1e1920 */
.L_x_243:
[----:B------:R-:W-:Y:S05]  /*db80*/  BSYNC B1 ;  /* 0x0000000000017941 */ /* 0x000fea0003800000 */
.L_x_242:
        /* <DEDUP_REMOVED lines=8> */
.L_x_245:
[----:B------:R-:W-:Y:S05]  /*dc10*/  BSYNC B1 ;  /* 0x0000000000017941 */ /* 0x000fea0003800000 */
.L_x_244:
[----:B-----5:R-:W-:Y:S01]  /*dc20*/  IMAD R7, R12, UR21, RZ ;  /* 0x000000150c077c24 */ /* 0x020fe2000f8e02ff */
        /* <DEDUP_REMOVED lines=8> */
.L_x_247:
[----:B------:R-:W-:Y:S05]  /*dcb0*/  BSYNC B1 ;  /* 0x0000000000017941 */ /* 0x000fea0003800000 */
.L_x_246:
[----:B0-----:R-:W2:Y:S01]  /*dcc0*/  LDL.64 R14, [R1+0x38] ;  /* 0x00003800010e7983 */ /* 0x001ea20000100a00 */
[----:B-----5:R-:W-:-:S04]  /*dcd0*/  IMAD R6, R12, UR21, RZ ;  /* 0x000000150c067c24 */ /* 0x020fc8000f8e02ff */
[----:B------:R-:W-:-:S05]  /*dce0*/  IMAD R43, R43, UR22, R6 ;  /* 0x000000162b2b7c24 */ /* 0x000fca000f8e0206 */
[----:B------:R0:W-:Y:S04]  /*dcf0*/  @P5 STG.E desc[UR18][R8.64+0x220], R43 ;  /* 0x0002202b08005986 */ /* 0x0001e8000c101912 */
[----:B--2---:R-:W2:Y:S01]  /*dd00*/  @P4 LDG.E.LTC128B R12, desc[UR18][R14.64+0x200] ;  /* 0x000200120e0c4981 */ /* 0x004ea2000c1e1920 */
[----:B------:R-:W-:Y:S01]  /*dd10*/  IMAD.U32 R11, RZ, RZ, UR16 ;  /* 0x00000010ff0b7e24 */ /* 0x000fe2000f8e00ff */
[----:B------:R-:W-:Y:S01]  /*dd20*/  ISETP.GT.AND P6, PT, R0, 0x29, P1 ;  /* 0x000000290000780c */ /* 0x000fe20000fc4270 */
[----:B------:R-:W-:Y:S01]  /*dd30*/  BSSY B1, `(.L_x_248) ;  /* 0x000000a000017945 */ /* 0x000fe20003800000 */
[----:B------:R-:W-:Y:S01]  /*dd40*/  IADD3 R6, P5, R8, UR29, RZ ;  /* 0x0000001d08067c10 */ /* 0x000fe2000ffbe0ff */
[----:B------:R-:W-:-:S04]  /*dd50*/  IMAD.WIDE.U32 R10, R11, 0x1c, R8 ;  /* 0x0000001c0b0a7825 */ /* 0x000fc800078e0008 */
[----:B------:R-:W-:Y:S02]  /*dd60*/  VIADD R11, R11, UR28 ;  /* 0x0000001c0b0b7c36 */ /* 0x000fe40008000000 */
[----:B--2---:R-:W-:-:S04]  /*dd70*/  IMAD R7, R12, UR21, RZ ;  /* 0x000000150c077c24 */ /* 0x004fc8000f8e02ff */
[----:B------:R-:W-:-:S05]  /*dd80*/  IMAD R13, R44, UR22, R7 ;  /* 0x000000162c0d7c24 */ /* 0x000fca000f8e0207 */
[----:B------:R0:W-:Y:S01]  /*dd90*/  @P4 STG.E desc[UR18][R10.64+0x200], R13 ;  /* 0x0002000d0a004986 */ /* 0x0001e2000c101912 */
[----:B------:R-:W-:Y:S05]  /*dda0*/  @!P6 BRA `(.L_x_249) ;  /* 0x000000000008e947 */ /* 0x000fea0003800000 */
[----:B------:R-:W2:Y:S04]  /*ddb0*/  LDL.64 R24, [R1+0x30] ;  /* 0x0000300001187983 */ /* 0x000ea80000100a00 */
[----:B--2---:R2:W5:Y:S02]  /*ddc0*/  LDG.E.LTC128B R12, desc[UR18][R24.64+0x200] ;  /* 0x00020012180c7981 */ /* 0x004564000c1e1920 */
.L_x_249:
[----:B------:R-:W-:Y:S05]  /*ddd0*/  BSYNC B1 ;  /* 0x0000000000017941 */ /* 0x000fea0003800000 */
.L_x_248:
[----:B0--3-5:R-:W-:Y:S01]  /*dde0*/  IMAD R8, R12, UR21, RZ ;  /* 0x000000150c087c24 */ /* 0x029fe2000f8e02ff */
[----:B------:R-:W-:Y:S01]  /*ddf0*/  IADD3.X R7, R9, UR30, RZ, P5, !PT ;  /* 0x0000001e09077c10 */ /* 0x000fe2000affe4ff */
[----:B------:R-:W-:Y:S01]  /*de00*/  BSSY B1, `(.L_x_250) ;  /* 0x0000006000017945 */ /* 0x000fe20003800000 */
[----:B------:R-:W-:Y:S01]  /*de10*/  ISETP.GT.AND P3, PT, R0, 0x28, P2 ;  /* 0x000000280000780c */ /* 0x000fe20001764270 */
[----:B------:R-:W-:-:S05]  /*de20*/  IMAD R45, R45, UR22, R8 ;  /* 0x000000162d2d7c24 */ /* 0x000fca000f8e0208 */
[----:B------:R0:W-:Y:S07]  /*de30*/  @P6 STG.E desc[UR18][R6.64+0x200], R45 ;  /* 0x0002002d06006986 */ /* 0x0001ee000c101912 */
[----:B------:R-:W-:Y:S05]  /*de40*/  @!P3 BRA `(.L_x_251) ;  /* 0x000000000004b947 */ /* 0x000fea0003800000 */
[----:B------:R3:W5:Y:S02]  /*de50*/  LDG.E.LTC128B R12, desc[UR18][R14.64+0x220] ;  /* 0x000220120e0c7981 */ /* 0x000764000c1e1920 */
.L_x_251:
[----:B------:R-:W-:Y:S05]  /*de60*/  BSYNC B1 ;  /* 0x0000000000017941 */ /* 0x000fea0003800000 */
.L_x_250:
[----:B-----5:R-:W-:Y:S01]  /*de70*/  IMAD R9, R12, UR21, RZ ;  /* 0x000000150c097c24 */ /* 0x020fe2000f8e02ff */
[C---:B------:R-:W-:Y:S01]  /*de80*/  ISETP.GT.AND P5, PT, R0.reuse, 0x29, P2 ;  /* 0x000000290000780c */ /* 0x040fe200017a4270 */
[----:B------:R-:W-:Y:S01]  /*de90*/  BSSY B1, `(.L_x_252) ;  /* 0x0000007000017945 */ /* 0x000fe20003800000 */
[----:B------:R-:W-:Y:S01]  /*dea0*/  ISETP.GT.AND P4, PT, R0, 0x30, P1 ;  /* 0x000000300000780c */ /* 0x000fe20000f84270 */
[----:B------:R-:W-:-:S05]  /*deb0*/  IMAD R9, R46, UR22, R9 ;  /* 0x000000162e097c24 */ /* 0x000fca000f8e0209 */
[----:B------:R0:W-:Y:S05]  /*dec0*/  @P3 STG.E desc[UR18][R10.64+0x220], R9 ;  /* 0x000220090a003986 */ /* 0x0001ea000c101912 */
[----:B------:R-:W-:Y:S05]  /*ded0*/  @!P5 BRA `(.L_x_253) ;  /* 0x000000000008d947 */ /* 0x000fea0003800000 */
[----:B---3--:R-:W3:Y:S04]  /*dee0*/  LDL.LU.64 R14, [R1+0x30] ;  /* 0x00003000010e7983 */ /* 0x008ee80000300a00 */
[----:B---3--:R3:W5:Y:S02]  /*def0*/  LDG.E.LTC128B R12, desc[UR18][R14.64+0x220] ;  /* 0x000220120e0c7981 */ /* 0x008764000c1e1920 */
.L_x_253:
[----:B------:R-:W-:Y:S05]  /*df00*/  BSYNC B1 ;  /* 0x0000000000017941 */ /* 0x000fea0003800000 */
.L_x_252:
[----:B---3--:R-:W3:Y:S01]  /*df10*/  LDL.64 R14, [R1+0x28] ;  /* 0x00002800010e7983 */ /* 0x008ee20000100a00 */
[----:B-----5:R-:W-:-:S04]  /*df20*/  IMAD R8, R12, UR21, RZ ;  /* 0x000000150c087c24 */ /* 0x020fc8000f8e02ff */
[----:B------:R-:W-:-:S05]  /*df30*/  IMAD R47, R47, UR22, R8 ;  /* 0x000000162f2f7c24 */ /* 0x000fca000f8e0208 */
[----:B------:R0:W-:Y:S04]  /*df40*/  @P5 STG.E desc[UR18][R6.64+0x220], R47 ;  /* 0x0002202f06005986 */ /* 0x0001e8000c101912 */
[----:B---3--:R-:W3:Y:S01]  /*df50*/  @P4 LDG.E.LTC128B R12, desc[UR18][R14.64+0x200] ;  /* 0x000200120e0c4981 */ /* 0x008ee2000c1e1920 */
[----:B0-----:R-:W-:Y:S01]  /*df60*/  IMAD.U32 R11, RZ, RZ, UR16 ;  /* 0x00000010ff0b7e24 */ /* 0x001fe2000f8e00ff */
[----:B------:R-:W-:Y:S01]  /*df70*/  ISETP.GT.AND P6, PT, R0, 0x31, P1 ;  /* 0x000000310000780c */ /* 0x000fe20000fc4270 */
[----:B------:R-:W-:Y:S01]  /*df80*/  BSSY B1, `(.L_x_254) ;  /* 0x000000a000017945 */ /* 0x000fe20003800000 */
[----:B------:R-:W-:Y:S01]  /*df90*/  IADD3 R8, P5, R6, UR29, RZ ;  /* 0x0000001d06087c10 */ /* 0x000fe2000ffbe0ff */
[----:B------:R-:W-:-:S05]  /*dfa0*/  IMAD.WIDE.U32 R10, R11, 0x1c, R6 ;  /* 0x0000001c0b0a7825 */ /* 0x000fca00078e0006 */
[----:B------:R-:W-:Y:S01]  /*dfb0*/  IADD3 R11, R11, UR28, RZ ;  /* 0x0000001c0b0b7c10 */ /* 0x000fe2000fffe0ff */
[----:B---3--:R-:W-:-:S04]  /*dfc0*/  IMAD R9, R12, UR21, RZ ;  /* 0x000000150c097c24 */ /* 0x008fc8000f8e02ff */
[----:B------:R-:W-:-:S05]  /*dfd0*/  IMAD R13, R48, UR22, R9 ;  /* 0x00000016300d7c24 */ /* 0x000fca000f8e0209 */
[----:B------:R0:W-:Y:S01]  /*dfe0*/  @P4 STG.E desc[UR18][R10.64+0x200], R13 ;  /* 0x0002000d0a004986 */ /* 0x0001e2000c101912 */
[----:B------:R-:W-:Y:S05]  /*dff0*/  @!P6 BRA `(.L_x_255) ;  /* 0x000000000008e947 */ /* 0x000fea0003800000 */
[----:B--2---:R-:W2:Y:S04]  /*e000*/  LDL.64 R24, [R1+0x20] ;  /* 0x0000200001187983 */ /* 0x004ea80000100a00 */
[----:B--2---:R3:W5:Y:S02]  /*e010*/  LDG.E.LTC128B R12, desc[UR18][R24.64+0x200] ;  /* 0x00020012180c7981 */ /* 0x004764000c1e1920 */
.L_x_255:
[----:B------:R-:W-:Y:S05]  /*e020*/  BSYNC B1 ;  /* 0x0000000000017941 */ /* 0x000fea0003800000 */
.L_x_254:
        /* <DEDUP_REMOVED lines=8> */
.L_x_257:
[----:B------:R-:W-:Y:S05]  /*e0b0*/  BSYNC B1 ;  /* 0x0000000000017941 */ /* 0x000fea0003800000 */
.L_x_256:
        /* <DEDUP_REMOVED lines=9> */
.L_x_259:
[----:B------:R-:W-:Y:S05]  /*e150*/  BSYNC B1 ;  /* 0x0000000000017941 */ /* 0x000fea0003800000 */
.L_x_258:
        /* <DEDUP_REMOVED lines=15> */
[----:B---3--:R-:W2:Y:S04]  /*e250*/  LDL.64 R24, [R1+0x10] ;  /* 0x0000100001187983 */ /* 0x008ea80000100a00 */
[----:B--2---:R2:W5:Y:S02]  /*e260*/  LDG.E.LTC128B R12, desc[UR18][R24.64+0x200] ;  /* 0x00020012180c7981 */ /* 0x004564000c1e1920 */
.L_x_261:
[----:B------:R-:W-:Y:S05]  /*e270*/  BSYNC B1 ;  /* 0x0000000000017941 */ /* 0x000fea0003800000 */
.L_x_260:
[----:B0----5:R-:W-:Y:S01]  /*e280*/  IMAD R8, R12, UR21, RZ ;  /* 0x000000150c087c24 */ /* 0x021fe2000f8e02ff */
[----:B------:R-:W-:Y:S01]  /*e290*/  IADD3.X R7, R9, UR30, RZ, P5, !PT ;  /* 0x0000001e09077c10 */ /* 0x000fe2000affe4ff */
[----:B------:R-:W-:Y:S01]  /*e2a0*/  BSSY B1, `(.L_x_262) ;  /* 0x0000006000017945 */ /* 0x000fe20003800000 */
[----:B------:R-:W-:Y:S01]  /*e2b0*/  ISETP.GT.AND P3, PT, R0, 0x38, P2 ;  /* 0x000000380000780c */ /* 0x000fe20001764270 */
[----:B------:R-:W-:-:S05]  /*e2c0*/  IMAD R53, R53, UR22, R8 ;  /* 0x0000001635357c24 */ /* 0x000fca000f8e0208 */
[----:B------:R0:W-:Y:S07]  /*e2d0*/  @P6 STG.E desc[UR18][R6.64+0x200], R53 ;  /* 0x0002003506006986 */ /* 0x0001ee000c101912 */
[----:B------:R-:W-:Y:S05]  /*e2e0*/  @!P3 BRA `(.L_x_263) ;  /* 0x000000000004b947 */ /* 0x000fea0003800000 */
[----:B------:R0:W5:Y:S02]  /*e2f0*/  LDG.E.LTC128B R12, desc[UR18][R14.64+0x220] ;  /* 0x000220120e0c7981 */ /* 0x000164000c1e1920 */
.L_x_263:
[----:B------:R-:W-:Y:S05]  /*e300*/  BSYNC B1 ;  /* 0x0000000000017941 */ /* 0x000fea0003800000 */
.L_x_262:
        /* <DEDUP_REMOVED lines=9> */
.L_x_265:
[----:B------:R-:W-:Y:S05]  /*e3a0*/  BSYNC B1 ;  /* 0x0000000000017941 */ /* 0x000fea0003800000 */
.L_x_264:
        /* <DEDUP_REMOVED lines=15> */
[----:B---3--:R-:W2:Y:S04]  /*e4a0*/  LDL.64 R24, [R1] ;  /* 0x0000000001187983 */ /* 0x008ea80000100a00 */
[----:B--2---:R2:W5:Y:S02]  /*e4b0*/  LDG.E.LTC128B R12, desc[UR18][R24.64+0x200] ;  /* 0x00020012180c7981 */ /* 0x004564000c1e1920 */
.L_x_267:
[----:B------:R-:W-:Y:S05]  /*e4c0*/  BSYNC B1 ;  /* 0x0000000000017941 */ /* 0x000fea0003800000 */
.L_x_266:
        /* <DEDUP_REMOVED lines=8> */
.L_x_269:
[----:B------:R-:W-:Y:S05]  /*e550*/  BSYNC B1 ;  /* 0x0000000000017941 */ /* 0x000fea0003800000 */
.L_x_268:
[----:B-----5:R-:W-:Y:S01]  /*e560*/  IMAD R7, R12, UR21, RZ ;  /* 0x000000150c077c24 */ /* 0x020fe2000f8e02ff */
[C---:B------:R-:W-:Y:S01]  /*e570*/  ISETP.GT.AND P5, PT, R0.reuse, 0x41, P2 ;  /* 0x000000410000780c */ /* 0x040fe200017a4270 */
[----:B------:R-:W-:Y:S01]  /*e580*/  BSSY B1, `(.L_x_270) ;  /* 0x0000007000017945 */ /* 0x000fe20003800000 */
[----:B------:R-:W-:Y:S01]  /*e590*/  ISETP.GT.AND P4, PT, R0, 0x48, P1 ;  /* 0x000000480000780c */ /* 0x000fe20000f84270 */
[----:B------:R-:W-:-:S05]  /*e5a0*/  IMAD R7, R58, UR22, R7 ;  /* 0x000000163a077c24 */ /* 0x000fca000f8e0207 */
[----:B------:R0:W-:Y:S05]  /*e5b0*/  @P3 STG.E desc[UR18][R10.64+0x220], R7 ;  /* 0x000220070a003986 */ /* 0x0001ea000c101912 */
[----:B------:R-:W-:Y:S05]  /*e5c0*/  @!P5 BRA `(.L_x_271) ;  /* 0x000000000008d947 */ /* 0x000fea0003800000 */
[----:B0-----:R-:W2:Y:S04]  /*e5d0*/  LDL.LU.64 R14, [R1] ;  /* 0x00000000010e7983 */ /* 0x001ea80000300a00 */
[----:B--2---:R0:W5:Y:S02]  /*e5e0*/  LDG.E.LTC128B R12, desc[UR18][R14.64+0x220] ;  /* 0x000220120e0c7981 */ /* 0x004164000c1e1920 */
.L_x_271:
[----:B------:R-:W-:Y:S05]  /*e5f0*/  BSYNC B1 ;  /* 0x0000000000017941 */ /* 0x000fea0003800000 */
.L_x_270:
[----:B-----5:R-:W-:-:S04]  /*e600*/  IMAD R6, R12, UR21, RZ ;  /* 0x000000150c067c24 */ /* 0x020fc8000f8e02ff */
[----:B------:R-:W-:-:S05]  /*e610*/  IMAD R59, R59, UR22, R6 ;  /* 0x000000163b3b7c24 */ /* 0x000fca000f8e0206 */
[----:B------:R1:W-:Y:S04]  /*e620*/  @P5 STG.E desc[UR18][R8.64+0x220], R59 ;  /* 0x0002203b08005986 */ /* 0x0003e8000c101912 */
[----:B------:R-:W2:Y:S01]  /*e630*/  @P4 LDG.E.LTC128B R12, desc[UR18][R236.64+0x200] ;  /* 0x00020012ec0c4981 */ /* 0x000ea2000c1e1920 */
[----:B0-----:R-:W-:Y:S01]  /*e640*/  MOV R11, UR16 ;  /* 0x00000010000b7c02 */ /* 0x001fe20008000f00 */
[----:B------:R-:W-:Y:S01]  /*e650*/  BSSY B1, `(.L_x_272) ;  /* 0x000000a000017945 */ /* 0x000fe20003800000 */
[----:B------:R-:W-:Y:S02]  /*e660*/  ISETP.GT.AND P6, PT, R0, 0x49, P1 ;  /* 0x000000490000780c */ /* 0x000fe40000fc4270 */
[----:B------:R-:W-:Y:S01]  /*e670*/  IADD3 R6, P5, R8, UR29, RZ ;  /* 0x0000001d08067c10 */ /* 0x000fe2000ffbe0ff */
[----:B------:R-:W-:-:S04]  /*e680*/  IMAD.WIDE.U32 R10, R11, 0x1c, R8 ;  /* 0x0000001c0b0a7825 */ /* 0x000fc800078e0008 */
[----:B------:R-:W-:Y:S02]  /*e690*/  VIADD R11, R11, UR28 ;  /* 0x0000001c0b0b7c36 */ /* 0x000fe40008000000 */
[----:B--2---:R-:W-:-:S04]  /*e6a0*/  IMAD R7, R12, UR21, RZ ;  /* 0x000000150c077c24 */ /* 0x004fc8000f8e02ff */
[----:B------:R-:W-:-:S05]  /*e6b0*/  IMAD R13, R60, UR22, R7 ;  /* 0x000000163c0d7c24 */ /* 0x000fca000f8e0207 */
[----:B------:R1:W-:Y:S01]  /*e6c0*/  @P4 STG.E desc[UR18][R10.64+0x200], R13 ;  /* 0x0002000d0a004986 */ /* 0x0003e2000c101912 */
[----:B------:R-:W-:Y:S05]  /*e6d0*/  @!P6 BRA `(.L_x_273) ;  /* 0x000000000004e947 */ /* 0x000fea0003800000 */
[----:B------:R0:W5:Y:S02]  /*e6e0*/  LDG.E.LTC128B R12, desc[UR18][R234.64+0x200] ;  /* 0x00020012ea0c7981 */ /* 0x000164000c1e1920 */
.L_x_273:
[----:B------:R-:W-:Y:S05]  /*e6f0*/  BSYNC B1 ;  /* 0x0000000000017941 */ /* 0x000fea0003800000 */
.L_x_272:
[----:B-1---5:R-:W-:Y:S01]  /*e700*/  IMAD R8, R12, UR21, RZ ;  /* 0x000000150c087c24 */ /* 0x022fe2000f8e02ff */
[----:B------:R-:W-:Y:S01]  /*e710*/  IADD3.X R7, R9, UR30, RZ, P5, !PT ;  /* 0x0000001e09077c10 */ /* 0x000fe2000affe4ff */
[----:B------:R-:W-:Y:S01]  /*e720*/  BSSY B1, `(.L_x_274) ;  /* 0x0000006000017945 */ /* 0x000fe20003800000 */
[----:B------:R-:W-:Y:S01]  /*e730*/  ISETP.GT.AND P3, PT, R0, 0x48, P2 ;  /* 0x000000480000780c */ /* 0x000fe20001764270 */
[----:B------:R-:W-:-:S05]  /*e740*/  IMAD R61, R61, UR22, R8 ;  /* 0x000000163d3d7c24 */ /* 0x000fca000f8e0208 */
[----:B------:R1:W-:Y:S07]  /*e750*/  @P6 STG.E desc[UR18][R6.64+0x200], R61 ;  /* 0x0002003d06006986 */ /* 0x0003ee000c101912 */
[----:B------:R-:W-:Y:S05]  /*e760*/  @!P3 BRA `(.L_x_275) ;  /* 0x000000000004b947 */ /* 0x000fea0003800000 */
[----:B------:R2:W5:Y:S02]  /*e770*/  LDG.E.LTC128B R12, desc[UR18][R236.64+0x220] ;  /* 0x00022012ec0c7981 */ /* 0x000564000c1e1920 */
.L_x_275:
[----:B------:R-:W-:Y:S05]  /*e780*/  BSYNC B1 ;  /* 0x0000000000017941 */ /* 0x000fea0003800000 */
.L_x_274:
[----:B-----5:R-:W-:Y:S01]  /*e790*/  IMAD R9, R12, UR21, RZ ;  /* 0x000000150c097c24 */ /* 0x020fe2000f8e02ff */
[C---:B------:R-:W-:Y:S01]  /*e7a0*/  ISETP.GT.AND P5, PT, R0.reuse, 0x49, P2 ;  /* 0x000000490000780c */ /* 0x040fe200017a4270 */
[----:B------:R-:W-:Y:S01]  /*e7b0*/  BSSY B1, `(.L_x_276) ;  /* 0x0000006000017945 */ /* 0x000fe20003800000 */
[----:B------:R-:W-:Y:S01]  /*e7c0*/  ISETP.GT.AND P4, PT, R0, 0x50, P1 ;  /* 0x000000500000780c */ /* 0x000fe20000f84270 */
[----:B------:R-:W-:-:S05]  /*e7d0*/  IMAD R9, R62, UR22, R9 ;  /* 0x000000163e097c24 */ /* 0x000fca000f8e0209 */
[----:B------:R0:W-:Y:S05]  /*e7e0*/  @P3 STG.E desc[UR18][R10.64+0x220], R9 ;  /* 0x000220090a003986 */ /* 0x0001ea000c101912 */
[----:B------:R-:W-:Y:S05]  /*e7f0*/  @!P5 BRA `(.L_x_277) ;  /* 0x000000000004d947 */ /* 0x000fea0003800000 */
[----:B------:R0:W5:Y:S02]  /*e800*/  LDG.E.LTC128B R12, desc[UR18][R234.64+0x220] ;  /* 0x00022012ea0c7981 */ /* 0x000164000c1e1920 */
.L_x_277:
[----:B------:R-:W-:Y:S05]  /*e810*/  BSYNC B1 ;  /* 0x0000000000017941 */ /* 0x000fea0003800000 */
.L_x_276:
[----:B-----5:R-:W-:-:S04]  /*e820*/  IMAD R8, R12, UR21, RZ ;  /* 0x000000150c087c24 */ /* 0x020fc8000f8e02ff */
[----:B------:R-:W-:-:S05]  /*e830*/  IMAD R63, R63, UR22, R8 ;  /* 0x000000163f3f7c24 */ /* 0x000fca000f8e0208 */
[----:B------:R1:W-:Y:S04]  /*e840*/  @P5 STG.E desc[UR18][R6.64+0x220], R63 ;  /* 0x0002203f06005986 */ /* 0x0003e8000c101912 */
[----:B------:R-:W2:Y:S01]  /*e850*/  @P4 LDG.E.LTC128B R12, desc[UR18][R232.64+0x200] ;  /* 0x00020012e80c4981 */ /* 0x000ea2000c1e1920 */
[----:B0-----:R-:W-:Y:S01]  /*e860*/  IMAD.U32 R9, RZ, RZ, UR16 ;  /* 0x00000010ff097e24 */ /* 0x001fe2000f8e00ff */
        /* <DEDUP_REMOVED lines=10> */
.L_x_279:
[----:B------:R-:W-:Y:S05]  /*e910*/  BSYNC B1 ;  /* 0x0000000000017941 */ /* 0x000fea0003800000 */
.L_x_278:
        /* <DEDUP_REMOVED lines=8> */
.L_x_281:
[----:B------:R-:W-:Y:S05]  /*e9a0*/  BSYNC B1 ;  /* 0x0000000000017941 */ /* 0x000fea0003800000 */
.L_x_280:
        /* <DEDUP_REMOVED lines=8> */
.L_x_283:
[----:B------:R-:W-:Y:S05]  /*ea30*/  BSYNC B1 ;  /* 0x0000000000017941 */ /* 0x000fea0003800000 */
.L_x_282:
        /* <DEDUP_REMOVED lines=8> */
[----:B------:R-:W-:-:S05]  /*eac0*/  IMAD.WIDE.U32 R6, R7, 0x1c, R10 ;  /* 0x0000001c07067825 */ /* 0x000fca00078e000a */
[----:B------:R-:W-:Y:S01]  /*ead0*/  IADD3 R7, R7, UR28, RZ ;  /* 0x0000001c07077c10 */ /* 0x000fe2000fffe0ff */
[----:B--2---:R-:W-:-:S04]  /*eae0*/  IMAD R9, R12, UR21, RZ ;  /* 0x000000150c097c24 */ /* 0x004fc8000f8e02ff */
[----:B------:R-:W-:-:S05]  /*eaf0*/  IMAD R13, R68, UR22, R9 ;  /* 0x00000016440d7c24 */ /* 0x000fca000f8e0209 */
[----:B------:R1:W-:Y:S01]  /*eb00*/  @P4 STG.E desc[UR18][R6.64+0x200], R13 ;  /* 0x0002000d06004986 */ /* 0x0003e2000c101912 */
[----:B------:R-:W-:Y:S05]  /*eb10*/  @!P6 BRA `(.L_x_285) ;  /* 0x000000000004e947 */ /* 0x000fea0003800000 */
[----:B------:R0:W5:Y:S02]  /*eb20*/  LDG.E.LTC128B R12, desc[UR18][R226.64+0x200] ;  /* 0x00020012e20c7981 */ /* 0x000164000c1e1920 */
.L_x_285:
[----:B------:R-:W-:Y:S05]  /*eb30*/  BSYNC B1 ;  /* 0x0000000000017941 */ /* 0x000fea0003800000 */
.L_x_284:
        /* <DEDUP_REMOVED lines=8> */
.L_x_287:
[----:B------:R-:W-:Y:S05]  /*ebc0*/  BSYNC B1 ;  /* 0x0000000000017941 */ /* 0x000fea0003800000 */
.L_x_286:
        /* <DEDUP_REMOVED lines=8> */
.L_x_289:
[----:B------:R-:W-:Y:S05]  /*ec50*/  BSYNC B1 ;  /* 0x0000000000017941 */ /* 0x000fea0003800000 */
.L_x_288:
[----:B0----5:R-:W-:-:S04]  /*ec60*/  IMAD R6, R12, UR21, RZ ;  /* 0x000000150c067c24 */ /* 0x021fc8000f8e02ff */
[----:B------:R-:W-:-:S05]  /*ec70*/  IMAD R71, R71, UR22, R6 ;  /* 0x0000001647477c24 */ /* 0x000fca000f8e0206 */
[----:B------:R0:W-:Y:S04]  /*ec80*/  @P5 STG.E desc[UR18][R8.64+0x220], R71 ;  /* 0x0002204708005986 */ /* 0x0001e8000c101912 */
[----:B------:R-:W2:Y:S01]  /*ec90*/  @P4 LDG.E.LTC128B R12, desc[UR18][R16.64+0x200] ;  /* 0x00020012100c4981 */ /* 0x000ea2000c1e1920 */
        /* <DEDUP_REMOVED lines=11> */
.L_x_291:
[----:B------:R-:W-:Y:S05]  /*ed50*/  BSYNC B1 ;  /* 0x0000000000017941 */ /* 0x000fea0003800000 */
.L_x_290:
[----:B01---5:R-:W-:Y:S01]  /*ed60*/  IMAD R8, R12, UR21, RZ ;  /* 0x000000150c087c24 */ /* 0x023fe2000f8e02ff */
[----:B------:R-:W-:Y:S01]  /*ed70*/  IADD3.X R11, R9, UR30, RZ, P5, !PT ;  /* 0x0000001e090b7c10 */ /* 0x000fe2000affe4ff */
[----:B------:R-:W-:Y:S01]  /*ed80*/  BSSY B1, `(.L_x_292) ;  /* 0x0000006000017945 */ /* 0x000fe20003800000 */
[----:B------:R-:W-:Y:S01]  /*ed90*/  ISETP.GT.AND P3, PT, R0, 0x60, P2 ;  /* 0x000000600000780c */ /* 0x000fe20001764270 */
[----:B------:R-:W-:-:S05]  /*eda0*/  IMAD R73, R73, UR22, R8 ;  /* 0x0000001649497c24 */ /* 0x000fca000f8e0208 */
[----:B------:R0:W-:Y:S07]  /*edb0*/  @P6 STG.E desc[UR18][R10.64+0x200], R73 ;  /* 0x000200490a006986 */ /* 0x0001ee000c101912 */
[----:B------:R-:W-:Y:S05]  /*edc0*/  @!P3 BRA `(.L_x_293) ;  /* 0x000000000004b947 */ /* 0x000fea0003800000 */
[----:B------:R1:W5:Y:S02]  /*edd0*/  LDG.E.LTC128B R12, desc[UR18][R16.64+0x220] ;  /* 0x00022012100c7981 */ /* 0x000364000c1e1920 */
.L_x_293:
[----:B------:R-:W-:Y:S05]  /*ede0*/  BSYNC B1 ;  /* 0x0000000000017941 */ /* 0x000fea0003800000 */
.L_x_292:
        /* <DEDUP_REMOVED lines=8> */
.L_x_295:
[----:B------:R-:W-:Y:S05]  /*ee70*/  BSYNC B1 ;  /* 0x0000000000017941 */ /* 0x000fea0003800000 */
.L_x_294:
        /* <DEDUP_REMOVED lines=15> */
.L_x_297:
[----:B------:R-:W-:Y:S05]  /*ef70*/  BSYNC B1 ;  /* 0x0000000000017941 */ /* 0x000fea0003800000 */
.L_x_296:
        /* <DEDUP_REMOVED lines=8> */
.L_x_299:
[----:B------:R-:W-:Y:S05]  /*f000*/  BSYNC B1 ;  /* 0x0000000000017941 */ /* 0x000fea0003800000 */
.L_x_298:
        /* <DEDUP_REMOVED lines=8> */
.L_x_301:
[----:B------:R-:W-:Y:S05]  /*f090*/  BSYNC B1 ;  /* 0x0000000000017941 */ /* 0x000fea0003800000 */
.L_x_300:
[----:B0----5:R-:W-:-:S04]  /*f0a0*/  IMAD R6, R12, UR21, RZ ;  /* 0x000000150c067c24 */ /* 0x021fc8000f8e02ff */
[----:B------:R-:W-:-:S05]  /*f0b0*/  IMAD R79, R79, UR22, R6 ;  /* 0x000000164f4f7c24 */ /* 0x000fca000f8e0206 */
[----:B------:R0:W-:Y:S04]  /*f0c0*/  @P5 STG.E desc[UR18][R8.64+0x220], R79 ;  /* 0x0002204f08005986 */ /* 0x0001e8000c101912 */
[----:B------:R-:W2:Y:S01]  /*f0d0*/  @P4 LDG.E.LTC128B R12, desc[UR18][R152.64+0x200] ;  /* 0x00020012980c4981 */ /* 0x000ea2000c1e1920 */
[----:B------:R-:W-:Y:S01]  /*f0e0*/  MOV R7, UR16 ;  /* 0x0000001000077c02 */ /* 0x000fe20008000f00 */
        /* <DEDUP_REMOVED lines=10> */
.L_x_303:
[----:B------:R-:W-:Y:S05]  /*f190*/  BSYNC B1 ;  /* 0x0000000000017941 */ /* 0x000fea0003800000 */
.L_x_302:
        /* <DEDUP_REMOVED lines=8> */
.L_x_305:
[----:B------:R-:W-:Y:S05]  /*f220*/  BSYNC B1 ;  /* 0x0000000000017941 */ /* 0x000fea0003800000 */
.L_x_304:
        /* <DEDUP_REMOVED lines=8> */
.L_x_307:
[----:B------:R-:W-:Y:S05]  /*f2b0*/  BSYNC B1 ;  /* 0x0000000000017941 */ /* 0x000fea0003800000 */
.L_x_306:
        /* <DEDUP_REMOVED lines=15> */
.L_x_309:
[----:B------:R-:W-:Y:S05]  /*f3b0*/  BSYNC B1 ;  /* 0x0000000000017941 */ /* 0x000fea0003800000 */
.L_x_308:
        /* <DEDUP_REMOVED lines=8> */
.L_x_311:
[----:B------:R-:W-:Y:S05]  /*f440*/  BSYNC B1 ;  /* 0x0000000000017941 */ /* 0x000fea0003800000 */
.L_x_310:
        /* <DEDUP_REMOVED lines=8> */
.L_x_313:
[----:B------:R-:W-:Y:S05]  /*f4d0*/  BSYNC B1 ;  /* 0x0000000000017941 */ /* 0x000fea0003800000 */
.L_x_312:
        /* <DEDUP_REMOVED lines=15> */
.L_x_315:
[----:B------:R-:W-:Y:S05]  /*f5d0*/  BSYNC B1 ;  /* 0x0000000000017941 */ /* 0x000fea0003800000 */
.L_x_314:
        /* <DEDUP_REMOVED lines=8> */
.L_x_317:
[----:B------:R-:W-:Y:S05]  /*f660*/  BSYNC B1 ;  /* 0x0000000000017941 */ /* 0x000fea0003800000 */
.L_x_316:
        /* <DEDUP_REMOVED lines=8> */
.L_x_319:
[----:B------:R-:W-:Y:S05]  /*f6f0*/  BSYNC B1 ;  /* 0x0000000000017941 */ /* 0x000fea0003800000 */
.L_x_318:
        /* <DEDUP_REMOVED lines=15> */
.L_x_321:
[----:B------:R-:W-:Y:S05]  /*f7f0*/  BSYNC B1 ;  /* 0x0000000000017941 */ /* 0x000fea0003800000 */
.L_x_320:
        /* <DEDUP_REMOVED lines=8> */
.L_x_323:
[----:B------:R-:W-:Y:S05]  /*f880*/  BSYNC B1 ;  /* 0x0000000000017941 */ /* 0x000fea0003800000 */
.L_x_322:
        /* <DEDUP_REMOVED lines=8> */
.L_x_325:
[----:B------:R-:W-:Y:S05]  /*f910*/  BSYNC B1 ;  /* 0x0000000000017941 */ /* 0x000fea0003800000 */
.L_x_324:
        /* <DEDUP_REMOVED lines=15> */
.L_x_327:
[----:B------:R-:W-:Y:S05]  /*fa10*/  BSYNC B1 ;  /* 0x0000000000017941 */ /* 0x000fea0003800000 */
.L_x_326:
        /* <DEDUP_REMOVED lines=8> */
.L_x_329:
[----:B------:R-:W-:Y:S05]  /*faa0*/  BSYNC B1 ;  /* 0x0000000000017941 */ /* 0x000fea0003800000 */
.L_x_328:
        /* <DEDUP_REMOVED lines=8> */
.L_x_331:
[----:B------:R-:W-:Y:S05]  /*fb30*/  BSYNC B1 ;  /* 0x0000000000017941 */ /* 0x000fea0003800000 */
.L_x_330:
        /* <DEDUP_REMOVED lines=15> */
.L_x_333:
[----:B------:R-:W-:Y:S05]  /*fc30*/  BSYNC B1 ;  /* 0x0000000000017941 */ /* 0x000fea0003800000 */
.L_x_332:
        /* <DEDUP_REMOVED lines=8> */
.L_x_335:
[----:B------:R-:W-:Y:S05]  /*fcc0*/  BSYNC B1 ;  /* 0x0000000000017941 */ /* 0x000fea0003800000 */
.L_x_334:
        /* <DEDUP_REMOVED lines=8> */
.L_x_337:
[----:B------:R-:W-:Y:S05]  /*fd50*/  BSYNC B1 ;  /* 0x0000000000017941 */ /* 0x000fea0003800000 */
.L_x_336:
        /* <DEDUP_REMOVED lines=15> */
.L_x_339:
[----:B------:R-:W-:Y:S05]  /*fe50*/  BSYNC B1 ;  /* 0x0000000000017941 */ /* 0x000fea0003800000 */
.L_x_338:
        /* <DEDUP_REMOVED lines=8> */
.L_x_341:
[----:B------:R-:W-:Y:S05]  /*fee0*/  BSYNC B1 ;  /* 0x0000000000017941 */ /* 0x000fea0003800000 */
.L_x_340:
        /* <DEDUP_REMOVED lines=8> */
.L_x_343:
[----:B------:R-:W-:Y:S05]  /*ff70*/  BSYNC B1 ;  /* 0x0000000000017941 */ /* 0x000fea0003800000 */
.L_x_342:
        /* <DEDUP_REMOVED lines=15> */
.L_x_345:
[----:B------:R-:W-:Y:S05]  /*10070*/  BSYNC B1 ;  /* 0x0000000000017941 */ /* 0x000fea0003800000 */
.L_x_344:
        /* <DEDUP_REMOVED lines=8> */
.L_x_347:
[----:B------:R-:W-:Y:S05]  /*10100*/  BSYNC B1 ;  /* 0x0000000000017941 */ /* 0x000fea0003800000 */
.L_x_346:
        /* <DEDUP_REMOVED lines=8> */
.L_x_349:
[----:B------:R-:W-:Y:S05]  /*10190*/  BSYNC B1 ;  /* 0x0000000000017941 */ /* 0x000fea0003800000 */
.L_x_348:
        /* <DEDUP_REMOVED lines=15> */
.L_x_351:
[----:B------:R-:W-:Y:S05]  /*10290*/  BSYNC B1 ;  /* 0x0000000000017941 */ /* 0x000fea0003800000 */
.L_x_350:
        /* <DEDUP_REMOVED lines=8> */
.L_x_353:
[----:B------:R-:W-:Y:S05]  /*10320*/  BSYNC B1 ;  /* 0x0000000000017941 */ /* 0x000fea0003800000 */
.L_x_352:
        /* <DEDUP_REMOVED lines=8> */
.L_x_355:
[----:B------:R-:W-:Y:S05]  /*103b0*/  BSYNC B1 ;  /* 0x0000000000017941 */ /* 0x000fea0003800000 */
.L_x_354:
        /* <DEDUP_REMOVED lines=15> */
.L_x_357:
[----:B------:R-:W-:Y:S05]  /*104b0*/  BSYNC B1 ;  /* 0x0000000000017941 */ /* 0x000fea0003800000 */
.L_x_356:
        /* <DEDUP_REMOVED lines=8> */
.L_x_359:
[----:B------:R-:W-:Y:S05]  /*10540*/  BSYNC B1 ;  /* 0x0000000000017941 */ /* 0x000fea0003800000 */
.L_x_358:
        /* <DEDUP_REMOVED lines=8> */
.L_x_361:
[----:B------:R-:W-:Y:S05]  /*105d0*/  BSYNC B1 ;  /* 0x0000000000017941 */ /* 0x000fea0003800000 */
.L_x_360:
        /* <DEDUP_REMOVED lines=15> */
.L_x_363:
[----:B------:R-:W-:Y:S05]  /*106d0*/  BSYNC B1 ;  /* 0x0000000000017941 */ /* 0x000fea0003800000 */
.L_x_362:
        /* <DEDUP_REMOVED lines=8> */
.L_x_365:
[----:B------:R-:W-:Y:S05]  /*10760*/  BSYNC B1 ;  /* 0x0000000000017941 */ /* 0x000fea0003800000 */
.L_x_364:
        /* <DEDUP_REMOVED lines=8> */
.L_x_367:
[----:B------:R-:W-:Y:S05]  /*107f0*/  BSYNC B1 ;  /* 0x0000000000017941 */ /* 0x000fea0003800000 */
.L_x_366:
        /* <DEDUP_REMOVED lines=15> */
.L_x_369:
[----:B------:R-:W-:Y:S05]  /*108f0*/  BSYNC B1 ;  /* 0x0000000000017941 */ /* 0x000fea0003800000 */
.L_x_368:
        /* <DEDUP_REMOVED lines=8> */
.L_x_371:
[----:B------:R-:W-:Y:S05]  /*10980*/  BSYNC B1 ;  /* 0x0000000000017941 */ /* 0x000fea0003800000 */
.L_x_370:
        /* <DEDUP_REMOVED lines=8> */
.L_x_373:
[----:B------:R-:W-:Y:S05]  /*10a10*/  BSYNC B1 ;  /* 0x0000000000017941 */ /* 0x000fea0003800000 */
.L_x_372:
        /* <DEDUP_REMOVED lines=15> */
.L_x_375:
[----:B------:R-:W-:Y:S05]  /*10b10*/  BSYNC B1 ;  /* 0x0000000000017941 */ /* 0x000fea0003800000 */
.L_x_374:
        /* <DEDUP_REMOVED lines=8> */
.L_x_377:
[----:B------:R-:W-:Y:S05]  /*10ba0*/  BSYNC B1 ;  /* 0x0000000000017941 */ /* 0x000fea0003800000 */
.L_x_376:
        /* <DEDUP_REMOVED lines=8> */
.L_x_379:
[----:B------:R-:W-:Y:S05]  /*10c30*/  BSYNC B1 ;  /* 0x0000000000017941 */ /* 0x000fea0003800000 */
.L_x_378:
        /* <DEDUP_REMOVED lines=15> */
.L_x_381:
[----:B------:R-:W-:Y:S05]  /*10d30*/  BSYNC B1 ;  /* 0x0000000000017941 */ /* 0x000fea0003800000 */
.L_x_380:
        /* <DEDUP_REMOVED lines=8> */
.L_x_383:
[----:B------:R-:W-:Y:S05]  /*10dc0*/  BSYNC B1 ;  /* 0x0000000000017941 */ /* 0x000fea0003800000 */
.L_x_382:
        /* <DEDUP_REMOVED lines=8> */
.L_x_385:
[----:B------:R-:W-:Y:S05]  /*10e50*/  BSYNC B1 ;  /* 0x0000000000017941 */ /* 0x000fea0003800000 */
.L_x_384:
        /* <DEDUP_REMOVED lines=15> */
.L_x_387:
[----:B------:R-:W-:Y:S05]  /*10f50*/  BSYNC B1 ;  /* 0x0000000000017941 */ /* 0x000fea0003800000 */
.L_x_386:
        /* <DEDUP_REMOVED lines=8> */
.L_x_389:
[----:B------:R-:W-:Y:S05]  /*10fe0*/  BSYNC B1 ;  /* 0x0000000000017941 */ /* 0x000fea0003800000 */
.L_x_388:
        /* <DEDUP_REMOVED lines=8> */
.L_x_391:
[----:B------:R-:W-:Y:S05]  /*11070*/  BSYNC B1 ;  /* 0x0000000000017941 */ /* 0x000fea0003800000 */
.L_x_390:
        /* <DEDUP_REMOVED lines=15> */
.L_x_393:
[----:B------:R-:W-:Y:S05]  /*11170*/  BSYNC B1 ;  /* 0x0000000000017941 */ /* 0x000fea0003800000 */
.L_x_392:
        /* <DEDUP_REMOVED lines=8> */
.L_x_395:
[----:B------:R-:W-:Y:S05]  /*11200*/  BSYNC B1 ;  /* 0x0000000000017941 */ /* 0x000fea0003800000 */
.L_x_394:
        /* <DEDUP_REMOVED lines=8> */
.L_x_397:
[----:B------:R-:W-:Y:S05]  /*11290*/  BSYNC B1 ;  /* 0x0000000000017941 */ /* 0x000fea0003800000 */
.L_x_396:
        /* <DEDUP_REMOVED lines=15> */
.L_x_399:
[----:B------:R-:W-:Y:S05]  /*11390*/  BSYNC B1 ;  /* 0x0000000000017941 */ /* 0x000fea0003800000 */
.L_x_398:
        /* <DEDUP_REMOVED lines=8> */
.L_x_401:
[----:B------:R-:W-:Y:S05]  /*11420*/  BSYNC B1 ;  /* 0x0000000000017941 */ /* 0x000fea0003800000 */
.L_x_400:
        /* <DEDUP_REMOVED lines=8> */
.L_x_403:
[----:B------:R-:W-:Y:S05]  /*114b0*/  BSYNC B1 ;  /* 0x0000000000017941 */ /* 0x000fea0003800000 */
.L_x_402:
        /* <DEDUP_REMOVED lines=15> */
.L_x_405:
[----:B------:R-:W-:Y:S05]  /*115b0*/  BSYNC B1 ;  /* 0x0000000000017941 */ /* 0x000fea0003800000 */
.L_x_404:
        /* <DEDUP_REMOVED lines=8> */
.L_x_407:
[----:B------:R-:W-:Y:S05]  /*11640*/  BSYNC B1 ;  /* 0x0000000000017941 */ /* 0x000fea0003800000 */
.L_x_406:
[----:B0----5:R-:W-:Y:S01]  /*11650*/  IMAD R5, R12, UR21, RZ ;  /* 0x000000150c057c24 */ /* 0x021fe2000f8e02ff */
[----:B------:R-:W-:Y:S01]  /*11660*/  ISETP.GT.AND P2, PT, R0, 0xf9, P2 ;  /* 0x000000f90000780c */ /* 0x000fe20001744270 */
[----:B------:R-:W-:Y:S02]  /*11670*/  BSSY B1, `(.L_x_408) ;  /* 0x0000005000017945 */ /* 0x000fe40003800000 */
[----:B------:R-:W-:-:S05]  /*11680*/  IMAD R5, R150, UR22, R5 ;  /* 0x0000001696057c24 */ /* 0x000fca000f8e0205 */
[----:B------:R0:W-:Y:S05]  /*11690*/  @P4 STG.E desc[UR18][R6.64+0x220], R5 ;  /* 0x0002200506004986 */ /* 0x0001ea000c101912 */
[----:B------:R-:W-:Y:S05]  /*116a0*/  @!P2 BRA `(.L_x_409) ;  /* 0x000000000004a947 */ /* 0x000fea0003800000 */
[----:B------:R0:W5:Y:S02]  /*116b0*/  LDG.E.LTC128B R12, desc[UR18][R2.64+0x220] ;  /* 0x00022012020c7981 */ /* 0x000164000c1e1920 */
.L_x_409:
[----:B------:R-:W-:Y:S05]  /*116c0*/  BSYNC B1 ;  /* 0x0000000000017941 */ /* 0x000fea0003800000 */
.L_x_408:
[----:B-----5:R-:W-:-:S04]  /*116d0*/  IMAD R12, R12, UR21, RZ ;  /* 0x000000150c0c7c24 */ /* 0x020fc8000f8e02ff */
[----:B------:R-:W-:Y:S01]  /*116e0*/  IMAD R151, R151, UR22, R12 ;  /* 0x0000001697977c24 */ /* 0x000fe2000f8e020c */
[----:B------:R-:W-:Y:S06]  /*116f0*/  @!P2 BRA `(.L_x_410) ;  /* 0x0000004c0058a947 */ /* 0x000fec0003800000 */
[----:B------:R0:W-:Y:S01]  /*11700*/  STG.E desc[UR18][R8.64+0x220], R151 ;  /* 0x0002209708007986 */ /* 0x0001e2000c101912 */
[----:B------:R-:W-:Y:S05]  /*11710*/  BRA `(.L_x_410) ;  /* 0x0000004c00507947 */ /* 0x000fea0003800000 */
.L_x_27:
[----:B------:R-:W3:Y:S01]  /*11720*/  LDL.LU R2, [R1] ;  /* 0x0000000001027983 */ /* 0x000ee20000300800 */
[----:B------:R-:W-:-:S03]  /*11730*/  ULDC.64 UR8, c[0x0][0x6c0] ;  /* 0x0001b00000087ab9 */ /* 0x000fc60000000a00 */
[----:B0-----:R-:W4:Y:S04]  /*11740*/  LDL.LU R6, [R1+0x4] ;  /* 0x0000040001067983 */ /* 0x001f280000300800 */
[----:B------:R-:W5:Y:S04]  /*11750*/  LDL.LU R7, [R1+0x8] ;  /* 0x0000080001077983 */ /* 0x000f680000300800 */
[----:B------:R-:W2:Y:S04]  /*11760*/  LDL.LU R8, [R1+0xc] ;  /* 0x00000c0001087983 */ /* 0x000ea80000300800 */
        /* <DEDUP_REMOVED lines=90> */
[----:B------:R-:W2:Y:S01]  /*11d10*/  LDL.LU R154, [R1+0x20c] ;  /* 0x00020c00019a7983 */ /* 0x000ea20000300800 */
[----:B------:R-:W-:Y:S01]  /*11d20*/  LEA R4, P2, R14, UR8, 0x2 ;  /* 0x000000080e047c11 */ /* 0x000fe2000f8410ff */
[----:B---3--:R-:W-:-:S02]  /*11d30*/  IMAD R2, R2, UR22, RZ ;  /* 0x0000001602027c24 */ /* 0x008fc4000f8e02ff */
[----:B----4-:R-:W-:Y:S01]  /*11d40*/  IMAD R6, R6, UR22, RZ ;  /* 0x0000001606067c24 */ /* 0x010fe2000f8e02ff */
[----:B------:R-:W-:Y:S01]  /*11d50*/  LEA.HI.X R5, R14, UR9, R18, 0x2, P2 ;  /* 0x000000090e057c11 */ /* 0x000fe200090f1412 */
[----:B------:R-:W-:Y:S01]  /*11d60*/  USHF.L.U64.HI UR8, UR16, 0x2, UR17 ;  /* 0x0000000210087899 */ /* 0x000fe20008010211 */
[----:B------:R-:W3:Y:S04]  /*11d70*/  LDL.LU R152, [R1+0x1f4] ;  /* 0x0001f40001987983 */ /* 0x000ee80000300800 */
[----:B------:R0:W-:Y:S01]  /*11d80*/  @P3 STG.E desc[UR18][R4.64], R2 ;  /* 0x0000000204003986 */ /* 0x0001e2000c101912 */
[----:B------:R-:W-:Y:S01]  /*11d90*/  ISETP.GT.AND P3, PT, R0, 0x1, P1 ;  /* 0x000000010000780c */ /* 0x000fe20000f64270 */
[----:B-----5:R-:W-:Y:S02]  /*11da0*/  IMAD R7, R7, UR22, RZ ;  /* 0x0000001607077c24 */ /* 0x020fe4000f8e02ff */
[----:B------:R-:W4:Y:S04]  /*11db0*/  LDL.LU R22, [R1+0x1f8] ;  /* 0x0001f80001167983 */ /* 0x000f280000300800 */
[----:B------:R-:W5:Y:S01]  /*11dc0*/  LDL.LU R20, [R1+0x1fc] ;  /* 0x0001fc0001147983 */ /* 0x000f620000300800 */
[----:B0-----:R-:W-:-:S03]  /*11dd0*/  IMAD.U32 R2, RZ, RZ, UR16 ;  /* 0x00000010ff027e24 */ /* 0x001fc6000f8e00ff */
[----:B------:R-:W3:Y:S02]  /*11de0*/  LDL.LU R14, [R1+0x74] ;  /* 0x00007400010e7983 */ /* 0x000ee40000300800 */
[----:B------:R-:W-:Y:S02]  /*11df0*/  LEA R2, P2, R2, R4, 0x2 ;  /* 0x0000000402027211 */ /* 0x000fe400078410ff */
[----:B------:R-:W4:Y:S02]  /*11e00*/  LDL.LU R15, [R1+0x9c] ;  /* 0x00009c00010f7983 */ /* 0x000f240000300800 */
[----:B------:R-:W-:Y:S02]  /*11e10*/  IADD3.X R3, R5, UR8, RZ, P2, !PT ;  /* 0x0000000805037c10 */ /* 0x000fe400097fe4ff */
[----:B------:R-:W5:Y:S04]  /*11e20*/  LDL.LU R18, [R1+0xa4] ;  /* 0x0000a40001127983 */ /* 0x000f680000300800 */
[----:B------:R2:W-:Y:S01]  /*11e30*/  @P3 STG.E desc[UR18][R2.64], R6 ;  /* 0x0000000602003986 */ /* 0x0005e2000c101912 */
[----:B------:R-:W-:-:S02]  /*11e40*/  UIMAD UR8, UR17, 0x1c, URZ ;  /* 0x0000001c110878a4 */ /* 0x000fc4000f8e023f */
[----:B------:R-:W-:Y:S01]  /*11e50*/  USHF.L.U32 UR9, UR16, 0x5, URZ ;  /* 0x0000000510097899 */ /* 0x000fe2000800063f */
[----:B--2---:R-:W-:Y:S01]  /*11e60*/  IMAD R6, R8, UR22, RZ ;  /* 0x0000001608067c24 */ /* 0x004fe2000f8e02ff */
[----:B------:R-:W-:-:S04]  /*11e70*/  ISETP.GT.AND P3, PT, R154, 0x8, PT ;  /* 0x000000089a00780c */ /* 0x000fc80003f64270 */
[C---:B------:R-:W-:Y:S02]  /*11e80*/  ISETP.GT.AND P2, PT, R0.reuse, RZ, P3 ;  /* 0x000000ff0000720c */ /* 0x040fe40001f44270 */
[----:B------:R-:W-:-:S11]  /*11e90*/  ISETP.GT.AND P4, PT, R0, 0x1, P3 ;  /* 0x000000010000780c */ /* 0x000fd60001f84270 */
[----:B------:R0:W-:Y:S04]  /*11ea0*/  @P2 STG.E desc[UR18][R4.64+0x20], R7 ;  /* 0x0000200704002986 */ /* 0x0001e8000c101912 */
[----:B0-----:R-:W2:Y:S01]  /*11eb0*/  LDL.LU R7, [R1+0x10] ;  /* 0x0000100001077983 */ /* 0x001ea20000300800 */
[----:B------:R-:W-:Y:S01]  /*11ec0*/  IMAD.U32 R8, RZ, RZ, UR16 ;  /* 0x00000010ff087e24 */ /* 0x000fe2000f8e00ff */
[----:B------:R-:W-:Y:S01]  /*11ed0*/  ISETP.GT.AND P2, PT, R0, 0x8, P1 ;  /* 0x000000080000780c */ /* 0x000fe20000f44270 */
[----:B------:R-:W-:Y:S01]  /*11ee0*/  USHF.L.U64.HI UR17, UR16, 0x5, UR17 ;  /* 0x0000000510117899 */ /* 0x000fe20008010211 */
[----:B------:R2:W-:Y:S01]  /*11ef0*/  @P4 STG.E desc[UR18][R2.64+0x20], R6 ;  /* 0x0000200602004986 */ /* 0x0005e2000c101912 */
[----:B------:R-:W-:Y:S01]  /*11f00*/  IMAD.WIDE.U32 R8, R8, 0x1c, R2 ;  /* 0x0000001c08087825 */ /* 0x000fe200078e0002 */
[----:B------:R-:W-:-:S03]  /*11f10*/  ISETP.GT.AND P4, PT, R0, 0x9, P1 ;  /* 0x000000090000780c */ /* 0x000fc60000f84270 */
[----:B------:R-:W-:Y:S02]  /*11f20*/  VIADD R9, R9, UR8 ;  /* 0x0000000809097c36 */ /* 0x000fe40008000000 */
[----:B------:R-:W-:Y:S02]  /*11f30*/  IMAD R10, R10, UR22, RZ ;  /* 0x000000160a0a7c24 */ /* 0x000fe4000f8e02ff */
[----:B--2---:R-:W-:-:S05]  /*11f40*/  IMAD R6, R7, UR22, RZ ;  /* 0x0000001607067c24 */ /* 0x004fca000f8e02ff */
[----:B------:R0:W-:Y:S02]  /*11f50*/  @P2 STG.E desc[UR18][R8.64], R6 ;  /* 0x0000000608002986 */ /* 0x0001e4000c101912 */
[----:B0-----:R-:W-:-:S04]  /*11f60*/  IADD3 R6, P2, R2, UR9, RZ ;  /* 0x0000000902067c10 */ /* 0x001fc8000ff5e0ff */
[----:B------:R-:W-:-:S05]  /*11f70*/  IADD3.X R7, R3, UR17, RZ, P2, !PT ;  /* 0x0000001103077c10 */ /* 0x000fca00097fe4ff */
[----:B------:R0:W-:Y:S04]  /*11f80*/  @P4 STG.E desc[UR18][R6.64], R10 ;  /* 0x0000000a06004986 */ /* 0x0001e8000c101912 */
[----:B0-----:R-:W2:Y:S01]  /*11f90*/  LDL.LU R10, [R1+0x18] ;  /* 0x00001800010a7983 */ /* 0x001ea20000300800 */
[----:B------:R-:W-:Y:S01]  /*11fa0*/  ISETP.GT.AND P2, PT, R0, 0x8, P3 ;  /* 0x000000080000780c */ /* 0x000fe20001f44270 */
[----:B--2---:R-:W-:-:S12]  /*11fb0*/  IMAD R10, R10, UR22, RZ ;  /* 0x000000160a0a7c24 */ /* 0x004fd8000f8e02ff */
[----:B------:R0:W-:Y:S04]  /*11fc0*/  @P2 STG.E desc[UR18][R8.64+0x20], R10 ;  /* 0x0000200a08002986 */ /* 0x0001e8000c101912 */
[----:B0-----:R-:W2:Y:S04]  /*11fd0*/  LDL.LU R9, [R1+0x1c] ;  /* 0x00001c0001097983 */ /* 0x001ea80000300800 */
[----:B------:R-:W3:Y:S01]  /*11fe0*/  LDL.LU R10, [R1+0x20] ;  /* 0x00002000010a7983 */ /* 0x000ee20000300800 */
[----:B------:R-:W-:Y:S01]  /*11ff0*/  ISETP.GT.AND P2, PT, R0, 0x9, P3 ;  /* 0x000000090000780c */ /* 0x000fe20001f44270 */
[----:B--2---:R-:W-:-:S02]  /*12000*/  IMAD R8, R9, UR22, RZ ;  /* 0x0000001609087c24 */ /* 0x004fc4000f8e02ff */
[----:B---3--:R-:W-:-:S10]  /*12010*/  IMAD R10, R10, UR22, RZ ;  /* 0x000000160a0a7c24 */ /* 0x008fd4000f8e02ff */
[----:B------:R0:W-:Y:S01]  /*12020*/  @P2 STG.E desc[UR18][R6.64+0x20], R8 ;  /* 0x0000200806002986 */ /* 0x0001e2000c101912 */
[----:B------:R-:W-:Y:S01]  /*12030*/  ISETP.GT.AND P2, PT, R0, 0x10, P1 ;  /* 0x000000100000780c */ /* 0x000fe20000f44270 */
[----:B0-----:R-:W-:-:S04]  /*12040*/  IMAD.U32 R8, RZ, RZ, UR16 ;  /* 0x00000010ff087e24 */ /* 0x001fc8000f8e00ff */
[----:B------:R-:W-:-:S05]  /*12050*/  IMAD.WIDE.U32 R8, R8, 0x1c, R6 ;  /* 0x0000001c08087825 */ /* 0x000fca00078e0006 */
[----:B------:R-:W-:-:S05]  /*12060*/  IADD3 R9, R9, UR8, RZ ;  /* 0x0000000809097c10 */ /* 0x000fca000fffe0ff */
[----:B------:R0:W-:Y:S04]  /*12070*/  @P2 STG.E desc[UR18][R8.64], R10 ;  /* 0x0000000a08002986 */ /* 0x0001e8000c101912 */
[----:B0-----:R-:W2:Y:S01]  /*12080*/  LDL.LU R10, [R1+0x28] ;  /* 0x00002800010a7983 */ /* 0x001ea20000300800 */
[C---:B------:R-:W-:Y:S01]  /*12090*/  ISETP.GT.AND P6, PT, R0.reuse, 0x11, P1 ;  /* 0x000000110000780c */ /* 0x040fe20000fc4270 */
[----:B------:R-:W-:Y:S01]  /*120a0*/  IMAD R11, R11, UR22, RZ ;  /* 0x000000160b0b7c24 */ /* 0x000fe2000f8e02ff */
[----:B------:R-:W-:Y:S02]  /*120b0*/  ISETP.GT.AND P2, PT, R0, 0x10, P3 ;  /* 0x000000100000780c */ /* 0x000fe40001f44270 */
[----:B------:R-:W-:Y:S02]  /*120c0*/  IADD3 R6, P5, R6, UR9, RZ ;  /* 0x0000000906067c10 */ /* 0x000fe4000ffbe0ff */
[----:B------:R-:W-:-:S02]  /*120d0*/  ISETP.GT.AND P4, PT, R0, 0x11, P3 ;  /* 0x000000110000780c */ /* 0x000fc40001f84270 */
[----:B------:R-:W-:-:S05]  /*120e0*/  IADD3.X R7, R7, UR17, RZ, P5, !PT ;  /* 0x0000001107077c10 */ /* 0x000fca000affe4ff */
[----:B------:R0:W-:Y:S04]  /*120f0*/  @P6 STG.E desc[UR18][R6.64], R11 ;  /* 0x0000000b06006986 */ /* 0x0001e8000c101912 */
[----:B0-----:R-:W3:Y:S01]  /*12100*/  LDL.LU R11, [R1+0x34] ;  /* 0x00003400010b7983 */ /* 0x001ee20000300800 */
[----:B--2---:R-:W-:-:S05]  /*12110*/  IMAD R10, R10, UR22, RZ ;  /* 0x000000160a0a7c24 */ /* 0x004fca000f8e02ff */
[----:B------:R0:W-:Y:S04]  /*12120*/  @P2 STG.E desc[UR18][R8.64+0x20], R10 ;  /* 0x0000200a08002986 */ /* 0x0001e8000c101912 */
[----:B0-----:R-:W2:Y:S04]  /*12130*/  LDL.LU R9, [R1+0x2c] ;  /* 0x00002c0001097983 */ /* 0x001ea80000300800 */
[----:B------:R-:W4:Y:S01]  /*12140*/  LDL.LU R10, [R1+0x30] ;  /* 0x00003000010a7983 */ /* 0x000f220000300800 */
[----:B------:R-:W-:Y:S01]  /*12150*/  ISETP.GT.AND P2, PT, R0, 0x18, P1 ;  /* 0x000000180000780c */ /* 0x000fe20000f44270 */
[----:B--2---:R-:W-:-:S05]  /*12160*/  IMAD R8, R9, UR22, RZ ;  /* 0x0000001609087c24 */ /* 0x004fca000f8e02ff */
[----:B------:R0:W-:Y:S01]  /*12170*/  @P4 STG.E desc[UR18][R6.64+0x20], R8 ;  /* 0x0000200806004986 */ /* 0x0001e2000c101912 */
[----:B----4-:R-:W-:Y:S02]  /*12180*/  IMAD R10, R10, UR22, RZ ;  /* 0x000000160a0a7c24 */ /* 0x010fe4000f8e02ff */
[----:B0-----:R-:W-:-:S04]  /*12190*/  IMAD.U32 R8, RZ, RZ, UR16 ;  /* 0x00000010ff087e24 */ /* 0x001fc8000f8e00ff */
[----:B------:R-:W-:-:S04]  /*121a0*/  IMAD.WIDE.U32 R8, R8, 0x1c, R6 ;  /* 0x0000001c08087825 */ /* 0x000fc800078e0006 */
[----:B------:R-:W-:-:S05]  /*121b0*/  VIADD R9, R9, UR8 ;  /* 0x0000000809097c36 */ /* 0x000fca0008000000 */
[----:B------:R0:W-:Y:S04]  /*121c0*/  @P2 STG.E desc[UR18][R8.64], R10 ;  /* 0x0000000a08002986 */ /* 0x0001e8000c101912 */
[----:B0-----:R-:W2:Y:S01]  /*121d0*/  LDL.LU R10, [R1+0x38] ;  /* 0x00003800010a7983 */ /* 0x001ea20000300800 */
[C---:B------:R-:W-:Y:S02]  /*121e0*/  ISETP.GT.AND P6, PT, R0.reuse, 0x19, P1 ;  /* 0x000000190000780c */ /* 0x040fe40000fc4270 */
[----:B------:R-:W-:Y:S02]  /*121f0*/  ISETP.GT.AND P2, PT, R0, 0x18, P3 ;  /* 0x000000180000780c */ /* 0x000fe40001f44270 */
[----:B------:R-:W-:Y:S01]  /*12200*/  IADD3 R6, P5, R6, UR9, RZ ;  /* 0x0000000906067c10 */ /* 0x000fe2000ffbe0ff */
[----:B---3--:R-:W-:-:S03]  /*12210*/  IMAD R11, R11, UR22, RZ ;  /* 0x000000160b0b7c24 */ /* 0x008fc6000f8e02ff */
[----:B------:R-:W-:-:S05]  /*12220*/  IADD3.X R7, R7, UR17, RZ, P5, !PT ;  /* 0x0000001107077c10 */ /* 0x000fca000affe4ff */
[----:B------:R0:W-:Y:S04]  /*12230*/  @P6 STG.E desc[UR18][R6.64], R11 ;  /* 0x0000000b06006986 */ /* 0x0001e8000c101912 */
[----:B0-----:R-:W3:Y:S01]  /*12240*/  LDL.LU R11, [R1+0x44] ;  /* 0x00004400010b7983 */ /* 0x001ee20000300800 */
[----:B--2---:R-:W-:-:S05]  /*12250*/  IMAD R10, R10, UR22, RZ ;  /* 0x000000160a0a7c24 */ /* 0x004fca000f8e02ff */
[----:B------:R0:W-:Y:S04]  /*12260*/  @P2 STG.E desc[UR18][R8.64+0x20], R10 ;  /* 0x0000200a08002986 */ /* 0x0001e8000c101912 */
[----:B0-----:R-:W2:Y:S04]  /*12270*/  LDL.LU R9, [R1+0x3c] ;  /* 0x00003c0001097983 */ /* 0x001ea80000300800 */
[----:B------:R-:W4:Y:S01]  /*12280*/  LDL.LU R10, [R1+0x40] ;  /* 0x00004000010a7983 */ /* 0x000f220000300800 */
[C---:B------:R-:W-:Y:S02]  /*12290*/  ISETP.GT.AND P4, PT, R0.reuse, 0x19, P3 ;  /* 0x000000190000780c */ /* 0x040fe40001f84270 */
[----:B------:R-:W-:Y:S01]  /*122a0*/  ISETP.GT.AND P2, PT, R0, 0x20, P1 ;  /* 0x000000200000780c */ /* 0x000fe20000f44270 */
[----:B--2---:R-:W-:-:S10]  /*122b0*/  IMAD R8, R9, UR22, RZ ;  /* 0x0000001609087c24 */ /* 0x004fd4000f8e02ff */
        /* <DEDUP_REMOVED lines=22> */
[----:B----4-:R-:W-:Y:S01]  /*12420*/  IMAD R10, R10, UR22, RZ ;  /* 0x000000160a0a7c24 */ /* 0x010fe2000f8e02ff */
[----:B0-----:R-:W-:-:S05]  /*12430*/  MOV R8, UR16 ;  /* 0x0000001000087c02 */ /* 0x001fca0008000f00 */
        /* <DEDUP_REMOVED lines=16> */
[----:B------:R-:W-:-:S02]  /*12540*/  ISETP.GT.AND P5, PT, R0, 0x30, P1 ;  /* 0x000000300000780c */ /* 0x000fc40000fa4270 */
[C---:B------:R-:W-:Y:S01]  /*12550*/  ISETP.GT.AND P6, PT, R0.reuse, 0x31, P1 ;  /* 0x000000310000780c */ /* 0x040fe20000fc4270 */
[----:B---3--:R-:W-:Y:S01]  /*12560*/  IMAD R11, R11, UR22, RZ ;  /* 0x000000160b0b7c24 */ /* 0x008fe2000f8e02ff */
[----:B------:R-:W-:Y:S01]  /*12570*/  ISETP.GT.AND P2, PT, R0, 0x30, P3 ;  /* 0x000000300000780c */ /* 0x000fe20001f44270 */
[----:B------:R-:W-:Y:S02]  /*12580*/  IMAD R12, R12, UR22, RZ ;  /* 0x000000160c0c7c24 */ /* 0x000fe4000f8e02ff */
[----:B--2---:R-:W-:Y:S02]  /*12590*/  IMAD R8, R9, UR22, RZ ;  /* 0x0000001609087c24 */ /* 0x004fe4000f8e02ff */
[----:B------:R-:W-:-:S03]  /*125a0*/  IMAD.U32 R9, RZ, RZ, UR16 ;  /* 0x00000010ff097e24 */ /* 0x000fc6000f8e00ff */
[----:B------:R0:W-:Y:S01]  /*125b0*/  @P4 STG.E desc[UR18][R6.64+0x20], R8 ;  /* 0x0000200806004986 */ /* 0x0001e2000c101912 */
[----:B----4-:R-:W-:Y:S02]  /*125c0*/  IMAD R10, R10, UR22, RZ ;  /* 0x000000160a0a7c24 */ /* 0x010fe4000f8e02ff */
[----:B0-----:R-:W-:Y:S01]  /*125d0*/  IMAD.WIDE.U32 R8, R9, 0x1c, R6 ;  /* 0x0000001c09087825 */ /* 0x001fe200078e0006 */
[----:B------:R-:W-:-:S03]  /*125e0*/  IADD3 R6, P4, R6, UR9, RZ ;  /* 0x0000000906067c10 */ /* 0x000fc6000ff9e0ff */
[----:B------:R-:W-:Y:S01]  /*125f0*/  VIADD R9, R9, UR8 ;  /* 0x0000000809097c36 */ /* 0x000fe20008000000 */
[----:B------:R-:W-:-:S04]  /*12600*/  IADD3.X R7, R7, UR17, RZ, P4, !PT ;  /* 0x0000001107077c10 */ /* 0x000fc8000a7fe4ff */
[----:B------:R0:W-:Y:S04]  /*12610*/  @P5 STG.E desc[UR18][R8.64], R11 ;  /* 0x0000000b08005986 */ /* 0x0001e8000c101912 */
[----:B------:R1:W-:Y:S01]  /*12620*/  @P6 STG.E desc[UR18][R6.64], R10 ;  /* 0x0000000a06006986 */ /* 0x0003e2000c101912 */
[----:B0-----:R-:W-:-:S04]  /*12630*/  IMAD.U32 R11, RZ, RZ, UR16 ;  /* 0x00000010ff0b7e24 */ /* 0x001fc8000f8e00ff */
[----:B-1----:R-:W-:Y:S01]  /*12640*/  IMAD.WIDE.U32 R10, R11, 0x1c, R6 ;  /* 0x0000001c0b0a7825 */ /* 0x002fe200078e0006 */
[----:B------:R0:W-:Y:S04]  /*12650*/  @P2 STG.E desc[UR18][R8.64+0x20], R12 ;  /* 0x0000200c08002986 */ /* 0x0001e8000c101912 */
[----:B0-----:R-:W2:Y:S01]  /*12660*/  LDL.LU R12, [R1+0x78] ;  /* 0x00007800010c7983 */ /* 0x001ea20000300800 */
[----:B------:R-:W-:-:S03]  /*12670*/  IADD3 R9, R11, UR8, RZ ;  /* 0x000000080b097c10 */ /* 0x000fc6000fffe0ff */
[----:B------:R-:W3:Y:S01]  /*12680*/  LDL.LU R11, [R1+0x6c] ;  /* 0x00006c00010b7983 */ /* 0x000ee20000300800 */
[----:B------:R-:W-:-:S03]  /*12690*/  IMAD.MOV.U32 R8, RZ, RZ, R10 ;  /* 0x000000ffff087224 */ /* 0x000fc600078e000a */
[----:B------:R-:W4:Y:S01]  /*126a0*/  LDL.LU R10, [R1+0x70] ;  /* 0x00007000010a7983 */ /* 0x000f220000300800 */
[C---:B------:R-:W-:Y:S02]  /*126b0*/  ISETP.GT.AND P4, PT, R0.reuse, 0x31, P3 ;  /* 0x000000310000780c */ /* 0x040fe40001f84270 */
[C---:B------:R-:W-:Y:S02]  /*126c0*/  ISETP.GT.AND P6, PT, R0.reuse, 0x38, P1 ;  /* 0x000000380000780c */ /* 0x040fe40000fc4270 */
[----:B------:R-:W-:Y:S01]  /*126d0*/  ISETP.GT.AND P2, PT, R0, 0x39, P1 ;  /* 0x000000390000780c */ /* 0x000fe20000f44270 */
[----:B------:R-:W-:Y:S02]  /*126e0*/  IMAD R14, R14, UR22, RZ ;  /* 0x000000160e0e7c24 */ /* 0x000fe4000f8e02ff */
[----:B---3--:R-:W-:-:S06]  /*126f0*/  IMAD R11, R11, UR22, RZ ;  /* 0x000000160b0b7c24 */ /* 0x008fcc000f8e02ff */
[----:B------:R0:W-:Y:S01]  /*12700*/  @P4 STG.E desc[UR18][R6.64+0x20], R11 ;  /* 0x0000200b06004986 */ /* 0x0001e2000c101912 */
[----:B------:R-:W-:Y:S01]  /*12710*/  ISETP.GT.AND P4, PT, R0, 0x38, P3 ;  /* 0x000000380000780c */ /* 0x000fe20001f84270 */
[----:B----4-:R-:W-:Y:S02]  /*12720*/  IMAD R10, R10, UR22, RZ ;  /* 0x000000160a0a7c24 */ /* 0x010fe4000f8e02ff */
[----:B--2---:R-:W-:Y:S01]  /*12730*/  IMAD R12, R12, UR22, RZ ;  /* 0x000000160c0c7c24 */ /* 0x004fe2000f8e02ff */
[----:B0-----:R-:W-:-:S04]  /*12740*/  IADD3 R6, P5, R6, UR9, RZ ;  /* 0x0000000906067c10 */ /* 0x001fc8000ffbe0ff */
[----:B------:R-:W-:Y:S01]  /*12750*/  IADD3.X R7, R7, UR17, RZ, P5, !PT ;  /* 0x0000001107077c10 */ /* 0x000fe2000affe4ff */
[----:B------:R-:W-:Y:S04]  /*12760*/  @P6 STG.E desc[UR18][R8.64], R10 ;  /* 0x0000000a08006986 */ /* 0x000fe8000c101912 */
[----:B------:R-:W-:Y:S04]  /*12770*/  @P2 STG.E desc[UR18][R6.64], R14 ;  /* 0x0000000e06002986 */ /* 0x000fe8000c101912 */
[----:B------:R0:W-:Y:S04]  /*12780*/  @P4 STG.E desc[UR18][R8.64+0x20], R12 ;  /* 0x0000200c08004986 */ /* 0x0001e8000c101912 */
[----:B0-----:R-:W2:Y:S04]  /*12790*/  LDL.LU R8, [R1+0x80] ;  /* 0x0000800001087983 */ /* 0x001ea80000300800 */
[----:B------:R-:W3:Y:S04]  /*127a0*/  LDL.LU R12, [R1+0x84] ;  /* 0x00008400010c7983 */ /* 0x000ee80000300800 */
[----:B------:R-:W4:Y:S01]  /*127b0*/  LDL.LU R9, [R1+0x88] ;  /* 0x0000880001097983 */ /* 0x000f220000300800 */
[C---:B------:R-:W-:Y:S01]  /*127c0*/  ISETP.GT.AND P6, PT, R0.reuse, 0x39, P3 ;  /* 0x000000390000780c */ /* 0x040fe20001fc4270 */
[----:B------:R-:W-:Y:S01]  /*127d0*/  IMAD R13, R13, UR22, RZ ;  /* 0x000000160d0d7c24 */ /* 0x000fe2000f8e02ff */
[C---:B------:R-:W-:Y:S01]  /*127e0*/  ISETP.GT.AND P5, PT, R0.reuse, 0x40, P1 ;  /* 0x000000400000780c */ /* 0x040fe20000fa4270 */
[----:B------:R-:W-:Y:S01]  /*127f0*/  IMAD.U32 R10, RZ, RZ, UR16 ;  /* 0x00000010ff0a7e24 */ /* 0x000fe2000f8e00ff */
[----:B------:R-:W-:-:S03]  /*12800*/  ISETP.GT.AND P4, PT, R0, 0x41, P1 ;  /* 0x000000410000780c */ /* 0x000fc60000f84270 */
[----:B------:R-:W-:-:S06]  /*12810*/  IMAD.WIDE.U32 R10, R10, 0x1c, R6 ;  /* 0x0000001c0a0a7825 */ /* 0x000fcc00078e0006 */
[----:B------:R0:W-:Y:S01]  /*12820*/  @P6 STG.E desc[UR18][R6.64+0x20], R13 ;  /* 0x0000200d06006986 */ /* 0x0001e2000c101912 */
[----:B------:R-:W-:Y:S01]  /*12830*/  ISETP.GT.AND P6, PT, R0, 0x40, P3 ;  /* 0x000000400000780c */ /* 0x000fe20001fc4270 */
[----:B------:R-:W-:Y:S01]  /*12840*/  VIADD R11, R11, UR8 ;  /* 0x000000080b0b7c36 */ /* 0x000fe20008000000 */
[----:B0-----:R-:W-:-:S04]  /*12850*/  IADD3 R6, P2, R6, UR9, RZ ;  /* 0x0000000906067c10 */ /* 0x001fc8000ff5e0ff */
[----:B------:R-:W-:Y:S01]  /*12860*/  IADD3.X R7, R7, UR17, RZ, P2, !PT ;  /* 0x0000001107077c10 */ /* 0x000fe200097fe4ff */
[----:B--2---:R-:W-:Y:S02]  /*12870*/  IMAD R8, R8, UR22, RZ ;  /* 0x0000001608087c24 */ /* 0x004fe4000f8e02ff */
[----:B---3--:R-:W-:-:S03]  /*12880*/  IMAD R12, R12, UR22, RZ ;  /* 0x000000160c0c7c24 */ /* 0x008fc6000f8e02ff */
[----:B------:R-:W-:Y:S01]  /*12890*/  @P5 STG.E desc[UR18][R10.64], R8 ;  /* 0x000000080a005986 */ /* 0x000fe2000c101912 */
[----:B----4-:R-:W-:-:S03]  /*128a0*/  IMAD R13, R9, UR22, RZ ;  /* 0x00000016090d7c24 */ /* 0x010fc6000f8e02ff */
[----:B------:R0:W-:Y:S04]  /*128b0*/  @P4 STG.E desc[UR18][R6.64], R12 ;  /* 0x0000000c06004986 */ /* 0x0001e8000c101912 */
[----:B------:R1:W-:Y:S04]  /*128c0*/  @P6 STG.E desc[UR18][R10.64+0x20], R13 ;  /* 0x0000200d0a006986 */ /* 0x0003e8000c101912 */
[----:B0-----:R-:W2:Y:S04]  /*128d0*/  LDL.LU R12, [R1+0x8c] ;  /* 0x00008c00010c7983 */ /* 0x001ea80000300800 */
[----:B-1----:R-:W3:Y:S01]  /*128e0*/  LDL.LU R11, [R1+0x90] ;  /* 0x00009000010b7983 */ /* 0x002ee20000300800 */
[C---:B------:R-:W-:Y:S01]  /*128f0*/  ISETP.GT.AND P5, PT, R0.reuse, 0x41, P3 ;  /* 0x000000410000780c */ /* 0x040fe20001fa4270 */
[----:B------:R-:W-:Y:S01]  /*12900*/  IMAD.U32 R8, RZ, RZ, UR16 ;  /* 0x00000010ff087e24 */ /* 0x000fe2000f8e00ff */
[----:B------:R-:W-:-:S03]  /*12910*/  ISETP.GT.AND P2, PT, R0, 0x48, P1 ;  /* 0x000000480000780c */ /* 0x000fc60000f44270 */
[----:B------:R-:W-:Y:S01]  /*12920*/  IMAD.WIDE.U32 R8, R8, 0x1c, R6 ;  /* 0x0000001c08087825 */ /* 0x000fe200078e0006 */
[----:B------:R-:W-:-:S04]  /*12930*/  ISETP.GT.AND P4, PT, R0, 0x49, P1 ;  /* 0x000000490000780c */ /* 0x000fc80000f84270 */
[----:B------:R-:W-:Y:S01]  /*12940*/  IADD3 R9, R9, UR8, RZ ;  /* 0x0000000809097c10 */ /* 0x000fe2000fffe0ff */
[----:B------:R-:W-:Y:S02]  /*12950*/  IMAD R17, R17, UR22, RZ ;  /* 0x0000001611117c24 */ /* 0x000fe4000f8e02ff */
[----:B------:R-:W-:Y:S02]  /*12960*/  IMAD R19, R19, UR22, RZ ;  /* 0x0000001613137c24 */ /* 0x000fe4000f8e02ff */
[----:B------:R-:W-:Y:S02]  /*12970*/  IMAD R13, R15, UR22, RZ ;  /* 0x000000160f0d7c24 */ /* 0x000fe4000f8e02ff */
[----:B------:R-:W-:Y:S02]  /*12980*/  IMAD R15, R21, UR22, RZ ;  /* 0x00000016150f7c24 */ /* 0x000fe4000f8e02ff */
[----:B------:R-:W-:Y:S02]  /*12990*/  IMAD.U32 R21, RZ, RZ, UR16 ;  /* 0x00000010ff157e24 */ /* 0x000fe4000f8e00ff */
[----:B------:R-:W-:-:S02]  /*129a0*/  IMAD R23, R23, UR22, RZ ;  /* 0x0000001617177c24 */ /* 0x000fc4000f8e02ff */
[----:B--2---:R-:W-:Y:S02]  /*129b0*/  IMAD R12, R12, UR22, RZ ;  /* 0x000000160c0c7c24 */ /* 0x004fe4000f8e02ff */
[----:B---3--:R-:W-:-:S03]  /*129c0*/  IMAD R10, R11, UR22, RZ ;  /* 0x000000160b0a7c24 */ /* 0x008fc6000f8e02ff */
[----:B------:R0:W-:Y:S01]  /*129d0*/  @P5 STG.E desc[UR18][R6.64+0x20], R12 ;  /* 0x0000200c06005986 */ /* 0x0001e2000c101912 */
[----:B------:R-:W-:-:S03]  /*129e0*/  ISETP.GT.AND P5, PT, R0, 0x48, P3 ;  /* 0x000000480000780c */ /* 0x000fc60001fa4270 */
[----:B------:R1:W-:Y:S01]  /*129f0*/  @P2 STG.E desc[UR18][R8.64], R10 ;  /* 0x0000000a08002986 */ /* 0x0003e2000c101912 */
[----:B------:R-:W-:Y:S02]  /*12a00*/  ISETP.GT.AND P2, PT, R0, 0x49, P3 ;  /* 0x000000490000780c */ /* 0x000fe40001f44270 */
[----:B0-----:R-:W-:Y:S01]  /*12a10*/  IADD3 R6, P6, R6, UR9, RZ ;  /* 0x0000000906067c10 */ /* 0x001fe2000ffde0ff */
[----:B------:R-:W-:-:S03]  /*12a20*/  IMAD.U32 R11, RZ, RZ, UR16 ;  /* 0x00000010ff0b7e24 */ /* 0x000fc6000f8e00ff */
[----:B------:R-:W-:Y:S02]  /*12a30*/  IADD3.X R7, R7, UR17, RZ, P6, !PT ;  /* 0x0000001107077c10 */ /* 0x000fe4000b7fe4ff */
[----:B------:R-:W-:-:S03]  /*12a40*/  ISETP.GT.AND P6, PT, R0, 0x50, P1 ;  /* 0x000000500000780c */ /* 0x000fc60000fc4270 */
[----:B------:R-:W-:Y:S01]  /*12a50*/  @P4 STG.E desc[UR18][R6.64], R17 ;  /* 0x0000001106004986 */ /* 0x000fe2000c101912 */
[----:B-1----:R-:W-:-:S03]  /*12a60*/  IMAD.WIDE.U32 R10, R11, 0x1c, R6 ;  /* 0x0000001c0b0a7825 */ /* 0x002fc600078e0006 */
[----:B------:R0:W-:Y:S01]  /*12a70*/  @P5 STG.E desc[UR18][R8.64+0x20], R19 ;  /* 0x0000201308005986 */ /* 0x0001e2000c101912 */
[----:B------:R-:W-:-:S03]  /*12a80*/  VIADD R11, R11, UR8 ;  /* 0x000000080b0b7c36 */ /* 0x000fc60008000000 */
[----:B------:R1:W-:Y:S01]  /*12a90*/  @P2 STG.E desc[UR18][R6.64+0x20], R13 ;  /* 0x0000200d06002986 */ /* 0x0003e2000c101912 */
[----:B------:R-:W-:Y:S02]  /*12aa0*/  ISETP.GT.AND P2, PT, R0, 0x51, P1 ;  /* 0x000000510000780c */ /* 0x000fe40000f44270 */
[----:B0-----:R-:W-:Y:S02]  /*12ab0*/  IADD3 R8, P4, R6, UR9, RZ ;  /* 0x0000000906087c10 */ /* 0x001fe4000ff9e0ff */
[C---:B------:R-:W-:Y:S02]  /*12ac0*/  ISETP.GT.AND P5, PT, R0.reuse, 0x51, P3 ;  /* 0x000000510000780c */ /* 0x040fe40001fa4270 */
[----:B------:R-:W-:Y:S02]  /*12ad0*/  IADD3.X R9, R7, UR17, RZ, P4, !PT ;  /* 0x0000001107097c10 */ /* 0x000fe4000a7fe4ff */
[C---:B------:R-:W-:Y:S01]  /*12ae0*/  ISETP.GT.AND P4, PT, R0.reuse, 0x50, P3 ;  /* 0x000000500000780c */ /* 0x040fe20001f84270 */
[----:B------:R0:W-:Y:S01]  /*12af0*/  @P6 STG.E desc[UR18][R10.64], R15 ;  /* 0x0000000f0a006986 */ /* 0x0001e2000c101912 */
[----:B------:R-:W-:Y:S01]  /*12b00*/  ISETP.GT.AND P6, PT, R0, 0x58, P1 ;  /* 0x000000580000780c */ /* 0x000fe20000fc4270 */
[----:B-----5:R-:W-:-:S02]  /*12b10*/  IMAD R17, R18, UR22, RZ ;  /* 0x0000001612117c24 */ /* 0x020fc4000f8e02ff */
[----:B-1----:R-:W-:-:S04]  /*12b20*/  IMAD.WIDE.U32 R6, R21, 0x1c, R8 ;  /* 0x0000001c15067825 */ /* 0x002fc800078e0008 */
[----:B------:R-:W-:Y:S02]  /*12b30*/  IMAD R19, R235, UR22, RZ ;  /* 0x00000016eb137c24 */ /* 0x000fe4000f8e02ff */
[----:B------:R-:W-:Y:S01]  /*12b40*/  IMAD R21, R153, UR22, RZ ;  /* 0x0000001699157c24 */ /* 0x000fe2000f8e02ff */
[----:B------:R-:W-:Y:S01]  /*12b50*/  @P2 STG.E desc[UR18][R8.64], R17 ;  /* 0x0000001108002986 */ /* 0x000fe2000c101912 */
[----:B------:R-:W-:-:S03]  /*12b60*/  VIADD R7, R7, UR8 ;  /* 0x0000000807077c36 */ /* 0x000fc60008000000 */
[----:B------:R-:W-:Y:S01]  /*12b70*/  @P4 STG.E desc[UR18][R10.64+0x20], R19 ;  /* 0x000020130a004986 */ /* 0x000fe2000c101912 */
[----:B------:R-:W-:-:S03]  /*12b80*/  ISETP.GT.AND P2, PT, R0, 0x59, P1 ;  /* 0x000000590000780c */ /* 0x000fc60000f44270 */
[----:B------:R1:W-:Y:S01]  /*12b90*/  @P5 STG.E desc[UR18][R8.64+0x20], R21 ;  /* 0x0000201508005986 */ /* 0x0003e2000c101912 */
[----:B------:R-:W-:Y:S02]  /*12ba0*/  IADD3 R12, P5, R8, UR9, RZ ;  /* 0x00000009080c7c10 */ /* 0x000fe4000ffbe0ff */
[C---:B------:R-:W-:Y:S01]  /*12bb0*/  ISETP.GT.AND P4, PT, R0.reuse, 0x58, P3 ;  /* 0x000000580000780c */ /* 0x040fe20001f84270 */
[----:B------:R-:W-:Y:S01]  /*12bc0*/  @P6 STG.E desc[UR18][R6.64], R23 ;  /* 0x0000001706006986 */ /* 0x000fe2000c101912 */
[C---:B------:R-:W-:Y:S02]  /*12bd0*/  ISETP.GT.AND P6, PT, R0.reuse, 0x59, P3 ;  /* 0x000000590000780c */ /* 0x040fe40001fc4270 */
[----:B------:R-:W-:Y:S02]  /*12be0*/  IADD3.X R13, R9, UR17, RZ, P5, !PT ;  /* 0x00000011090d7c10 */ /* 0x000fe4000affe4ff */
[----:B------:R-:W-:Y:S02]  /*12bf0*/  MOV R153, UR16 ;  /* 0x0000001000997c02 */ /* 0x000fe40008000f00 */
[----:B------:R-:W-:Y:S01]  /*12c00*/  ISETP.GT.AND P5, PT, R0, 0x60, P1 ;  /* 0x000000600000780c */ /* 0x000fe20000fa4270 */
[----:B0-----:R-:W-:-:S02]  /*12c10*/  IMAD R15, R234, UR22, RZ ;  /* 0x00000016ea0f7c24 */ /* 0x001fc4000f8e02ff */
[----:B-1----:R-:W-:-:S04]  /*12c20*/  IMAD.WIDE.U32 R8, R153, 0x1c, R12 ;  /* 0x0000001c99087825 */ /* 0x002fc800078e000c */
[----:B------:R-:W-:Y:S02]  /*12c30*/  IMAD R17, R233, UR22, RZ ;  /* 0x00000016e9117c24 */ /* 0x000fe4000f8e02ff */
[----:B------:R-:W-:Y:S01]  /*12c40*/  IMAD R19, R232, UR22, RZ ;  /* 0x00000016e8137c24 */ /* 0x000fe2000f8e02ff */
[----:B------:R-:W-:Y:S01]  /*12c50*/  @P2 STG.E desc[UR18][R12.64], R15 ;  /* 0x0000000f0c002986 */ /* 0x000fe2000c101912 */
[----:B------:R-:W-:Y:S02]  /*12c60*/  VIADD R9, R9, UR8 ;  /* 0x0000000809097c36 */ /* 0x000fe40008000000 */
[----:B------:R-:W-:Y:S01]  /*12c70*/  IMAD R21, R231, UR22, RZ ;  /* 0x00000016e7157c24 */ /* 0x000fe2000f8e02ff */
[----:B------:R0:W-:Y:S01]  /*12c80*/  @P4 STG.E desc[UR18][R6.64+0x20], R17 ;  /* 0x0000201106004986 */ /* 0x0001e2000c101912 */
[----:B------:R-:W-:Y:S02]  /*12c90*/  IADD3 R10, P2, R12, UR9, RZ ;  /* 0x000000090c0a7c10 */ /* 0x000fe4000ff5e0ff */
[C---:B------:R-:W-:Y:S01]  /*12ca0*/  ISETP.GT.AND P4, PT, R0.reuse, 0x61, P1 ;  /* 0x000000610000780c */ /* 0x040fe20000f84270 */
[----:B------:R1:W-:Y:S01]  /*12cb0*/  @P6 STG.E desc[UR18][R12.64+0x20], R19 ;  /* 0x000020130c006986 */ /* 0x0003e2000c101912 */
[----:B------:R-:W-:-:S02]  /*12cc0*/  ISETP.GT.AND P6, PT, R0, 0x60, P3 ;  /* 0x000000600000780c */ /* 0x000fc40001fc4270 */
[----:B------:R-:W-:Y:S01]  /*12cd0*/  IADD3.X R11, R13, UR17, RZ, P2, !PT ;  /* 0x000000110d0b7c10 */ /* 0x000fe200097fe4ff */
[----:B------:R2:W-:Y:S01]  /*12ce0*/  @P5 STG.E desc[UR18][R8.64], R21 ;  /* 0x0000001508005986 */ /* 0x0005e2000c101912 */
[C---:B------:R-:W-:Y:S02]  /*12cf0*/  ISETP.GT.AND P5, PT, R0.reuse, 0x61, P3 ;  /* 0x000000610000780c */ /* 0x040fe40001fa4270 */
[----:B------:R-:W-:Y:S01]  /*12d00*/  ISETP.GT.AND P2, PT, R0, 0x68, P1 ;  /* 0x000000680000780c */ /* 0x000fe20000f44270 */
[----:B0-----:R-:W-:Y:S02]  /*12d10*/  IMAD.U32 R7, RZ, RZ, UR16 ;  /* 0x00000010ff077e24 */ /* 0x001fe4000f8e00ff */
[----:B------:R-:W-:Y:S02]  /*12d20*/  IMAD R15, R230, UR22, RZ ;  /* 0x00000016e60f7c24 */ /* 0x000fe4000f8e02ff */
[----:B------:R-:W-:-:S04]  /*12d30*/  IMAD.WIDE.U32 R6, R7, 0x1c, R10 ;  /* 0x0000001c07067825 */ /* 0x000fc800078e000a */
[----:B------:R-:W-:Y:S02]  /*12d40*/  IMAD R17, R229, UR22, RZ ;  /* 0x00000016e5117c24 */ /* 0x000fe4000f8e02ff */
[----:B-1----:R-:W-:Y:S01]  /*12d50*/  IMAD R19, R228, UR22, RZ ;  /* 0x00000016e4137c24 */ /* 0x002fe2000f8e02ff */
[----:B------:R0:W-:Y:S01]  /*12d60*/  @P4 STG.E desc[UR18][R10.64], R15 ;  /* 0x0000000f0a004986 */ /* 0x0001e2000c101912 */
[----:B--2---:R-:W-:Y:S02]  /*12d70*/  IMAD R21, R227, UR22, RZ ;  /* 0x00000016e3157c24 */ /* 0x004fe4000f8e02ff */
[----:B------:R-:W-:Y:S01]  /*12d80*/  VIADD R7, R7, UR8 ;  /* 0x0000000807077c36 */ /* 0x000fe20008000000 */
[----:B------:R-:W-:Y:S01]  /*12d90*/  ISETP.GT.AND P4, PT, R0, 0x69, P1 ;  /* 0x000000690000780c */ /* 0x000fe20000f84270 */
[----:B------:R1:W-:Y:S01]  /*12da0*/  @P6 STG.E desc[UR18][R8.64+0x20], R17 ;  /* 0x0000201108006986 */ /* 0x0003e2000c101912 */
[----:B------:R-:W-:-:S03]  /*12db0*/  IADD3 R12, P6, R10, UR9, RZ ;  /* 0x000000090a0c7c10 */ /* 0x000fc6000ffde0ff */
[----:B------:R2:W-:Y:S01]  /*12dc0*/  @P5 STG.E desc[UR18][R10.64+0x20], R19 ;  /* 0x000020130a005986 */ /* 0x0005e2000c101912 */
[----:B------:R-:W-:-:S03]  /*12dd0*/  ISETP.GT.AND P5, PT, R0, 0x68, P3 ;  /* 0x000000680000780c */ /* 0x000fc60001fa4270 */
[----:B------:R3:W-:Y:S01]  /*12de0*/  @P2 STG.E desc[UR18][R6.64], R21 ;  /* 0x0000001506002986 */ /* 0x0007e2000c101912 */
[----:B------:R-:W-:Y:S01]  /*12df0*/  ISETP.GT.AND P2, PT, R0, 0x69, P3 ;  /* 0x000000690000780c */ /* 0x000fe20001f44270 */
[----:B0-----:R-:W-:Y:S01]  /*12e00*/  IMAD R15, R226, UR22, RZ ;  /* 0x00000016e20f7c24 */ /* 0x001fe2000f8e02ff */
[----:B------:R-:W-:Y:S01]  /*12e10*/  IADD3.X R13, R11, UR17, RZ, P6, !PT ;  /* 0x000000110b0d7c10 */ /* 0x000fe2000b7fe4ff */
[----:B-1----:R-:W-:Y:S01]  /*12e20*/  IMAD R17, R225, UR22, RZ ;  /* 0x00000016e1117c24 */ /* 0x002fe2000f8e02ff */
[----:B------:R-:W-:Y:S01]  /*12e30*/  ISETP.GT.AND P6, PT, R0, 0x70, P1 ;  /* 0x000000700000780c */ /* 0x000fe20000fc4270 */
[----:B------:R-:W-:Y:S02]  /*12e40*/  IMAD.U32 R9, RZ, RZ, UR16 ;  /* 0x00000010ff097e24 */ /* 0x000fe4000f8e00ff */
[----:B--2---:R-:W-:Y:S01]  /*12e50*/  IMAD R19, R224, UR22, RZ ;  /* 0x00000016e0137c24 */ /* 0x004fe2000f8e02ff */
[----:B------:R0:W-:Y:S01]  /*12e60*/  @P4 STG.E desc[UR18][R12.64], R15 ;  /* 0x0000000f0c004986 */ /* 0x0001e2000c101912 */
[----:B------:R-:W-:Y:S01]  /*12e70*/  IADD3 R8, P4, R12, UR9, RZ ;  /* 0x000000090c087c10 */ /* 0x000fe2000ff9e0ff */
[----:B------:R-:W-:-:S02]  /*12e80*/  IMAD.WIDE.U32 R10, R9, 0x1c, R12 ;  /* 0x0000001c090a7825 */ /* 0x000fc400078e000c */
[----:B------:R1:W-:Y:S01]  /*12e90*/  @P5 STG.E desc[UR18][R6.64+0x20], R17 ;  /* 0x0000201106005986 */ /* 0x0003e2000c101912 */
[----:B------:R-:W-:Y:S01]  /*12ea0*/  IADD3.X R9, R13, UR17, RZ, P4, !PT ;  /* 0x000000110d097c10 */ /* 0x000fe2000a7fe4ff */
[----:B---3--:R-:W-:Y:S02]  /*12eb0*/  IMAD R21, R223, UR22, RZ ;  /* 0x00000016df157c24 */ /* 0x008fe4000f8e02ff */
[----:B------:R2:W-:Y:S01]  /*12ec0*/  @P2 STG.E desc[UR18][R12.64+0x20], R19 ;  /* 0x000020130c002986 */ /* 0x0005e2000c101912 */
[C---:B------:R-:W-:Y:S01]  /*12ed0*/  ISETP.GT.AND P2, PT, R0.reuse, 0x71, P1 ;  /* 0x000000710000780c */ /* 0x040fe20000f44270 */
[----:B------:R-:W-:Y:S01]  /*12ee0*/  IMAD.MOV.U32 R14, RZ, RZ, R10 ;  /* 0x000000ffff0e7224 */ /* 0x000fe200078e000a */
[C---:B------:R-:W-:Y:S01]  /*12ef0*/  ISETP.GT.AND P4, PT, R0.reuse, 0x70, P3 ;  /* 0x000000700000780c */ /* 0x040fe20001f84270 */
[----:B0-----:R-:W-:Y:S01]  /*12f00*/  VIADD R15, R11, UR8 ;  /* 0x000000080b0f7c36 */ /* 0x001fe20008000000 */
[----:B------:R-:W-:Y:S02]  /*12f10*/  ISETP.GT.AND P5, PT, R0, 0x71, P3 ;  /* 0x000000710000780c */ /* 0x000fe40001fa4270 */
[----:B------:R-:W-:-:S02]  /*12f20*/  MOV R23, UR16 ;  /* 0x0000001000177c02 */ /* 0x000fc40008000f00 */
[----:B------:R-:W-:Y:S01]  /*12f30*/  @P6 STG.E desc[UR18][R14.64], R21 ;  /* 0x000000150e006986 */ /* 0x000fe2000c101912 */
[----:B------:R-:W-:Y:S01]  /*12f40*/  ISETP.GT.AND P6, PT, R0, 0x78, P1 ;  /* 0x000000780000780c */ /* 0x000fe20000fc4270 */
[----:B-1----:R-:W-:Y:S02]  /*12f50*/  IMAD R17, R221, UR22, RZ ;  /* 0x00000016dd117c24 */ /* 0x002fe4000f8e02ff */
[----:B--2---:R-:W-:Y:S02]  /*12f60*/  IMAD R13, R222, UR22, RZ ;  /* 0x00000016de0d7c24 */ /* 0x004fe4000f8e02ff */
[----:B------:R-:W-:Y:S02]  /*12f70*/  IMAD R19, R220, UR22, RZ ;  /* 0x00000016dc137c24 */ /* 0x000fe4000f8e02ff */
[----:B------:R-:W-:Y:S01]  /*12f80*/  IMAD.WIDE.U32 R6, R23, 0x1c, R8 ;  /* 0x0000001c17067825 */ /* 0x000fe200078e0008 */
[----:B------:R-:W-:Y:S03]  /*12f90*/  @P2 STG.E desc[UR18][R8.64], R13 ;  /* 0x0000000d08002986 */ /* 0x000fe6000c101912 */
[----:B------:R-:W-:Y:S01]  /*12fa0*/  VIADD R7, R7, UR8 ;  /* 0x0000000807077c36 */ /* 0x000fe20008000000 */
[----:B------:R-:W-:Y:S01]  /*12fb0*/  @P4 STG.E desc[UR18][R14.64+0x20], R17 ;  /* 0x000020110e004986 */ /* 0x000fe2000c101912 */
[----:B------:R-:W-:-:S03]  /*12fc0*/  IMAD R23, R219, UR22, RZ ;  /* 0x00000016db177c24 */ /* 0x000fc6000f8e02ff */
[----:B------:R0:W-:Y:S01]  /*12fd0*/  @P5 STG.E desc[UR18][R8.64+0x20], R19 ;  /* 0x0000201308005986 */ /* 0x0001e2000c101912 */
[----:B------:R-:W-:Y:S02]  /*12fe0*/  IADD3 R10, P5, R8, UR9, RZ ;  /* 0x00000009080a7c10 */ /* 0x000fe4000ffbe0ff */
[C---:B------:R-:W-:Y:S01]  /*12ff0*/  ISETP.GT.AND P2, PT, R0.reuse, 0x79, P1 ;  /* 0x000000790000780c */ /* 0x040fe20000f44270 */
[----:B------:R-:W-:Y:S01]  /*13000*/  @P6 STG.E desc[UR18][R6.64], R23 ;  /* 0x0000001706006986 */ /* 0x000fe2000c101912 */
[C---:B------:R-:W-:Y:S02]  /*13010*/  ISETP.GT.AND P4, PT, R0.reuse, 0x78, P3 ;  /* 0x000000780000780c */ /* 0x040fe40001f84270 */
[----:B------:R-:W-:Y:S02]  /*13020*/  IADD3.X R11, R9, UR17, RZ, P5, !PT ;  /* 0x00000011090b7c10 */ /* 0x000fe4000affe4ff */
[C---:B------:R-:W-:Y:S02]  /*13030*/  ISETP.GT.AND P6, PT, R0.reuse, 0x79, P3 ;  /* 0x000000790000780c */ /* 0x040fe40001fc4270 */
[----:B------:R-:W-:Y:S01]  /*13040*/  ISETP.GT.AND P5, PT, R0, 0x80, P1 ;  /* 0x000000800000780c */ /* 0x000fe20000fa4270 */
[----:B0-----:R-:W-:-:S04]  /*13050*/  IMAD.WIDE.U32 R8, R153, 0x1c, R10 ;  /* 0x0000001c99087825 */ /* 0x001fc800078e000a */
[----:B------:R-:W-:Y:S02]  /*13060*/  IMAD R21, R218, UR22, RZ ;  /* 0x00000016da157c24 */ /* 0x000fe4000f8e02ff */
[----:B------:R-:W-:Y:S01]  /*13070*/  IMAD R17, R217, UR22, RZ ;  /* 0x00000016d9117c24 */ /* 0x000fe2000f8e02ff */
[----:B------:R-:W-:Y:S01]  /*13080*/  MOV R14, R8 ;  /* 0x00000008000e7202 */ /* 0x000fe20000000f00 */
[----:B------:R-:W-:Y:S02]  /*13090*/  IMAD R19, R216, UR22, RZ ;  /* 0x00000016d8137c24 */ /* 0x000fe4000f8e02ff */
[----:B------:R-:W-:Y:S01]  /*130a0*/  VIADD R15, R9, UR8 ;  /* 0x00000008090f7c36 */ /* 0x000fe20008000000 */
[----:B------:R-:W-:Y:S01]  /*130b0*/  @P2 STG.E desc[UR18][R10.64], R21 ;  /* 0x000000150a002986 */ /* 0x000fe2000c101912 */
[----:B------:R-:W-:Y:S01]  /*130c0*/  IMAD R9, R215, UR22, RZ ;  /* 0x00000016d7097c24 */ /* 0x000fe2000f8e02ff */
[----:B------:R-:W-:Y:S02]  /*130d0*/  IADD3 R12, P2, R10, UR9, RZ ;  /* 0x000000090a0c7c10 */ /* 0x000fe4000ff5e0ff */
[----:B------:R0:W-:Y:S01]  /*130e0*/  @P4 STG.E desc[UR18][R6.64+0x20], R17 ;  /* 0x0000201106004986 */ /* 0x0001e2000c101912 */
[----:B------:R-:W-:-:S03]  /*130f0*/  ISETP.GT.AND P4, PT, R0, 0x81, P1 ;  /* 0x000000810000780c */ /* 0x000fc60000f84270 */
[----:B------:R1:W-:Y:S01]  /*13100*/  @P6 STG.E desc[UR18][R10.64+0x20], R19 ;  /* 0x000020130a006986 */ /* 0x0003e2000c101912 */
[C---:B------:R-:W-:Y:S02]  /*13110*/  ISETP.GT.AND P6, PT, R0.reuse, 0x80, P3 ;  /* 0x000000800000780c */ /* 0x040fe40001fc4270 */
[----:B------:R-:W-:Y:S01]  /*13120*/  IADD3.X R13, R11, UR17, RZ, P2, !PT ;  /* 0x000000110b0d7c10 */ /* 0x000fe200097fe4ff */
[----:B------:R2:W-:Y:S01]  /*13130*/  @P5 STG.E desc[UR18][R14.64], R9 ;  /* 0x000000090e005986 */ /* 0x0005e2000c101912 */
[C---:B------:R-:W-:Y:S02]  /*13140*/  ISETP.GT.AND P5, PT, R0.reuse, 0x81, P3 ;  /* 0x000000810000780c */ /* 0x040fe40001fa4270 */
[----:B------:R-:W-:Y:S01]  /*13150*/  ISETP.GT.AND P2, PT, R0, 0x88, P1 ;  /* 0x000000880000780c */ /* 0x000fe20000f44270 */
[----:B0-----:R-:W-:Y:S02]  /*13160*/  IMAD.U32 R7, RZ, RZ, UR16 ;  /* 0x00000010ff077e24 */ /* 0x001fe4000f8e00ff */
[----:B------:R-:W-:-:S02]  /*13170*/  IMAD R21, R214, UR22, RZ ;  /* 0x00000016d6157c24 */ /* 0x000fc4000f8e02ff */
[----:B------:R-:W-:-:S04]  /*13180*/  IMAD.WIDE.U32 R6, R7, 0x1c, R12 ;  /* 0x0000001c07067825 */ /* 0x000fc800078e000c */
[----:B-1----:R-:W-:Y:S02]  /*13190*/  IMAD R11, R213, UR22, RZ ;  /* 0x00000016d50b7c24 */ /* 0x002fe4000f8e02ff */
[----:B------:R-:W-:Y:S01]  /*131a0*/  IMAD R19, R212, UR22, RZ ;  /* 0x00000016d4137c24 */ /* 0x000fe2000f8e02ff */
[----:B------:R-:W-:Y:S01]  /*131b0*/  @P4 STG.E desc[UR18][R12.64], R21 ;  /* 0x000000150c004986 */ /* 0x000fe2000c101912 */
[----:B------:R-:W-:Y:S02]  /*131c0*/  IMAD R23, R211, UR22, RZ ;  /* 0x00000016d3177c24 */ /* 0x000fe4000f8e02ff */
[----:B------:R-:W-:Y:S02]  /*131d0*/  VIADD R17, R7, UR8 ;  /* 0x0000000807117c36 */ /* 0x000fe40008000000 */
[----:B------:R-:W-:Y:S01]  /*131e0*/  IMAD.MOV.U32 R16, RZ, RZ, R6 ;  /* 0x000000ffff107224 */ /* 0x000fe200078e0006 */
[----:B------:R-:W-:Y:S01]  /*131f0*/  ISETP.GT.AND P4, PT, R0, 0x89, P1 ;  /* 0x000000890000780c */ /* 0x000fe20000f84270 */
[----:B------:R0:W-:Y:S01]  /*13200*/  @P6 STG.E desc[UR18][R14.64+0x20], R11 ;  /* 0x0000200b0e006986 */ /* 0x0001e2000c101912 */
[----:B------:R-:W-:-:S03]  /*13210*/  IADD3 R8, P6, R12, UR9, RZ ;  /* 0x000000090c087c10 */ /* 0x000fc6000ffde0ff */
[----:B------:R1:W-:Y:S01]  /*13220*/  @P5 STG.E desc[UR18][R12.64+0x20], R19 ;  /* 0x000020130c005986 */ /* 0x0003e2000c101912 */
[----:B------:R-:W-:-:S03]  /*13230*/  ISETP.GT.AND P5, PT, R0, 0x88, P3 ;  /* 0x000000880000780c */ /* 0x000fc60001fa4270 */
[----:B------:R3:W-:Y:S01]  /*13240*/  @P2 STG.E desc[UR18][R16.64], R23 ;  /* 0x0000001710002986 */ /* 0x0007e2000c101912 */
[----:B------:R-:W-:Y:S02]  /*13250*/  ISETP.GT.AND P2, PT, R0, 0x89, P3 ;  /* 0x000000890000780c */ /* 0x000fe40001f44270 */
[----:B--2---:R-:W-:Y:S01]  /*13260*/  IADD3.X R9, R13, UR17, RZ, P6, !PT ;  /* 0x000000110d097c10 */ /* 0x004fe2000b7fe4ff */
[----:B0-----:R-:W-:Y:S01]  /*13270*/  IMAD R15, R210, UR22, RZ ;  /* 0x00000016d20f7c24 */ /* 0x001fe2000f8e02ff */
[----:B------:R-:W-:Y:S01]  /*13280*/  ISETP.GT.AND P6, PT, R0, 0x90, P1 ;  /* 0x000000900000780c */ /* 0x000fe20000fc4270 */
[----:B------:R-:W-:Y:S02]  /*13290*/  IMAD R21, R209, UR22, RZ ;  /* 0x00000016d1157c24 */ /* 0x000fe4000f8e02ff */
[----:B------:R-:W-:Y:S01]  /*132a0*/  IMAD.U32 R7, RZ, RZ, UR16 ;  /* 0x00000010ff077e24 */ /* 0x000fe2000f8e00ff */
[----:B------:R0:W-:Y:S01]  /*132b0*/  @P4 STG.E desc[UR18][R8.64], R15 ;  /* 0x0000000f08004986 */ /* 0x0001e2000c101912 */
[----:B-1----:R-:W-:Y:S01]  /*132c0*/  IMAD R19, R208, UR22, RZ ;  /* 0x00000016d0137c24 */ /* 0x002fe2000f8e02ff */
[----:B------:R-:W-:Y:S01]  /*132d0*/  IADD3 R10, P4, R8, UR9, RZ ;  /* 0x00000009080a7c10 */ /* 0x000fe2000ff9e0ff */
[----:B------:R-:W-:Y:S01]  /*132e0*/  IMAD.WIDE.U32 R6, R7, 0x1c, R8 ;  /* 0x0000001c07067825 */ /* 0x000fe200078e0008 */
[----:B------:R1:W-:Y:S02]  /*132f0*/  @P5 STG.E desc[UR18][R16.64+0x20], R21 ;  /* 0x0000201510005986 */ /* 0x0003e4000c101912 */
[----:B------:R-:W-:-:S02]  /*13300*/  IADD3.X R11, R9, UR17, RZ, P4, !PT ;  /* 0x00000011090b7c10 */ /* 0x000fc4000a7fe4ff */
[----:B------:R2:W-:Y:S01]  /*13310*/  @P2 STG.E desc[UR18][R8.64+0x20], R19 ;  /* 0x0000201308002986 */ /* 0x0005e2000c101912 */
[C---:B------:R-:W-:Y:S01]  /*13320*/  ISETP.GT.AND P2, PT, R0.reuse, 0x91, P1 ;  /* 0x000000910000780c */ /* 0x040fe20000f44270 */
[----:B---3--:R-:W-:Y:S01]  /*13330*/  IMAD R23, R207, UR22, RZ ;  /* 0x00000016cf177c24 */ /* 0x008fe2000f8e02ff */
[C---:B------:R-:W-:Y:S01]  /*13340*/  ISETP.GT.AND P4, PT, R0.reuse, 0x90, P3 ;  /* 0x000000900000780c */ /* 0x040fe20001f84270 */
[----:B0-----:R-:W-:Y:S01]  /*13350*/  VIADD R15, R7, UR8 ;  /* 0x00000008070f7c36 */ /* 0x001fe20008000000 */
[----:B------:R-:W-:Y:S01]  /*13360*/  ISETP.GT.AND P5, PT, R0, 0x91, P3 ;  /* 0x000000910000780c */ /* 0x000fe20001fa4270 */
[----:B------:R-:W-:Y:S01]  /*13370*/  IMAD.MOV.U32 R14, RZ, RZ, R6 ;  /* 0x000000ffff0e7224 */ /* 0x000fe200078e0006 */
[----:B------:R-:W-:Y:S01]  /*13380*/  MOV R13, UR16 ;  /* 0x00000010000d7c02 */ /* 0x000fe20008000f00 */
[----:B-1----:R-:W-:-:S03]  /*13390*/  IMAD R17, R205, UR22, RZ ;  /* 0x00000016cd117c24 */ /* 0x002fc6000f8e02ff */
[----:B------:R-:W-:Y:S01]  /*133a0*/  @P6 STG.E desc[UR18][R14.64], R23 ;  /* 0x000000170e006986 */ /* 0x000fe2000c101912 */
[----:B------:R-:W-:Y:S01]  /*133b0*/  ISETP.GT.AND P6, PT, R0, 0x98, P1 ;  /* 0x000000980000780c */ /* 0x000fe20000fc4270 */
[----:B--2---:R-:W-:Y:S02]  /*133c0*/  IMAD R9, R206, UR22, RZ ;  /* 0x00000016ce097c24 */ /* 0x004fe4000f8e02ff */
[----:B------:R-:W-:Y:S02]  /*133d0*/  IMAD R19, R204, UR22, RZ ;  /* 0x00000016cc137c24 */ /* 0x000fe4000f8e02ff */
[----:B------:R-:W-:Y:S01]  /*133e0*/  IMAD.WIDE.U32 R12, R13, 0x1c, R10 ;  /* 0x0000001c0d0c7825 */ /* 0x000fe200078e000a */
[----:B------:R0:W-:Y:S03]  /*133f0*/  @P2 STG.E desc[UR18][R10.64], R9 ;  /* 0x000000090a002986 */ /* 0x0001e6000c101912 */
[----:B------:R-:W-:Y:S01]  /*13400*/  VIADD R13, R13, UR8 ;  /* 0x000000080d0d7c36 */ /* 0x000fe20008000000 */
[----:B------:R1:W-:Y:S01]  /*13410*/  @P4 STG.E desc[UR18][R14.64+0x20], R17 ;  /* 0x000020110e004986 */ /* 0x0003e2000c101912 */
        /* <DEDUP_REMOVED lines=11> */
[----:B-1----:R-:W-:Y:S01]  /*134d0*/  IMAD R17, R201, UR22, RZ ;  /* 0x00000016c9117c24 */ /* 0x002fe2000f8e02ff */
[----:B------:R-:W-:Y:S01]  /*134e0*/  MOV R14, R8 ;  /* 0x00000008000e7202 */ /* 0x000fe20000000f00 */
[----:B--2---:R-:W-:Y:S02]  /*134f0*/  IMAD R19, R200, UR22, RZ ;  /* 0x00000016c8137c24 */ /* 0x004fe4000f8e02ff */
        /* <DEDUP_REMOVED lines=14> */
[----:B-1----:R-:W-:-:S04]  /*135e0*/  IMAD.WIDE.U32 R6, R13, 0x1c, R10 ;  /* 0x0000001c0d067825 */ /* 0x002fc800078e000a */
[----:B------:R-:W-:Y:S02]  /*135f0*/  IMAD R19, R197, UR22, RZ ;  /* 0x00000016c5137c24 */ /* 0x000fe4000f8e02ff */
        /* <DEDUP_REMOVED lines=10> */
[----:B------:R-:W-:Y:S01]  /*136a0*/  @P2 STG.E desc[UR18][R12.64], R23 ;  /* 0x000000170c002986 */ /* 0x000fe2000c101912 */
[----:B------:R-:W-:Y:S02]  /*136b0*/  ISETP.GT.AND P2, PT, R0, 0xa9, P3 ;  /* 0x000000a90000780c */ /* 0x000fe40001f44270 */
[----:B--2---:R-:W-:Y:S01]  /*136c0*/  IADD3.X R9, R11, UR17, RZ, P6, !PT ;  /* 0x000000110b097c10 */ /* 0x004fe2000b7fe4ff */
[----:B0-----:R-:W-:Y:S01]  /*136d0*/  IMAD R15, R194, UR22, RZ ;  /* 0x00000016c20f7c24 */ /* 0x001fe2000f8e02ff */
[----:B------:R-:W-:Y:S01]  /*136e0*/  ISETP.GT.AND P6, PT, R0, 0xb0, P1 ;  /* 0x000000b00000780c */ /* 0x000fe20000fc4270 */
[----:B------:R-:W-:Y:S02]  /*136f0*/  IMAD R17, R193, UR22, RZ ;  /* 0x00000016c1117c24 */ /* 0x000fe4000f8e02ff */
[----:B------:R-:W-:Y:S01]  /*13700*/  IMAD.U32 R7, RZ, RZ, UR16 ;  /* 0x00000010ff077e24 */ /* 0x000fe2000f8e00ff */
[----:B------:R0:W-:Y:S01]  /*13710*/  @P4 STG.E desc[UR18][R8.64], R15 ;  /* 0x0000000f08004986 */ /* 0x0001e2000c101912 */
[----:B------:R-:W-:Y:S01]  /*13720*/  IMAD R19, R192, UR22, RZ ;  /* 0x00000016c0137c24 */ /* 0x000fe2000f8e02ff */
[----:B-1----:R-:W-:Y:S01]  /*13730*/  IADD3 R10, P4, R8, UR9, RZ ;  /* 0x00000009080a7c10 */ /* 0x002fe2000ff9e0ff */
[----:B------:R-:W-:Y:S01]  /*13740*/  IMAD.WIDE.U32 R6, R7, 0x1c, R8 ;  /* 0x0000001c07067825 */ /* 0x000fe200078e0008 */
[----:B------:R1:W-:Y:S02]  /*13750*/  @P5 STG.E desc[UR18][R12.64+0x20], R17 ;  /* 0x000020110c005986 */ /* 0x0003e4000c101912 */
[----:B------:R-:W-:-:S02]  /*13760*/  IADD3.X R11, R9, UR17, RZ, P4, !PT ;  /* 0x00000011090b7c10 */ /* 0x000fc4000a7fe4ff */
[----:B------:R2:W-:Y:S01]  /*13770*/  @P2 STG.E desc[UR18][R8.64+0x20], R19 ;  /* 0x0000201308002986 */ /* 0x0005e2000c101912 */
[C---:B------:R-:W-:Y:S01]  /*13780*/  ISETP.GT.AND P2, PT, R0.reuse, 0xb1, P1 ;  /* 0x000000b10000780c */ /* 0x040fe20000f44270 */
[----:B------:R-:W-:Y:S01]  /*13790*/  IMAD R21, R191, UR22, RZ ;  /* 0x00000016bf157c24 */ /* 0x000fe2000f8e02ff */
        /* <DEDUP_REMOVED lines=98> */
[----:B------:R-:W-:Y:S02]  /*13dc0*/  VIADD R15, R9, UR8 ;  /* 0x00000008090f7c36 */ /* 0x000fe40008000000 */
[----:B------:R-:W-:Y:S01]  /*13dd0*/  IMAD R9, R167, UR22, RZ ;  /* 0x00000016a7097c24 */ /* 0x000fe2000f8e02ff */
[----:B------:R-:W-:Y:S01]  /*13de0*/  @P2 STG.E desc[UR18][R6.64], R21 ;  /* 0x0000001506002986 */ /* 0x000fe2000c101912 */
[----:B------:R-:W-:-:S03]  /*13df0*/  ISETP.GT.AND P2, PT, R0, 0xe1, P1 ;  /* 0x000000e10000780c */ /* 0x000fc60000f44270 */
[----:B------:R0:W-:Y:S01]  /*13e00*/  @P4 STG.E desc[UR18][R12.64+0x20], R17 ;  /* 0x000020110c004986 */ /* 0x0001e2000c101912 */
[----:B------:R-:W-:-:S03]  /*13e10*/  IADD3 R10, P4, R6, UR9, RZ ;  /* 0x00000009060a7c10 */ /* 0x000fc6000ff9e0ff */
[----:B------:R1:W-:Y:S01]  /*13e20*/  @P6 STG.E desc[UR18][R6.64+0x20], R19 ;  /* 0x0000201306006986 */ /* 0x0003e2000c101912 */
[----:B------:R-:W-:-:S03]  /*13e30*/  ISETP.GT.AND P6, PT, R0, 0xe0, P3 ;  /* 0x000000e00000780c */ /* 0x000fc60001fc4270 */
[----:B------:R-:W-:Y:S01]  /*13e40*/  @P5 STG.E desc[UR18][R14.64], R9 ;  /* 0x000000090e005986 */ /* 0x000fe2000c101912 */
[C---:B------:R-:W-:Y:S02]  /*13e50*/  ISETP.GT.AND P5, PT, R0.reuse, 0xe1, P3 ;  /* 0x000000e10000780c */ /* 0x040fe40001fa4270 */
[----:B------:R-:W-:Y:S01]  /*13e60*/  IADD3.X R11, R7, UR17, RZ, P4, !PT ;  /* 0x00000011070b7c10 */ /* 0x000fe2000a7fe4ff */
[----:B0-----:R-:W-:Y:S01]  /*13e70*/  IMAD.U32 R13, RZ, RZ, UR16 ;  /* 0x00000010ff0d7e24 */ /* 0x001fe2000f8e00ff */
[----:B------:R-:W-:Y:S01]  /*13e80*/  ISETP.GT.AND P4, PT, R0, 0xe8, P1 ;  /* 0x000000e80000780c */ /* 0x000fe20000f84270 */
[----:B------:R-:W-:Y:S02]  /*13e90*/  IMAD R17, R166, UR22, RZ ;  /* 0x00000016a6117c24 */ /* 0x000fe4000f8e02ff */
[----:B-1----:R-:W-:Y:S02]  /*13ea0*/  IMAD R19, R165, UR22, RZ ;  /* 0x00000016a5137c24 */ /* 0x002fe4000f8e02ff */
[----:B------:R-:W-:Y:S01]  /*13eb0*/  IMAD.WIDE.U32 R6, R13, 0x1c, R10 ;  /* 0x0000001c0d067825 */ /* 0x000fe200078e000a */
[----:B------:R-:W-:Y:S03]  /*13ec0*/  @P2 STG.E desc[UR18][R10.64], R17 ;  /* 0x000000110a002986 */ /* 0x000fe6000c101912 */
[----:B------:R-:W-:Y:S01]  /*13ed0*/  IMAD R21, R164, UR22, RZ ;  /* 0x00000016a4157c24 */ /* 0x000fe2000f8e02ff */
[----:B------:R0:W-:Y:S01]  /*13ee0*/  @P6 STG.E desc[UR18][R14.64+0x20], R19 ;  /* 0x000020130e006986 */ /* 0x0001e2000c101912 */
[----:B------:R-:W-:Y:S01]  /*13ef0*/  IMAD R23, R163, UR22, RZ ;  /* 0x00000016a3177c24 */ /* 0x000fe2000f8e02ff */
[C---:B------:R-:W-:Y:S01]  /*13f00*/  ISETP.GT.AND P2, PT, R0.reuse, 0xe9, P1 ;  /* 0x000000e90000780c */ /* 0x040fe20000f44270 */
[----:B------:R-:W-:Y:S01]  /*13f10*/  VIADD R13, R7, UR8 ;  /* 0x00000008070d7c36 */ /* 0x000fe20008000000 */
[----:B------:R1:W-:Y:S01]  /*13f20*/  @P5 STG.E desc[UR18][R10.64+0x20], R21 ;  /* 0x000020150a005986 */ /* 0x0003e2000c101912 */
[----:B------:R-:W-:Y:S01]  /*13f30*/  IMAD.MOV.U32 R12, RZ, RZ, R6 ;  /* 0x000000ffff0c7224 */ /* 0x000fe200078e0006 */
[----:B------:R-:W-:-:S02]  /*13f40*/  ISETP.GT.AND P5, PT, R0, 0xe8, P3 ;  /* 0x000000e80000780c */ /* 0x000fc40001fa4270 */
[----:B------:R-:W-:Y:S02]  /*13f50*/  IADD3 R8, P6, R10, UR9, RZ ;  /* 0x000000090a087c10 */ /* 0x000fe4000ffde0ff */
[----:B------:R-:W-:Y:S01]  /*13f60*/  @P4 STG.E desc[UR18][R12.64], R23 ;  /* 0x000000170c004986 */ /* 0x000fe2000c101912 */
[----:B------:R-:W-:Y:S01]  /*13f70*/  ISETP.GT.AND P4, PT, R0, 0xe9, P3 ;  /* 0x000000e90000780c */ /* 0x000fe20001f84270 */
[----:B0-----:R-:W-:Y:S01]  /*13f80*/  IMAD R15, R162, UR22, RZ ;  /* 0x00000016a20f7c24 */ /* 0x001fe2000f8e02ff */
[----:B------:R-:W-:Y:S01]  /*13f90*/  IADD3.X R9, R11, UR17, RZ, P6, !PT ;  /* 0x000000110b097c10 */ /* 0x000fe2000b7fe4ff */
[----:B------:R-:W-:Y:S02]  /*13fa0*/  IMAD R17, R161, UR22, RZ ;  /* 0x00000016a1117c24 */ /* 0x000fe4000f8e02ff */
[----:B------:R-:W-:Y:S02]  /*13fb0*/  IMAD R19, R160, UR22, RZ ;  /* 0x00000016a0137c24 */ /* 0x000fe4000f8e02ff */
[----:B------:R0:W-:Y:S04]  /*13fc0*/  @P2 STG.E desc[UR18][R8.64], R15 ;  /* 0x0000000f08002986 */ /* 0x0001e8000c101912 */
[----:B------:R2:W-:Y:S01]  /*13fd0*/  @P5 STG.E desc[UR18][R12.64+0x20], R17 ;  /* 0x000020110c005986 */ /* 0x0005e2000c101912 */
[----:B-1----:R-:W-:Y:S01]  /*13fe0*/  IADD3 R10, P5, R8, UR9, RZ ;  /* 0x00000009080a7c10 */ /* 0x002fe2000ffbe0ff */
[----:B------:R-:W-:Y:S01]  /*13ff0*/  IMAD.U32 R7, RZ, RZ, UR16 ;  /* 0x00000010ff077e24 */ /* 0x000fe2000f8e00ff */
[C---:B------:R-:W-:Y:S01]  /*14000*/  ISETP.GT.AND P2, PT, R0.reuse, 0xf0, P1 ;  /* 0x000000f00000780c */ /* 0x040fe20000f44270 */
[----:B------:R1:W-:Y:S01]  /*14010*/  @P4 STG.E desc[UR18][R8.64+0x20], R19 ;  /* 0x0000201308004986 */ /* 0x0003e2000c101912 */
[----:B------:R-:W-:-:S02]  /*14020*/  ISETP.GT.AND P4, PT, R0, 0xf1, P1 ;  /* 0x000000f10000780c */ /* 0x000fc40000f84270 */
[----:B------:R-:W-:Y:S02]  /*14030*/  IADD3.X R11, R9, UR17, RZ, P5, !PT ;  /* 0x00000011090b7c10 */ /* 0x000fe4000affe4ff */
[C---:B------:R-:W-:Y:S01]  /*14040*/  ISETP.GT.AND P5, PT, R0.reuse, 0xf0, P3 ;  /* 0x000000f00000780c */ /* 0x040fe20001fa4270 */
[----:B------:R-:W-:Y:S01]  /*14050*/  IMAD.WIDE.U32 R6, R7, 0x1c, R8 ;  /* 0x0000001c07067825 */ /* 0x000fe200078e0008 */
[----:B0-----:R-:W-:Y:S02]  /*14060*/  MOV R15, UR16 ;  /* 0x00000010000f7c02 */ /* 0x001fe40008000f00 */
[----:B------:R-:W-:Y:S01]  /*14070*/  ISETP.GT.AND P6, PT, R0, 0xf1, P3 ;  /* 0x000000f10000780c */ /* 0x000fe20001fc4270 */
[----:B------:R-:W-:Y:S02]  /*14080*/  IMAD R21, R159, UR22, RZ ;  /* 0x000000169f157c24 */ /* 0x000fe4000f8e02ff */
[----:B------:R-:W-:Y:S02]  /*14090*/  VIADD R7, R7, UR8 ;  /* 0x0000000807077c36 */ /* 0x000fe40008000000 */
[----:B--2---:R-:W-:-:S04]  /*140a0*/  IMAD.WIDE.U32 R12, R15, 0x1c, R10 ;  /* 0x0000001c0f0c7825 */ /* 0x004fc800078e000a */
[----:B------:R-:W-:Y:S02]  /*140b0*/  IMAD R15, R158, UR22, RZ ;  /* 0x000000169e0f7c24 */ /* 0x000fe4000f8e02ff */
[----:B------:R-:W-:Y:S02]  /*140c0*/  IMAD R17, R157, UR22, RZ ;  /* 0x000000169d117c24 */ /* 0x000fe4000f8e02ff */
[----:B-1----:R-:W-:Y:S01]  /*140d0*/  IMAD R19, R156, UR22, RZ ;  /* 0x000000169c137c24 */ /* 0x002fe2000f8e02ff */
[----:B------:R-:W-:Y:S01]  /*140e0*/  @P2 STG.E desc[UR18][R6.64], R21 ;  /* 0x0000001506002986 */ /* 0x000fe2000c101912 */
[----:B------:R-:W-:-:S03]  /*140f0*/  ISETP.GT.AND P2, PT, R0, 0xf8, P1 ;  /* 0x000000f80000780c */ /* 0x000fc60000f44270 */
[----:B------:R0:W-:Y:S01]  /*14100*/  @P4 STG.E desc[UR18][R10.64], R15 ;  /* 0x0000000f0a004986 */ /* 0x0001e2000c101912 */
[----:B------:R-:W-:-:S03]  /*14110*/  ISETP.GT.AND P1, PT, R0, 0xf9, P1 ;  /* 0x000000f90000780c */ /* 0x000fc60000f24270 */
[----:B------:R-:W-:Y:S01]  /*14120*/  @P5 STG.E desc[UR18][R6.64+0x20], R17 ;  /* 0x0000201106005986 */ /* 0x000fe2000c101912 */
[----:B------:R-:W-:-:S03]  /*14130*/  ISETP.GT.AND P5, PT, R0, 0xf8, P3 ;  /* 0x000000f80000780c */ /* 0x000fc60001fa4270 */
[----:B------:R1:W-:Y:S01]  /*14140*/  @P6 STG.E desc[UR18][R10.64+0x20], R19 ;  /* 0x000020130a006986 */ /* 0x0003e2000c101912 */
[----:B------:R-:W-:Y:S02]  /*14150*/  IADD3 R8, P6, R10, UR9, RZ ;  /* 0x000000090a087c10 */ /* 0x000fe4000ffde0ff */
[----:B------:R-:W-:Y:S02]  /*14160*/  ISETP.GT.AND P3, PT, R0, 0xf9, P3 ;  /* 0x000000f90000780c */ /* 0x000fe40001f64270 */
[----:B------:R-:W-:Y:S01]  /*14170*/  ISETP.GT.AND P4, PT, R154, 0x80, PT ;  /* 0x000000809a00780c */ /* 0x000fe20003f84270 */
[----:B------:R-:W-:Y:S01]  /*14180*/  VIADD R13, R13, UR8 ;  /* 0x000000080d0d7c36 */ /* 0x000fe20008000000 */
[----:B------:R-:W-:Y:S01]  /*14190*/  IADD3.X R9, R11, UR17, RZ, P6, !PT ;  /* 0x000000110b097c10 */ /* 0x000fe2000b7fe4ff */
[----:B------:R-:W-:Y:S01]  /*141a0*/  IMAD R23, R155, UR22, RZ ;  /* 0x000000169b177c24 */ /* 0x000fe2000f8e02ff */
[----:B------:R-:W-:Y:S01]  /*141b0*/  ISETP.GT.AND P6, PT, R0, RZ, P4 ;  /* 0x000000ff0000720c */ /* 0x000fe200027c4270 */
[----:B0-----:R-:W-:-:S02]  /*141c0*/  IMAD R15, R152, UR22, RZ ;  /* 0x00000016980f7c24 */ /* 0x001fc4000f8e02ff */
[----:B-1----:R-:W-:Y:S01]  /*141d0*/  IMAD R11, R22, UR22, RZ ;  /* 0x00000016160b7c24 */ /* 0x002fe2000f8e02ff */
[----:B------:R-:W-:Y:S01]  /*141e0*/  @P2 STG.E desc[UR18][R12.64], R23 ;  /* 0x000000170c002986 */ /* 0x000fe2000c101912 */
[----:B------:R-:W-:Y:S01]  /*141f0*/  IMAD R17, R20, UR22, RZ ;  /* 0x0000001614117c24 */ /* 0x000fe2000f8e02ff */
[----:B------:R-:W-:Y:S01]  /*14200*/  ISETP.GT.AND P2, PT, R154, 0x88, PT ;  /* 0x000000889a00780c */ /* 0x000fe20003f44270 */
[----:B------:R-:W-:Y:S01]  /*14210*/  IMAD R19, R24, UR22, RZ ;  /* 0x0000001618137c24 */ /* 0x000fe2000f8e02ff */
[----:B------:R-:W-:Y:S04]  /*14220*/  @P1 STG.E desc[UR18][R8.64], R15 ;  /* 0x0000000f08001986 */ /* 0x000fe8000c101912 */
[----:B------:R-:W-:Y:S01]  /*14230*/  @P5 STG.E desc[UR18][R12.64+0x20], R11 ;  /* 0x0000200b0c005986 */ /* 0x000fe2000c101912 */
[----:B------:R-:W-:-:S03]  /*14240*/  ISETP.GT.AND P5, PT, R0, 0x1, P4 ;  /* 0x000000010000780c */ /* 0x000fc600027a4270 */
[----:B------:R0:W-:Y:S01]  /*14250*/  @P3 STG.E desc[UR18][R8.64+0x20], R17 ;  /* 0x0000201108003986 */ /* 0x0001e2000c101912 */
[C---:B------:R-:W-:Y:S02]  /*14260*/  ISETP.GT.AND P3, PT, R0.reuse, RZ, P2 ;  /* 0x000000ff0000720c */ /* 0x040fe40001764270 */
[C---:B------:R-:W-:Y:S01]  /*14270*/  ISETP.GT.AND P1, PT, R0.reuse, 0x1, P2 ;  /* 0x000000010000780c */ /* 0x040fe20001724270 */
[----:B------:R-:W-:Y:S01]  /*14280*/  IMAD.U32 R7, RZ, RZ, UR16 ;  /* 0x00000010ff077e24 */ /* 0x000fe2000f8e00ff */
[----:B------:R-:W-:Y:S01]  /*14290*/  @P6 STG.E desc[UR18][R4.64+0x200], R19 ;  /* 0x0002001304006986 */ /* 0x000fe2000c101912 */
[----:B------:R-:W-:Y:S01]  /*142a0*/  ISETP.GT.AND P6, PT, R0, 0x8, P4 ;  /* 0x000000080000780c */ /* 0x000fe200027c4270 */
[----:B------:R-:W-:Y:S02]  /*142b0*/  IMAD R25, R25, UR22, RZ ;  /* 0x0000001619197c24 */ /* 0x000fe4000f8e02ff */
[----:B------:R-:W-:-:S04]  /*142c0*/  IMAD.WIDE.U32 R6, R7, 0x1c, R2 ;  /* 0x0000001c07067825 */ /* 0x000fc800078e0002 */
[----:B0-----:R-:W-:Y:S02]  /*142d0*/  IMAD R9, R26, UR22, RZ ;  /* 0x000000161a097c24 */ /* 0x001fe4000f8e02ff */
[----:B------:R-:W-:Y:S01]  /*142e0*/  IMAD R27, R27, UR22, RZ ;  /* 0x000000161b1b7c24 */ /* 0x000fe2000f8e02ff */
[----:B------:R-:W-:Y:S01]  /*142f0*/  MOV R10, R6 ;  /* 0x00000006000a7202 */ /* 0x000fe20000000f00 */
[----:B------:R-:W-:Y:S01]  /*14300*/  VIADD R11, R7, UR8 ;  /* 0x00000008070b7c36 */ /* 0x000fe20008000000 */
[----:B------:R-:W-:Y:S01]  /*14310*/  @P5 STG.E desc[UR18][R2.64+0x200], R25 ;  /* 0x0002001902005986 */ /* 0x000fe2000c101912 */
[----:B------:R-:W-:Y:S01]  /*14320*/  IMAD R13, R28, UR22, RZ ;  /* 0x000000161c0d7c24 */ /* 0x000fe2000f8e02ff */
[----:B------:R-:W-:Y:S02]  /*14330*/  IADD3 R6, P5, R2, UR9, RZ ;  /* 0x0000000902067c10 */ /* 0x000fe4000ffbe0ff */
[----:B------:R-:W-:Y:S01]  /*14340*/  @P3 STG.E desc[UR18][R4.64+0x220], R9 ;  /* 0x0002200904003986 */ /* 0x000fe2000c101912 */
[----:B------:R-:W-:-:S03]  /*14350*/  ISETP.GT.AND P3, PT, R0, 0x8, P2 ;  /* 0x000000080000780c */ /* 0x000fc60001764270 */
[----:B------:R0:W-:Y:S01]  /*14360*/  @P1 STG.E desc[UR18][R2.64+0x220], R27 ;  /* 0x0002201b02001986 */ /* 0x0001e2000c101912 */
[C---:B------:R-:W-:Y:S01]  /*14370*/  ISETP.GT.AND P1, PT, R0.reuse, 0x9, P4 ;  /* 0x000000090000780c */ /* 0x040fe20002724270 */
[----:B------:R-:W-:Y:S01]  /*14380*/  IMAD.U32 R17, RZ, RZ, UR16 ;  /* 0x00000010ff117e24 */ /* 0x000fe2000f8e00ff */
[----:B------:R-:W-:Y:S01]  /*14390*/  IADD3.X R7, R3, UR17, RZ, P5, !PT ;  /* 0x0000001103077c10 */ /* 0x000fe2000affe4ff */
[----:B------:R1:W-:Y:S01]  /*143a0*/  @P6 STG.E desc[UR18][R10.64+0x200], R13 ;  /* 0x0002000d0a006986 */ /* 0x0003e2000c101912 */
[C---:B------:R-:W-:Y:S02]  /*143b0*/  ISETP.GT.AND P6, PT, R0.reuse, 0x9, P2 ;  /* 0x000000090000780c */ /* 0x040fe400017c4270 */
[----:B------:R-:W-:Y:S01]  /*143c0*/  ISETP.GT.AND P5, PT, R0, 0x10, P4 ;  /* 0x000000100000780c */ /* 0x000fe200027a4270 */
[----:B------:R-:W-:Y:S02]  /*143d0*/  IMAD R29, R29, UR22, RZ ;  /* 0x000000161d1d7c24 */ /* 0x000fe4000f8e02ff */
[----:B------:R-:W-:-:S02]  /*143e0*/  IMAD R15, R30, UR22, RZ ;  /* 0x000000161e0f7c24 */ /* 0x000fc4000f8e02ff */
[----:B0-----:R-:W-:Y:S02]  /*143f0*/  IMAD.WIDE.U32 R2, R17, 0x1c, R6 ;  /* 0x0000001c11027825 */ /* 0x001fe400078e0006 */
[----:B------:R-:W-:Y:S02]  /*14400*/  @P1 STG.E desc[UR18][R6.64+0x200], R29 ;  /* 0x0002001d06001986 */ /* 0x000fe4000c101912 */
[----:B------:R-:W-:Y:S02]  /*14410*/  IMAD R31, R31, UR22, RZ ;  /* 0x000000161f1f7c24 */ /* 0x000fe4000f8e02ff */
[----:B------:R-:W-:Y:S02]  /*14420*/  VIADD R9, R3, UR8 ;  /* 0x0000000803097c36 */ /* 0x000fe40008000000 */
[----:B-1----:R-:W-:Y:S02]  /*14430*/  IMAD R13, R32, UR22, RZ ;  /* 0x00000016200d7c24 */ /* 0x002fe4000f8e02ff */
[----:B------:R-:W-:Y:S01]  /*14440*/  IMAD.MOV.U32 R8, RZ, RZ, R2 ;  /* 0x000000ffff087224 */ /* 0x000fe200078e0002 */
[C---:B------:R-:W-:Y:S01]  /*14450*/  ISETP.GT.AND P1, PT, R0.reuse, 0x11, P4 ;  /* 0x000000110000780c */ /* 0x040fe20002724270 */
[----:B------:R0:W-:Y:S01]  /*14460*/  @P3 STG.E desc[UR18][R10.64+0x220], R15 ;  /* 0x0002200f0a003986 */ /* 0x0001e2000c101912 */
[----:B------:R-:W-:-:S03]  /*14470*/  ISETP.GT.AND P3, PT, R0, 0x10, P2 ;  /* 0x000000100000780c */ /* 0x000fc60001764270 */
[----:B------:R-:W-:Y:S01]  /*14480*/  @P6 STG.E desc[UR18][R6.64+0x220], R31 ;  /* 0x0002201f06006986 */ /* 0x000fe2000c101912 */
[----:B------:R-:W-:-:S03]  /*14490*/  IADD3 R4, P6, R6, UR9, RZ ;  /* 0x0000000906047c10 */ /* 0x000fc6000ffde0ff */
[----:B------:R1:W-:Y:S01]  /*144a0*/  @P5 STG.E desc[UR18][R8.64+0x200], R13 ;  /* 0x0002000d08005986 */ /* 0x0003e2000c101912 */
[C---:B------:R-:W-:Y:S01]  /*144b0*/  ISETP.GT.AND P5, PT, R0.reuse, 0x11, P2 ;  /* 0x000000110000780c */ /* 0x040fe200017a4270 */
[----:B------:R-:W-:Y:S01]  /*144c0*/  IMAD R33, R33, UR22, RZ ;  /* 0x0000001621217c24 */ /* 0x000fe2000f8e02ff */
[----:B------:R-:W-:Y:S01]  /*144d0*/  IADD3.X R5, R7, UR17, RZ, P6, !PT ;  /* 0x0000001107057c10 */ /* 0x000fe2000b7fe4ff */
[----:B------:R-:W-:Y:S01]  /*144e0*/  IMAD.U32 R3, RZ, RZ, UR16 ;  /* 0x00000010ff037e24 */ /* 0x000fe2000f8e00ff */
[----:B------:R-:W-:Y:S01]  /*144f0*/  ISETP.GT.AND P6, PT, R0, 0x18, P4 ;  /* 0x000000180000780c */ /* 0x000fe200027c4270 */
[----:B0-----:R-:W-:Y:S02]  /*14500*/  IMAD R15, R34, UR22, RZ ;  /* 0x00000016220f7c24 */ /* 0x001fe4000f8e02ff */
[----:B------:R-:W-:Y:S01]  /*14510*/  IMAD R35, R35, UR22, RZ ;  /* 0x0000001623237c24 */ /* 0x000fe2000f8e02ff */
[----:B------:R-:W-:Y:S01]  /*14520*/  @P1 STG.E desc[UR18][R4.64+0x200], R33 ;  /* 0x0002002104001986 */ /* 0x000fe2000c101912 */
[----:B------:R-:W-:Y:S01]  /*14530*/  IMAD.WIDE.U32 R2, R3, 0x1c, R4 ;  /* 0x0000001c03027825 */ /* 0x000fe200078e0004 */
[----:B------:R-:W-:-:S02]  /*14540*/  ISETP.GT.AND P1, PT, R0, 0x19, P4 ;  /* 0x000000190000780c */ /* 0x000fc40002724270 */
[----:B------:R0:W-:Y:S01]  /*14550*/  @P3 STG.E desc[UR18][R8.64+0x220], R15 ;  /* 0x0002200f08003986 */ /* 0x0001e2000c101912 */
[----:B-1----:R-:W-:Y:S01]  /*14560*/  IMAD R13, R36, UR22, RZ ;  /* 0x00000016240d7c24 */ /* 0x002fe2000f8e02ff */
[----:B------:R-:W-:Y:S01]  /*14570*/  IADD3 R11, R3, UR8, RZ ;  /* 0x00000008030b7c10 */ /* 0x000fe2000fffe0ff */
[----:B------:R-:W-:Y:S01]  /*14580*/  IMAD.MOV.U32 R10, RZ, RZ, R2 ;  /* 0x000000ffff0a7224 */ /* 0x000fe200078e0002 */
[----:B------:R1:W-:Y:S01]  /*14590*/  @P5 STG.E desc[UR18][R4.64+0x220], R35 ;  /* 0x0002202304005986 */ /* 0x0003e2000c101912 */
[----:B------:R-:W-:Y:S01]  /*145a0*/  IADD3 R6, P5, R4, UR9, RZ ;  /* 0x0000000904067c10 */ /* 0x000fe2000ffbe0ff */
[----:B------:R-:W-:Y:S01]  /*145b0*/  IMAD R37, R37, UR22, RZ ;  /* 0x0000001625257c24 */ /* 0x000fe2000f8e02ff */
[C---:B------:R-:W-:Y:S01]  /*145c0*/  ISETP.GT.AND P3, PT, R0.reuse, 0x18, P2 ;  /* 0x000000180000780c */ /* 0x040fe20001764270 */
[----:B------:R2:W-:Y:S01]  /*145d0*/  @P6 STG.E desc[UR18][R10.64+0x200], R13 ;  /* 0x0002000d0a006986 */ /* 0x0005e2000c101912 */
[----:B------:R-:W-:Y:S02]  /*145e0*/  IADD3.X R7, R5, UR17, RZ, P5, !PT ;  /* 0x0000001105077c10 */ /* 0x000fe4000affe4ff */
[----:B------:R-:W-:Y:S01]  /*145f0*/  ISETP.GT.AND P6, PT, R0, 0x19, P2 ;  /* 0x000000190000780c */ /* 0x000fe200017c4270 */
[----:B------:R-:W-:-:S02]  /*14600*/  IMAD.U32 R3, RZ, RZ, UR16 ;  /* 0x00000010ff037e24 */ /* 0x000fc4000f8e00ff */
[----:B------:R-:W-:Y:S01]  /*14610*/  @P1 STG.E desc[UR18][R6.64+0x200], R37 ;  /* 0x0002002506001986 */ /* 0x000fe2000c101912 */
[----:B------:R-:W-:Y:S01]  /*14620*/  ISETP.GT.AND P1, PT, R0, 0x20, P4 ;  /* 0x000000200000780c */ /* 0x000fe20002724270 */
[----:B0-----:R-:W-:Y:S02]  /*14630*/  IMAD R9, R38, UR22, RZ ;  /* 0x0000001626097c24 */ /* 0x001fe4000f8e02ff */
[----:B------:R-:W-:Y:S02]  /*14640*/  IMAD R39, R39, UR22, RZ ;  /* 0x0000001627277c24 */ /* 0x000fe4000f8e02ff */
[----:B------:R-:W-:Y:S01]  /*14650*/  IMAD.WIDE.U32 R2, R3, 0x1c, R6 ;  /* 0x0000001c03027825 */ /* 0x000fe200078e0006 */
[----:B------:R0:W-:Y:S01]  /*14660*/  @P3 STG.E desc[UR18][R10.64+0x220], R9 ;  /* 0x000220090a003986 */ /* 0x0001e2000c101912 */
[----:B-1----:R-:W-:Y:S02]  /*14670*/  IADD3 R4, P3, R6, UR9, RZ ;  /* 0x0000000906047c10 */ /* 0x002fe4000ff7e0ff */
[----:B------:R-:W-:Y:S01]  /*14680*/  IMAD R15, R40, UR22, RZ ;  /* 0x00000016280f7c24 */ /* 0x000fe2000f8e02ff */
[----:B------:R1:W-:Y:S01]  /*14690*/  @P6 STG.E desc[UR18][R6.64+0x220], R39 ;  /* 0x0002202706006986 */ /* 0x0003e2000c101912 */
[----:B--2---:R-:W-:-:S02]  /*146a0*/  VIADD R13, R3, UR8 ;  /* 0x00000008030d7c36 */ /* 0x004fc40008000000 */
[----:B------:R-:W-:Y:S01]  /*146b0*/  IMAD.MOV.U32 R12, RZ, RZ, R2 ;  /* 0x000000ffff0c7224 */ /* 0x000fe200078e0002 */
[C---:B------:R-:W-:Y:S02]  /*146c0*/  ISETP.GT.AND P6, PT, R0.reuse, 0x21, P4 ;  /* 0x000000210000780c */ /* 0x040fe400027c4270 */
[----:B------:R-:W-:Y:S02]  /*146d0*/  IADD3.X R5, R7, UR17, RZ, P3, !PT ;  /* 0x0000001107057c10 */ /* 0x000fe40009ffe4ff */
[C---:B------:R-:W-:Y:S01]  /*146e0*/  ISETP.GT.AND P5, PT, R0.reuse, 0x20, P2 ;  /* 0x000000200000780c */ /* 0x040fe200017a4270 */
[----:B------:R2:W-:Y:S01]  /*146f0*/  @P1 STG.E desc[UR18][R12.64+0x200], R15 ;  /* 0x0002000f0c001986 */ /* 0x0005e2000c101912 */
[C---:B------:R-:W-:Y:S02]  /*14700*/  ISETP.GT.AND P3, PT, R0.reuse, 0x21, P2 ;  /* 0x000000210000780c */ /* 0x040fe40001764270 */
[----:B------:R-:W-:Y:S01]  /*14710*/  ISETP.GT.AND P1, PT, R0, 0x28, P4 ;  /* 0x000000280000780c */ /* 0x000fe20002724270 */
[----:B0-----:R-:W-:-:S04]  /*14720*/  IMAD.WIDE.U32 R8, R17, 0x1c, R4 ;  /* 0x0000001c11087825 */ /* 0x001fc800078e0004 */
[----:B------:R-:W-:Y:S02]  /*14730*/  IMAD R41, R41, UR22, RZ ;  /* 0x0000001629297c24 */ /* 0x000fe4000f8e02ff */
[----:B-1----:R-:W-:Y:S02]  /*14740*/  IMAD R7, R42, UR22, RZ ;  /* 0x000000162a077c24 */ /* 0x002fe4000f8e02ff */
[----:B------:R-:W-:Y:S01]  /*14750*/  IMAD R43, R43, UR22, RZ ;  /* 0x000000162b2b7c24 */ /* 0x000fe2000f8e02ff */
[----:B------:R-:W-:Y:S01]  /*14760*/  IADD3 R9, R9, UR8, RZ ;  /* 0x0000000809097c10 */ /* 0x000fe2000fffe0ff */
[----:B------:R-:W-:Y:S01]  /*14770*/  IMAD R11, R44, UR22, RZ ;  /* 0x000000162c0b7c24 */ /* 0x000fe2000f8e02ff */
[----:B------:R-:W-:Y:S01]  /*14780*/  @P6 STG.E desc[UR18][R4.64+0x200], R41 ;  /* 0x0002002904006986 */ /* 0x000fe2000c101912 */
[----:B------:R-:W-:-:S03]  /*14790*/  IADD3 R2, P6, R4, UR9, RZ ;  /* 0x0000000904027c10 */ /* 0x000fc6000ffde0ff */
[----:B------:R0:W-:Y:S01]  /*147a0*/  @P5 STG.E desc[UR18][R12.64+0x220], R7 ;  /* 0x000220070c005986 */ /* 0x0001e2000c101912 */
[----:B------:R-:W-:-:S03]  /*147b0*/  ISETP.GT.AND P5, PT, R0, 0x28, P2 ;  /* 0x000000280000780c */ /* 0x000fc600017a4270 */
[----:B------:R1:W-:Y:S01]  /*147c0*/  @P3 STG.E desc[UR18][R4.64+0x220], R43 ;  /* 0x0002202b04003986 */ /* 0x0003e2000c101912 */
[----:B------:R-:W-:-:S03]  /*147d0*/  ISETP.GT.AND P3, PT, R0, 0x29, P4 ;  /* 0x000000290000780c */ /* 0x000fc60002764270 */
[----:B------:R3:W-:Y:S01]  /*147e0*/  @P1 STG.E desc[UR18][R8.64+0x200], R11 ;  /* 0x0002000b08001986 */ /* 0x0007e2000c101912 */
[C---:B------:R-:W-:Y:S01]  /*147f0*/  ISETP.GT.AND P1, PT, R0.reuse, 0x29, P2 ;  /* 0x000000290000780c */ /* 0x040fe20001724270 */
[----:B--2---:R-:W-:Y:S01]  /*14800*/  IMAD.U32 R15, RZ, RZ, UR16 ;  /* 0x00000010ff0f7e24 */ /* 0x004fe2000f8e00ff */
[----:B------:R-:W-:Y:S02]  /*14810*/  IADD3.X R3, R5, UR17, RZ, P6, !PT ;  /* 0x0000001105037c10 */ /* 0x000fe4000b7fe4ff */
[----:B------:R-:W-:Y:S01]  /*14820*/  ISETP.GT.AND P6, PT, R0, 0x30, P4 ;  /* 0x000000300000780c */ /* 0x000fe200027c4270 */
[----:B------:R-:W-:Y:S02]  /*14830*/  IMAD R45, R45, UR22, RZ ;  /* 0x000000162d2d7c24 */ /* 0x000fe4000f8e02ff */
[----:B0-----:R-:W-:Y:S02]  /*14840*/  IMAD R13, R46, UR22, RZ ;  /* 0x000000162e0d7c24 */ /* 0x001fe4000f8e02ff */
[----:B-1----:R-:W-:Y:S01]  /*14850*/  IMAD.WIDE.U32 R4, R15, 0x1c, R2 ;  /* 0x0000001c0f047825 */ /* 0x002fe200078e0002 */
[----:B------:R-:W-:Y:S03]  /*14860*/  @P3 STG.E desc[UR18][R2.64+0x200], R45 ;  /* 0x0002002d02003986 */ /* 0x000fe6000c101912 */
[----:B------:R-:W-:Y:S01]  /*14870*/  IMAD R47, R47, UR22, RZ ;  /* 0x000000162f2f7c24 */ /* 0x000fe2000f8e02ff */
[----:B------:R0:W-:Y:S01]  /*14880*/  @P5 STG.E desc[UR18][R8.64+0x220], R13 ;  /* 0x0002200d08005986 */ /* 0x0001e2000c101912 */
[----:B---3--:R-:W-:-:S02]  /*14890*/  VIADD R11, R5, UR8 ;  /* 0x00000008050b7c36 */ /* 0x008fc40008000000 */
[----:B------:R-:W-:Y:S01]  /*148a0*/  IMAD R5, R48, UR22, RZ ;  /* 0x0000001630057c24 */ /* 0x000fe2000f8e02ff */
[----:B------:R1:W-:Y:S01]  /*148b0*/  @P1 STG.E desc[UR18][R2.64+0x220], R47 ;  /* 0x0002202f02001986 */ /* 0x0003e2000c101912 */
[----:B------:R-:W-:Y:S01]  /*148c0*/  IMAD.MOV.U32 R10, RZ, RZ, R4 ;  /* 0x000000ffff0a7224 */ /* 0x000fe200078e0004 */
[C---:B------:R-:W-:Y:S02]  /*148d0*/  ISETP.GT.AND P1, PT, R0.reuse, 0x31, P4 ;  /* 0x000000310000780c */ /* 0x040fe40002724270 */
[----:B------:R-:W-:Y:S02]  /*148e0*/  ISETP.GT.AND P3, PT, R0, 0x30, P2 ;  /* 0x000000300000780c */ /* 0x000fe40001764270 */
[----:B------:R2:W-:Y:S01]  /*148f0*/  @P6 STG.E desc[UR18][R10.64+0x200], R5 ;  /* 0x000200050a006986 */ /* 0x0005e2000c101912 */
[----:B------:R-:W-:Y:S02]  /*14900*/  IADD3 R6, P5, R2, UR9, RZ ;  /* 0x0000000902067c10 */ /* 0x000fe4000ffbe0ff */
[C---:B------:R-:W-:Y:S01]  /*14910*/  ISETP.GT.AND P6, PT, R0.reuse, 0x31, P2 ;  /* 0x000000310000780c */ /* 0x040fe200017c4270 */
[----:B------:R-:W-:Y:S01]  /*14920*/  IMAD R49, R49, UR22, RZ ;  /* 0x0000001631317c24 */ /* 0x000fe2000f8e02ff */
[----:B------:R-:W-:Y:S01]  /*14930*/  IADD3.X R7, R3, UR17, RZ, P5, !PT ;  /* 0x0000001103077c10 */ /* 0x000fe2000affe4ff */
[----:B0-----:R-:W-:Y:S01]  /*14940*/  IMAD.U32 R9, RZ, RZ, UR16 ;  /* 0x00000010ff097e24 */ /* 0x001fe2000f8e00ff */
[----:B------:R-:W-:Y:S01]  /*14950*/  ISETP.GT.AND P5, PT, R0, 0x38, P4 ;  /* 0x000000380000780c */ /* 0x000fe200027a4270 */
[----:B------:R-:W-:-:S02]  /*14960*/  IMAD R13, R50, UR22, RZ ;  /* 0x00000016320d7c24 */ /* 0x000fc4000f8e02ff */
[----:B------:R-:W-:Y:S01]  /*14970*/  IMAD R51, R51, UR22, RZ ;  /* 0x0000001633337c24 */ /* 0x000fe2000f8e02ff */
[----:B------:R-:W-:Y:S01]  /*14980*/  @P1 STG.E desc[UR18][R6.64+0x200], R49 ;  /* 0x0002003106001986 */ /* 0x000fe2000c101912 */
[----:B-1----:R-:W-:Y:S01]  /*14990*/  IMAD.WIDE.U32 R2, R9, 0x1c, R6 ;  /* 0x0000001c09027825 */ /* 0x002fe200078e0006 */
[----:B------:R-:W-:Y:S02]  /*149a0*/  ISETP.GT.AND P1, PT, R0, 0x39, P4 ;  /* 0x000000390000780c */ /* 0x000fe40002724270 */
[----:B------:R0:W-:Y:S01]  /*149b0*/  @P3 STG.E desc[UR18][R10.64+0x220], R13 ;  /* 0x0002200d0a003986 */ /* 0x0001e2000c101912 */
[----:B------:R-:W-:Y:S01]  /*149c0*/  IMAD R15, R52, UR22, RZ ;  /* 0x00000016340f7c24 */ /* 0x000fe2000f8e02ff */
[----:B------:R-:W-:Y:S02]  /*149d0*/  IADD3 R9, R3, UR8, RZ ;  /* 0x0000000803097c10 */ /* 0x000fe4000fffe0ff */
[----:B------:R1:W-:Y:S01]  /*149e0*/  @P6 STG.E desc[UR18][R6.64+0x220], R51 ;  /* 0x0002203306006986 */ /* 0x0003e2000c101912 */
[----:B------:R-:W-:Y:S01]  /*149f0*/  IADD3 R4, P6, R6, UR9, RZ ;  /* 0x0000000906047c10 */ /* 0x000fe2000ffde0ff */
[----:B------:R-:W-:Y:S01]  /*14a00*/  IMAD.MOV.U32 R8, RZ, RZ, R2 ;  /* 0x000000ffff087224 */ /* 0x000fe200078e0002 */
[----:B------:R-:W-:Y:S01]  /*14a10*/  ISETP.GT.AND P3, PT, R0, 0x38, P2 ;  /* 0x000000380000780c */ /* 0x000fe20001764270 */
[----:B------:R-:W-:Y:S01]  /*14a20*/  IMAD R53, R53, UR22, RZ ;  /* 0x0000001635357c24 */ /* 0x000fe2000f8e02ff */
[----:B--2---:R-:W-:-:S02]  /*14a30*/  IADD3.X R5, R7, UR17, RZ, P6, !PT ;  /* 0x0000001107057c10 */ /* 0x004fc4000b7fe4ff */
[----:B------:R2:W-:Y:S01]  /*14a40*/  @P5 STG.E desc[UR18][R8.64+0x200], R15 ;  /* 0x0002000f08005986 */ /* 0x0005e2000c101912 */
[C---:B------:R-:W-:Y:S01]  /*14a50*/  ISETP.GT.AND P5, PT, R0.reuse, 0x39, P2 ;  /* 0x000000390000780c */ /* 0x040fe200017a4270 */
[----:B------:R-:W-:Y:S02]  /*14a60*/  IMAD.U32 R3, RZ, RZ, UR16 ;  /* 0x00000010ff037e24 */ /* 0x000fe4000f8e00ff */
[----:B------:R-:W-:Y:S01]  /*14a70*/  @P1 STG.E desc[UR18][R4.64+0x200], R53 ;  /* 0x0002003504001986 */ /* 0x000fe2000c101912 */
[----:B------:R-:W-:Y:S01]  /*14a80*/  ISETP.GT.AND P1, PT, R0, 0x40, P4 ;  /* 0x000000400000780c */ /* 0x000fe20002724270 */
[----:B0-----:R-:W-:Y:S02]  /*14a90*/  IMAD R13, R54, UR22, RZ ;  /* 0x00000016360d7c24 */ /* 0x001fe4000f8e02ff */
[----:B------:R-:W-:-:S03]  /*14aa0*/  IMAD.WIDE.U32 R2, R3, 0x1c, R4 ;  /* 0x0000001c03027825 */ /* 0x000fc600078e0004 */
[----:B------:R0:W-:Y:S01]  /*14ab0*/  @P3 STG.E desc[UR18][R8.64+0x220], R13 ;  /* 0x0002200d08003986 */ /* 0x0001e2000c101912 */
[----:B------:R-:W-:Y:S01]  /*14ac0*/  IMAD R55, R55, UR22, RZ ;  /* 0x0000001637377c24 */ /* 0x000fe2000f8e02ff */
[----:B-1----:R-:W-:Y:S01]  /*14ad0*/  IADD3 R6, P3, R4, UR9, RZ ;  /* 0x0000000904067c10 */ /* 0x002fe2000ff7e0ff */
[----:B--2---:R-:W-:Y:S02]  /*14ae0*/  IMAD R15, R56, UR22, RZ ;  /* 0x00000016380f7c24 */ /* 0x004fe4000f8e02ff */
[----:B------:R-:W-:Y:S02]  /*14af0*/  VIADD R11, R3, UR8 ;  /* 0x00000008030b7c36 */ /* 0x000fe40008000000 */
[----:B------:R-:W-:Y:S01]  /*14b00*/  IMAD.MOV.U32 R10, RZ, RZ, R2 ;  /* 0x000000ffff0a7224 */ /* 0x000fe200078e0002 */
[----:B------:R1:W-:Y:S01]  /*14b10*/  @P5 STG.E desc[UR18][R4.64+0x220], R55 ;  /* 0x0002203704005986 */ /* 0x0003e2000c101912 */
[----:B------:R-:W-:Y:S02]  /*14b20*/  ISETP.GT.AND P6, PT, R0, 0x41, P4 ;  /* 0x000000410000780c */ /* 0x000fe400027c4270 */
[----:B------:R-:W-:-:S02]  /*14b30*/  IADD3.X R7, R5, UR17, RZ, P3, !PT ;  /* 0x0000001105077c10 */ /* 0x000fc40009ffe4ff */
        /* <DEDUP_REMOVED lines=16> */
[----:B------:R-:W-:Y:S01]  /*14c40*/  @P1 STG.E desc[UR18][R8.64+0x200], R13 ;  /* 0x0002000d08001986 */ /* 0x000fe2000c101912 */
[C---:B------:R-:W-:Y:S02]  /*14c50*/  ISETP.GT.AND P1, PT, R0.reuse, 0x49, P2 ;  /* 0x000000490000780c */ /* 0x040fe40001724270 */
[----:B------:R-:W-:Y:S02]  /*14c60*/  IADD3.X R3, R7, UR17, RZ, P6, !PT ;  /* 0x0000001107037c10 */ /* 0x000fe4000b7fe4ff */
[----:B------:R-:W-:Y:S01]  /*14c70*/  ISETP.GT.AND P6, PT, R0, 0x50, P4 ;  /* 0x000000500000780c */ /* 0x000fe200027c4270 */
[----:B------:R-:W-:Y:S02]  /*14c80*/  IMAD R61, R61, UR22, RZ ;  /* 0x000000163d3d7c24 */ /* 0x000fe4000f8e02ff */
[----:B--2---:R-:W-:Y:S02]  /*14c90*/  IMAD R15, R62, UR22, RZ ;  /* 0x000000163e0f7c24 */ /* 0x004fe4000f8e02ff */
[----:B0-----:R-:W-:Y:S01]  /*14ca0*/  IMAD.WIDE.U32 R4, R17, 0x1c, R2 ;  /* 0x0000001c11047825 */ /* 0x001fe200078e0002 */
[----:B------:R-:W-:Y:S03]  /*14cb0*/  @P3 STG.E desc[UR18][R2.64+0x200], R61 ;  /* 0x0002003d02003986 */ /* 0x000fe6000c101912 */
[----:B------:R-:W-:Y:S01]  /*14cc0*/  IMAD R63, R63, UR22, RZ ;  /* 0x000000163f3f7c24 */ /* 0x000fe2000f8e02ff */
[----:B------:R0:W-:Y:S01]  /*14cd0*/  @P5 STG.E desc[UR18][R8.64+0x220], R15 ;  /* 0x0002200f08005986 */ /* 0x0001e2000c101912 */
[----:B------:R-:W-:-:S02]  /*14ce0*/  VIADD R11, R5, UR8 ;  /* 0x00000008050b7c36 */ /* 0x000fc40008000000 */
[----:B------:R-:W-:Y:S01]  /*14cf0*/  IMAD R5, R64, UR22, RZ ;  /* 0x0000001640057c24 */ /* 0x000fe2000f8e02ff */
[----:B------:R2:W-:Y:S01]  /*14d00*/  @P1 STG.E desc[UR18][R2.64+0x220], R63 ;  /* 0x0002203f02001986 */ /* 0x0005e2000c101912 */
[----:B------:R-:W-:Y:S01]  /*14d10*/  IMAD.MOV.U32 R10, RZ, RZ, R4 ;  /* 0x000000ffff0a7224 */ /* 0x000fe200078e0004 */
[C---:B------:R-:W-:Y:S02]  /*14d20*/  ISETP.GT.AND P1, PT, R0.reuse, 0x51, P4 ;  /* 0x000000510000780c */ /* 0x040fe40002724270 */
[----:B------:R-:W-:Y:S02]  /*14d30*/  ISETP.GT.AND P3, PT, R0, 0x50, P2 ;  /* 0x000000500000780c */ /* 0x000fe40001764270 */
[----:B------:R3:W-:Y:S01]  /*14d40*/  @P6 STG.E desc[UR18][R10.64+0x200], R5 ;  /* 0x000200050a006986 */ /* 0x0007e2000c101912 */
[----:B-1----:R-:W-:Y:S02]  /*14d50*/  IADD3 R6, P5, R2, UR9, RZ ;  /* 0x0000000902067c10 */ /* 0x002fe4000ffbe0ff */
        /* <DEDUP_REMOVED lines=8> */
[----:B--2---:R-:W-:Y:S01]  /*14de0*/  IMAD.WIDE.U32 R2, R9, 0x1c, R6 ;  /* 0x0000001c09027825 */ /* 0x004fe200078e0006 */
[----:B------:R-:W-:Y:S02]  /*14df0*/  ISETP.GT.AND P1, PT, R0, 0x59, P4 ;  /* 0x000000590000780c */ /* 0x000fe40002724270 */
[----:B------:R0:W-:Y:S01]  /*14e00*/  @P3 STG.E desc[UR18][R10.64+0x220], R13 ;  /* 0x0002200d0a003986 */ /* 0x0001e2000c101912 */
[----:B------:R-:W-:Y:S01]  /*14e10*/  IMAD R15, R68, UR22, RZ ;  /* 0x00000016440f7c24 */ /* 0x000fe2000f8e02ff */
[----:B------:R-:W-:Y:S02]  /*14e20*/  MOV R8, R2 ;  /* 0x0000000200087202 */ /* 0x000fe40000000f00 */
[----:B------:R1:W-:Y:S01]  /*14e30*/  @P6 STG.E desc[UR18][R6.64+0x220], R67 ;  /* 0x0002204306006986 */ /* 0x0003e2000c101912 */
[----:B------:R-:W-:Y:S01]  /*14e40*/  IADD3 R4, P6, R6, UR9, RZ ;  /* 0x0000000906047c10 */ /* 0x000fe2000ffde0ff */
[----:B------:R-:W-:Y:S01]  /*14e50*/  VIADD R9, R3, UR8 ;  /* 0x0000000803097c36 */ /* 0x000fe20008000000 */
[----:B------:R-:W-:Y:S01]  /*14e60*/  ISETP.GT.AND P3, PT, R0, 0x58, P2 ;  /* 0x000000580000780c */ /* 0x000fe20001764270 */
[----:B------:R-:W-:Y:S01]  /*14e70*/  IMAD R69, R69, UR22, RZ ;  /* 0x0000001645457c24 */ /* 0x000fe2000f8e02ff */
[----:B---3--:R-:W-:-:S02]  /*14e80*/  IADD3.X R5, R7, UR17, RZ, P6, !PT ;  /* 0x0000001107057c10 */ /* 0x008fc4000b7fe4ff */
        /* <DEDUP_REMOVED lines=17> */
[----:B------:R-:W-:Y:S01]  /*14fa0*/  @P1 STG.E desc[UR18][R10.64+0x200], R15 ;  /* 0x0002000f0a001986 */ /* 0x000fe2000c101912 */
[C---:B------:R-:W-:Y:S02]  /*14fb0*/  ISETP.GT.AND P3, PT, R0.reuse, 0x61, P2 ;  /* 0x000000610000780c */ /* 0x040fe40001764270 */
[----:B------:R-:W-:Y:S01]  /*14fc0*/  ISETP.GT.AND P1, PT, R0, 0x68, P4 ;  /* 0x000000680000780c */ /* 0x000fe20002724270 */
[----:B0-----:R-:W-:-:S04]  /*14fd0*/  IMAD.WIDE.U32 R8, R17, 0x1c, R6 ;  /* 0x0000001c11087825 */ /* 0x001fc800078e0006 */
[----:B------:R-:W-:Y:S02]  /*14fe0*/  IMAD R73, R73, UR22, RZ ;  /* 0x0000001649497c24 */ /* 0x000fe4000f8e02ff */
[----:B-1----:R-:W-:Y:S02]  /*14ff0*/  IMAD R5, R74, UR22, RZ ;  /* 0x000000164a057c24 */ /* 0x002fe4000f8e02ff */
[----:B------:R-:W-:Y:S01]  /*15000*/  IMAD R75, R75, UR22, RZ ;  /* 0x000000164b4b7c24 */ /* 0x000fe2000f8e02ff */
[----:B------:R-:W-:Y:S01]  /*15010*/  @P6 STG.E desc[UR18][R6.64+0x200], R73 ;  /* 0x0002004906006986 */ /* 0x000fe2000c101912 */
[----:B------:R-:W-:Y:S02]  /*15020*/  VIADD R9, R9, UR8 ;  /* 0x0000000809097c36 */ /* 0x000fe40008000000 */
[----:B------:R-:W-:Y:S01]  /*15030*/  IMAD R13, R76, UR22, RZ ;  /* 0x000000164c0d7c24 */ /* 0x000fe2000f8e02ff */
[----:B------:R0:W-:Y:S01]  /*15040*/  @P5 STG.E desc[UR18][R10.64+0x220], R5 ;  /* 0x000220050a005986 */ /* 0x0001e2000c101912 */
[----:B------:R-:W-:-:S03]  /*15050*/  IADD3 R2, P6, R6, UR9, RZ ;  /* 0x0000000906027c10 */ /* 0x000fc6000ffde0ff */
[----:B------:R1:W-:Y:S01]  /*15060*/  @P3 STG.E desc[UR18][R6.64+0x220], R75 ;  /* 0x0002204b06003986 */ /* 0x0003e2000c101912 */
[C---:B------:R-:W-:Y:S02]  /*15070*/  ISETP.GT.AND P3, PT, R0.reuse, 0x69, P4 ;  /* 0x000000690000780c */ /* 0x040fe40002764270 */
[C---:B------:R-:W-:Y:S01]  /*15080*/  ISETP.GT.AND P5, PT, R0.reuse, 0x68, P2 ;  /* 0x000000680000780c */ /* 0x040fe200017a4270 */
[----:B------:R-:W-:Y:S01]  /*15090*/  @P1 STG.E desc[UR18][R8.64+0x200], R13 ;  /* 0x0002000d08001986 */ /* 0x000fe2000c101912 */
[C---:B------:R-:W-:Y:S02]  /*150a0*/  ISETP.GT.AND P1, PT, R0.reuse, 0x69, P2 ;  /* 0x000000690000780c */ /* 0x040fe40001724270 */
[----:B------:R-:W-:Y:S02]  /*150b0*/  IADD3.X R3, R7, UR17, RZ, P6, !PT ;  /* 0x0000001107037c10 */ /* 0x000fe4000b7fe4ff */
[----:B------:R-:W-:Y:S01]  /*150c0*/  ISETP.GT.AND P6, PT, R0, 0x70, P4 ;  /* 0x000000700000780c */ /* 0x000fe200027c4270 */
[----:B------:R-:W-:-:S02]  /*150d0*/  IMAD R77, R77, UR22, RZ ;  /* 0x000000164d4d7c24 */ /* 0x000fc4000f8e02ff */
[----:B0-----:R-:W-:-:S04]  /*150e0*/  IMAD.WIDE.U32 R4, R17, 0x1c, R2 ;  /* 0x0000001c11047825 */ /* 0x001fc800078e0002 */
[----:B------:R-:W-:Y:S02]  /*150f0*/  IMAD R15, R78, UR22, RZ ;  /* 0x000000164e0f7c24 */ /* 0x000fe4000f8e02ff */
[----:B------:R-:W-:Y:S01]  /*15100*/  IMAD R79, R79, UR22, RZ ;  /* 0x000000164f4f7c24 */ /* 0x000fe2000f8e02ff */
[----:B------:R-:W-:Y:S01]  /*15110*/  @P3 STG.E desc[UR18][R2.64+0x200], R77 ;  /* 0x0002004d02003986 */ /* 0x000fe2000c101912 */
[----:B------:R-:W-:Y:S01]  /*15120*/  IADD3 R11, R5, UR8, RZ ;  /* 0x00000008050b7c10 */ /* 0x000fe2000fffe0ff */
[----:B------:R-:W-:Y:S02]  /*15130*/  IMAD R5, R80, UR22, RZ ;  /* 0x0000001650057c24 */ /* 0x000fe4000f8e02ff */
[----:B------:R0:W-:Y:S01]  /*15140*/  @P5 STG.E desc[UR18][R8.64+0x220], R15 ;  /* 0x0002200f08005986 */ /* 0x0001e2000c101912 */
[----:B------:R-:W-:-:S03]  /*15150*/  IMAD.MOV.U32 R10, RZ, RZ, R4 ;  /* 0x000000ffff0a7224 */ /* 0x000fc600078e0004 */
[----:B------:R2:W-:Y:S01]  /*15160*/  @P1 STG.E desc[UR18][R2.64+0x220], R79 ;  /* 0x0002204f02001986 */ /* 0x0005e2000c101912 */
[C---:B------:R-:W-:Y:S02]  /*15170*/  ISETP.GT.AND P1, PT, R0.reuse, 0x71, P4 ;  /* 0x000000710000780c */ /* 0x040fe40002724270 */
[----:B------:R-:W-:Y:S01]  /*15180*/  ISETP.GT.AND P3, PT, R0, 0x70, P2 ;  /* 0x000000700000780c */ /* 0x000fe20001764270 */
        /* <DEDUP_REMOVED lines=10> */
[----:B------:R-:W-:Y:S01]  /*15230*/  ISETP.GT.AND P1, PT, R0, 0x79, P4 ;  /* 0x000000790000780c */ /* 0x000fe20002724270 */
[----:B--2---:R-:W-:Y:S02]  /*15240*/  IMAD.WIDE.U32 R2, R9, 0x1c, R6 ;  /* 0x0000001c09027825 */ /* 0x004fe400078e0006 */
[----:B------:R0:W-:Y:S02]  /*15250*/  @P3 STG.E desc[UR18][R10.64+0x220], R13 ;  /* 0x0002200d0a003986 */ /* 0x0001e4000c101912 */
[----:B------:R-:W-:Y:S02]  /*15260*/  IMAD R15, R84, UR22, RZ ;  /* 0x00000016540f7c24 */ /* 0x000fe4000f8e02ff */
[----:B------:R1:W-:Y:S01]  /*15270*/  @P6 STG.E desc[UR18][R6.64+0x220], R83 ;  /* 0x0002205306006986 */ /* 0x0003e2000c101912 */
[----:B------:R-:W-:Y:S01]  /*15280*/  IADD3 R4, P6, R6, UR9, RZ ;  /* 0x0000000906047c10 */ /* 0x000fe2000ffde0ff */
[----:B------:R-:W-:-:S02]  /*15290*/  VIADD R9, R3, UR8 ;  /* 0x0000000803097c36 */ /* 0x000fc40008000000 */
[----:B------:R-:W-:Y:S01]  /*152a0*/  IMAD.MOV.U32 R8, RZ, RZ, R2 ;  /* 0x000000ffff087224 */ /* 0x000fe200078e0002 */
[C---:B------:R-:W-:Y:S01]  /*152b0*/  ISETP.GT.AND P3, PT, R0.reuse, 0x78, P2 ;  /* 0x000000780000780c */ /* 0x040fe20001764270 */
[----:B------:R-:W-:Y:S01]  /*152c0*/  IMAD R85, R85, UR22, RZ ;  /* 0x0000001655557c24 */ /* 0x000fe2000f8e02ff */
[----:B---3--:R-:W-:Y:S02]  /*152d0*/  IADD3.X R5, R7, UR17, RZ, P6, !PT ;  /* 0x0000001107057c10 */ /* 0x008fe4000b7fe4ff */
[----:B------:R2:W-:Y:S01]  /*152e0*/  @P5 STG.E desc[UR18][R8.64+0x200], R15 ;  /* 0x0002000f08005986 */ /* 0x0005e2000c101912 */
[C---:B------:R-:W-:Y:S02]  /*152f0*/  ISETP.GT.AND P5, PT, R0.reuse, 0x79, P2 ;  /* 0x000000790000780c */ /* 0x040fe400017a4270 */
[----:B------:R-:W-:Y:S01]  /*15300*/  MOV R3, UR16 ;  /* 0x0000001000037c02 */ /* 0x000fe20008000f00 */
[----:B------:R-:W-:Y:S01]  /*15310*/  @P1 STG.E desc[UR18][R4.64+0x200], R85 ;  /* 0x0002005504001986 */ /* 0x000fe2000c101912 */
[----:B------:R-:W-:Y:S01]  /*15320*/  ISETP.GT.AND P1, PT, R0, 0x80, P4 ;  /* 0x000000800000780c */ /* 0x000fe20002724270 */
[----:B0-----:R-:W-:-:S02]  /*15330*/  IMAD R13, R86, UR22, RZ ;  /* 0x00000016560d7c24 */ /* 0x001fc4000f8e02ff */
        /* <DEDUP_REMOVED lines=31> */
[----:B--2---:R-:W-:Y:S02]  /*15530*/  IMAD R15, R94, UR22, RZ ;  /* 0x000000165e0f7c24 */ /* 0x004fe4000f8e02ff */
[----:B0-----:R-:W-:Y:S01]  /*15540*/  IMAD.WIDE.U32 R4, R17, 0x1c, R2 ;  /* 0x0000001c11047825 */ /* 0x001fe200078e0002 */
[----:B------:R-:W-:Y:S03]  /*15550*/  @P3 STG.E desc[UR18][R2.64+0x200], R93 ;  /* 0x0002005d02003986 */ /* 0x000fe6000c101912 */
[----:B------:R-:W-:Y:S01]  /*15560*/  IMAD R95, R95, UR22, RZ ;  /* 0x000000165f5f7c24 */ /* 0x000fe2000f8e02ff */
[----:B------:R0:W-:Y:S01]  /*15570*/  @P5 STG.E desc[UR18][R8.64+0x220], R15 ;  /* 0x0002200f08005986 */ /* 0x0001e2000c101912 */
[----:B------:R-:W-:Y:S01]  /*15580*/  VIADD R11, R5, UR8 ;  /* 0x00000008050b7c36 */ /* 0x000fe20008000000 */
[----:B------:R-:W-:Y:S01]  /*15590*/  MOV R10, R4 ;  /* 0x00000004000a7202 */ /* 0x000fe20000000f00 */
[----:B------:R-:W-:Y:S01]  /*155a0*/  IMAD R5, R96, UR22, RZ ;  /* 0x0000001660057c24 */ /* 0x000fe2000f8e02ff */
[----:B------:R2:W-:Y:S01]  /*155b0*/  @P1 STG.E desc[UR18][R2.64+0x220], R95 ;  /* 0x0002205f02001986 */ /* 0x0005e2000c101912 */
[----:B------:R-:W-:-:S02]  /*155c0*/  ISETP.GT.AND P1, PT, R0, 0x91, P4 ;  /* 0x000000910000780c */ /* 0x000fc40002724270 */
        /* <DEDUP_REMOVED lines=8> */
[----:B------:R-:W-:Y:S02]  /*15650*/  IMAD R13, R98, UR22, RZ ;  /* 0x00000016620d7c24 */ /* 0x000fe4000f8e02ff */
[----:B------:R-:W-:Y:S01]  /*15660*/  IMAD R99, R99, UR22, RZ ;  /* 0x0000001663637c24 */ /* 0x000fe2000f8e02ff */
[----:B------:R-:W-:Y:S01]  /*15670*/  @P1 STG.E desc[UR18][R6.64+0x200], R97 ;  /* 0x0002006106001986 */ /* 0x000fe2000c101912 */
[----:B------:R-:W-:Y:S01]  /*15680*/  ISETP.GT.AND P1, PT, R0, 0x99, P4 ;  /* 0x000000990000780c */ /* 0x000fe20002724270 */
[----:B--2---:R-:W-:-:S02]  /*15690*/  IMAD.WIDE.U32 R2, R9, 0x1c, R6 ;  /* 0x0000001c09027825 */ /* 0x004fc400078e0006 */
[----:B------:R0:W-:Y:S02]  /*156a0*/  @P3 STG.E desc[UR18][R10.64+0x220], R13 ;  /* 0x0002200d0a003986 */ /* 0x0001e4000c101912 */
[----:B------:R-:W-:Y:S02]  /*156b0*/  IMAD R15, R100, UR22, RZ ;  /* 0x00000016640f7c24 */ /* 0x000fe4000f8e02ff */
[----:B------:R1:W-:Y:S01]  /*156c0*/  @P6 STG.E desc[UR18][R6.64+0x220], R99 ;  /* 0x0002206306006986 */ /* 0x0003e2000c101912 */
[----:B------:R-:W-:Y:S01]  /*156d0*/  IADD3 R4, P6, R6, UR9, RZ ;  /* 0x0000000906047c10 */ /* 0x000fe2000ffde0ff */
[----:B------:R-:W-:Y:S02]  /*156e0*/  VIADD R9, R3, UR8 ;  /* 0x0000000803097c36 */ /* 0x000fe40008000000 */
[----:B------:R-:W-:Y:S01]  /*156f0*/  IMAD.MOV.U32 R8, RZ, RZ, R2 ;  /* 0x000000ffff087224 */ /* 0x000fe200078e0002 */
        /* <DEDUP_REMOVED lines=13> */
[----:B--2---:R-:W-:Y:S01]  /*157d0*/  IMAD R15, R104, UR22, RZ ;  /* 0x00000016680f7c24 */ /* 0x004fe2000f8e02ff */
[----:B------:R-:W-:Y:S01]  /*157e0*/  IADD3 R11, R3, UR8, RZ ;  /* 0x00000008030b7c10 */ /* 0x000fe2000fffe0ff */
[----:B------:R-:W-:Y:S01]  /*157f0*/  IMAD.MOV.U32 R10, RZ, RZ, R2 ;  /* 0x000000ffff0a7224 */ /* 0x000fe200078e0002 */
[----:B------:R1:W-:Y:S01]  /*15800*/  @P5 STG.E desc[UR18][R4.64+0x220], R103 ;  /* 0x0002206704005986 */ /* 0x0003e2000c101912 */
[C---:B------:R-:W-:Y:S02]  /*15810*/  ISETP.GT.AND P6, PT, R0.reuse, 0xa1, P4 ;  /* 0x000000a10000780c */ /* 0x040fe400027c4270 */
[----:B------:R-:W-:Y:S02]  /*15820*/  IADD3.X R7, R5, UR17, RZ, P3, !PT ;  /* 0x0000001105077c10 */ /* 0x000fe40009ffe4ff */
[C---:B------:R-:W-:Y:S01]  /*15830*/  ISETP.GT.AND P5, PT, R0.reuse, 0xa0, P2 ;  /* 0x000000a00000780c */ /* 0x040fe200017a4270 */
[----:B------:R2:W-:Y:S01]  /*15840*/  @P1 STG.E desc[UR18][R10.64+0x200], R15 ;  /* 0x0002000f0a001986 */ /* 0x0005e2000c101912 */
[----:B------:R-:W-:-:S02]  /*15850*/  ISETP.GT.AND P3, PT, R0, 0xa1, P2 ;  /* 0x000000a10000780c */ /* 0x000fc40001764270 */
        /* <DEDUP_REMOVED lines=13> */
[----:B------:R3:W-:Y:S01]  /*15930*/  @P1 STG.E desc[UR18][R8.64+0x200], R13 ;  /* 0x0002000d08001986 */ /* 0x0007e2000c101912 */
        /* <DEDUP_REMOVED lines=9> */
[----:B------:R-:W-:Y:S02]  /*159d0*/  VIADD R11, R5, UR8 ;  /* 0x00000008050b7c36 */ /* 0x000fe40008000000 */
[----:B------:R-:W-:Y:S01]  /*159e0*/  IMAD R5, R112, UR22, RZ ;  /* 0x0000001670057c24 */ /* 0x000fe2000f8e02ff */
[----:B------:R2:W-:Y:S01]  /*159f0*/  @P1 STG.E desc[UR18][R2.64+0x220], R111 ;  /* 0x0002206f02001986 */ /* 0x0005e2000c101912 */
[----:B------:R-:W-:Y:S01]  /*15a00*/  IMAD.MOV.U32 R10, RZ, RZ, R4 ;  /* 0x000000ffff0a7224 */ /* 0x000fe200078e0004 */
[----:B------:R-:W-:-:S02]  /*15a10*/  ISETP.GT.AND P1, PT, R0, 0xb1, P4 ;  /* 0x000000b10000780c */ /* 0x000fc40002724270 */
[----:B------:R-:W-:Y:S02]  /*15a20*/  ISETP.GT.AND P3, PT, R0, 0xb0, P2 ;  /* 0x000000b00000780c */ /* 0x000fe40001764270 */
[----:B------:R4:W-:Y:S01]  /*15a30*/  @P6 STG.E desc[UR18][R10.64+0x200], R5 ;  /* 0x000200050a006986 */ /* 0x0009e2000c101912 */
[----:B-1----:R-:W-:Y:S02]  /*15a40*/  IADD3 R6, P5, R2, UR9, RZ ;  /* 0x0000000902067c10 */ /* 0x002fe4000ffbe0ff */
[----:B------:R-:W-:Y:S01]  /*15a50*/  ISETP.GT.AND P6, PT, R0, 0xb1, P2 ;  /* 0x000000b10000780c */ /* 0x000fe200017c4270 */
[----:B------:R-:W-:Y:S01]  /*15a60*/  IMAD R113, R113, UR22, RZ ;  /* 0x0000001671717c24 */ /* 0x000fe2000f8e02ff */
[----:B------:R-:W-:Y:S01]  /*15a70*/  IADD3.X R7, R3, UR17, RZ, P5, !PT ;  /* 0x0000001103077c10 */ /* 0x000fe2000affe4ff */
[----:B---3--:R-:W-:Y:S01]  /*15a80*/  IMAD R13, R114, UR22, RZ ;  /* 0x00000016720d7c24 */ /* 0x008fe2000f8e02ff */
[----:B0-----:R-:W-:Y:S01]  /*15a90*/  MOV R9, UR16 ;  /* 0x0000001000097c02 */ /* 0x001fe20008000f00 */
[----:B------:R-:W-:Y:S01]  /*15aa0*/  IMAD R115, R115, UR22, RZ ;  /* 0x0000001673737c24 */ /* 0x000fe2000f8e02ff */
[C---:B------:R-:W-:Y:S01]  /*15ab0*/  ISETP.GT.AND P5, PT, R0.reuse, 0xb8, P4 ;  /* 0x000000b80000780c */ /* 0x040fe200027a4270 */
        /* <DEDUP_REMOVED lines=11> */
[----:B----4-:R-:W-:-:S02]  /*15b70*/  IADD3.X R5, R7, UR17, RZ, P6, !PT ;  /* 0x0000001107057c10 */ /* 0x010fc4000b7fe4ff */
        /* <DEDUP_REMOVED lines=11> */
[----:B------:R-:W-:Y:S01]  /*15c30*/  MOV R10, R2 ;  /* 0x00000002000a7202 */ /* 0x000fe20000000f00 */
[----:B------:R-:W-:Y:S01]  /*15c40*/  VIADD R11, R3, UR8 ;  /* 0x00000008030b7c36 */ /* 0x000fe20008000000 */
        /* <DEDUP_REMOVED lines=35> */
[----:B-1----:R-:W-:Y:S01]  /*15e80*/  IADD3 R6, P5, R2, UR9, RZ ;  /* 0x0000000902067c10 */ /* 0x002fe2000ffbe0ff */
[----:B------:R1:W-:Y:S01]  /*15e90*/  @P6 STG.E desc[UR18][R10.64+0x200], R5 ;  /* 0x000200050a006986 */ /* 0x0003e2000c101912 */
[C---:B------:R-:W-:Y:S01]  /*15ea0*/  ISETP.GT.AND P6, PT, R0.reuse, 0xd1, P2 ;  /* 0x000000d10000780c */ /* 0x040fe200017c4270 */
[----:B0-----:R-:W-:Y:S01]  /*15eb0*/  IMAD.U32 R9, RZ, RZ, UR16 ;  /* 0x00000010ff097e24 */ /* 0x001fe2000f8e00ff */
[----:B------:R-:W-:Y:S01]  /*15ec0*/  IADD3.X R7, R3, UR17, RZ, P5, !PT ;  /* 0x0000001103077c10 */ /* 0x000fe2000affe4ff */
[----:B------:R-:W-:Y:S01]  /*15ed0*/  IMAD R129, R129, UR22, RZ ;  /* 0x0000001681817c24 */ /* 0x000fe2000f8e02ff */
[----:B------:R-:W-:Y:S01]  /*15ee0*/  ISETP.GT.AND P5, PT, R0, 0xd8, P4 ;  /* 0x000000d80000780c */ /* 0x000fe200027a4270 */
[----:B------:R-:W-:Y:S02]  /*15ef0*/  IMAD R13, R130, UR22, RZ ;  /* 0x00000016820d7c24 */ /* 0x000fe4000f8e02ff */
[----:B--2---:R-:W-:Y:S01]  /*15f00*/  IMAD.WIDE.U32 R2, R9, 0x1c, R6 ;  /* 0x0000001c09027825 */ /* 0x004fe200078e0006 */
[----:B------:R-:W-:Y:S01]  /*15f10*/  @P1 STG.E desc[UR18][R6.64+0x200], R129 ;  /* 0x0002008106001986 */ /* 0x000fe2000c101912 */
[----:B------:R-:W-:-:S02]  /*15f20*/  ISETP.GT.AND P1, PT, R0, 0xd9, P4 ;  /* 0x000000d90000780c */ /* 0x000fc40002724270 */
[----:B------:R-:W-:Y:S01]  /*15f30*/  IMAD R131, R131, UR22, RZ ;  /* 0x0000001683837c24 */ /* 0x000fe2000f8e02ff */
[----:B------:R0:W-:Y:S01]  /*15f40*/  @P3 STG.E desc[UR18][R10.64+0x220], R13 ;  /* 0x0002200d0a003986 */ /* 0x0001e2000c101912 */
[----:B------:R-:W-:Y:S01]  /*15f50*/  IMAD R15, R132, UR22, RZ ;  /* 0x00000016840f7c24 */ /* 0x000fe2000f8e02ff */
[----:B------:R-:W-:Y:S01]  /*15f60*/  IADD3 R9, R3, UR8, RZ ;  /* 0x0000000803097c10 */ /* 0x000fe2000fffe0ff */
[----:B------:R-:W-:Y:S01]  /*15f70*/  IMAD.MOV.U32 R8, RZ, RZ, R2 ;  /* 0x000000ffff087224 */ /* 0x000fe200078e0002 */
[----:B------:R2:W-:Y:S01]  /*15f80*/  @P6 STG.E desc[UR18][R6.64+0x220], R131 ;  /* 0x0002208306006986 */ /* 0x0005e2000c101912 */
[----:B------:R-:W-:Y:S02]  /*15f90*/  IADD3 R4, P6, R6, UR9, RZ ;  /* 0x0000000906047c10 */ /* 0x000fe4000ffde0ff */
[C---:B------:R-:W-:Y:S01]  /*15fa0*/  ISETP.GT.AND P3, PT, R0.reuse, 0xd8, P2 ;  /* 0x000000d80000780c */ /* 0x040fe20001764270 */
[----:B------:R3:W-:Y:S01]  /*15fb0*/  @P5 STG.E desc[UR18][R8.64+0x200], R15 ;  /* 0x0002000f08005986 */ /* 0x0007e2000c101912 */
[----:B-1----:R-:W-:Y:S01]  /*15fc0*/  IADD3.X R5, R7, UR17, RZ, P6, !PT ;  /* 0x0000001107057c10 */ /* 0x002fe2000b7fe4ff */
[----:B------:R-:W-:Y:S01]  /*15fd0*/  IMAD R133, R133, UR22, RZ ;  /* 0x0000001685857c24 */ /* 0x000fe2000f8e02ff */
[----:B------:R-:W-:Y:S01]  /*15fe0*/  ISETP.GT.AND P5, PT, R0, 0xd9, P2 ;  /* 0x000000d90000780c */ /* 0x000fe200017a4270 */
[----:B0-----:R-:W-:-:S02]  /*15ff0*/  IMAD R13, R134, UR22, RZ ;  /* 0x00000016860d7c24 */ /* 0x001fc4000f8e02ff */
[----:B------:R-:W-:Y:S01]  /*16000*/  IMAD.U32 R3, RZ, RZ, UR16 ;  /* 0x00000010ff037e24 */ /* 0x000fe2000f8e00ff */
[----:B------:R-:W-:Y:S01]  /*16010*/  @P1 STG.E desc[UR18][R4.64+0x200], R133 ;  /* 0x0002008504001986 */ /* 0x000fe2000c101912 */
[----:B------:R-:W-:Y:S01]  /*16020*/  ISETP.GT.AND P1, PT, R0, 0xe0, P4 ;  /* 0x000000e00000780c */ /* 0x000fe20002724270 */
[----:B------:R-:W-:Y:S02]  /*16030*/  IMAD R135, R135, UR22, RZ ;  /* 0x0000001687877c24 */ /* 0x000fe4000f8e02ff */
[----:B------:R-:W-:Y:S01]  /*16040*/  IMAD.WIDE.U32 R2, R3, 0x1c, R4 ;  /* 0x0000001c03027825 */ /* 0x000fe200078e0004 */
[----:B------:R0:W-:Y:S01]  /*16050*/  @P3 STG.E desc[UR18][R8.64+0x220], R13 ;  /* 0x0002200d08003986 */ /* 0x0001e2000c101912 */
[----:B--2---:R-:W-:Y:S02]  /*16060*/  IADD3 R6, P3, R4, UR9, RZ ;  /* 0x0000000904067c10 */ /* 0x004fe4000ff7e0ff */
[----:B---3--:R-:W-:Y:S01]  /*16070*/  IMAD R15, R136, UR22, RZ ;  /* 0x00000016880f7c24 */ /* 0x008fe2000f8e02ff */
[----:B------:R1:W-:Y:S01]  /*16080*/  @P5 STG.E desc[UR18][R4.64+0x220], R135 ;  /* 0x0002208704005986 */ /* 0x0003e2000c101912 */
[C---:B------:R-:W-:Y:S01]  /*16090*/  ISETP.GT.AND P6, PT, R0.reuse, 0xe1, P4 ;  /* 0x000000e10000780c */ /* 0x040fe200027c4270 */
[----:B------:R-:W-:Y:S01]  /*160a0*/  VIADD R11, R3, UR8 ;  /* 0x00000008030b7c36 */ /* 0x000fe20008000000 */
[----:B------:R-:W-:Y:S01]  /*160b0*/  IADD3.X R7, R5, UR17, RZ, P3, !PT ;  /* 0x0000001105077c10 */ /* 0x000fe20009ffe4ff */
[----:B------:R-:W-:Y:S01]  /*160c0*/  IMAD.MOV.U32 R10, RZ, RZ, R2 ;  /* 0x000000ffff0a7224 */ /* 0x000fe200078e0002 */
[----:B------:R-:W-:-:S02]  /*160d0*/  ISETP.GT.AND P5, PT, R0, 0xe0, P2 ;  /* 0x000000e00000780c */ /* 0x000fc400017a4270 */
[C---:B------:R-:W-:Y:S02]  /*160e0*/  ISETP.GT.AND P3, PT, R0.reuse, 0xe1, P2 ;  /* 0x000000e10000780c */ /* 0x040fe40001764270 */
[----:B------:R2:W-:Y:S01]  /*160f0*/  @P1 STG.E desc[UR18][R10.64+0x200], R15 ;  /* 0x0002000f0a001986 */ /* 0x0005e2000c101912 */
[----:B------:R-:W-:Y:S01]  /*16100*/  ISETP.GT.AND P1, PT, R0, 0xe8, P4 ;  /* 0x000000e80000780c */ /* 0x000fe20002724270 */
[----:B------:R-:W-:Y:S02]  /*16110*/  IMAD R137, R137, UR22, RZ ;  /* 0x0000001689897c24 */ /* 0x000fe4000f8e02ff */
[----:B0-----:R-:W-:-:S04]  /*16120*/  IMAD.WIDE.U32 R8, R17, 0x1c, R6 ;  /* 0x0000001c11087825 */ /* 0x001fc800078e0006 */
[----:B-1----:R-:W-:Y:S02]  /*16130*/  IMAD R5, R138, UR22, RZ ;  /* 0x000000168a057c24 */ /* 0x002fe4000f8e02ff */
[----:B------:R-:W-:Y:S01]  /*16140*/  IMAD R139, R139, UR22, RZ ;  /* 0x000000168b8b7c24 */ /* 0x000fe2000f8e02ff */
[----:B------:R-:W-:Y:S01]  /*16150*/  @P6 STG.E desc[UR18][R6.64+0x200], R137 ;  /* 0x0002008906006986 */ /* 0x000fe2000c101912 */
[----:B------:R-:W-:Y:S01]  /*16160*/  IADD3 R9, R9, UR8, RZ ;  /* 0x0000000809097c10 */ /* 0x000fe2000fffe0ff */
[----:B------:R-:W-:Y:S02]  /*16170*/  IMAD R13, R140, UR22, RZ ;  /* 0x000000168c0d7c24 */ /* 0x000fe4000f8e02ff */
[----:B------:R-:W-:Y:S01]  /*16180*/  @P5 STG.E desc[UR18][R10.64+0x220], R5 ;  /* 0x000220050a005986 */ /* 0x000fe2000c101912 */
[----:B------:R-:W-:-:S03]  /*16190*/  ISETP.GT.AND P5, PT, R0, 0xe8, P2 ;  /* 0x000000e80000780c */ /* 0x000fc600017a4270 */
[----:B------:R0:W-:Y:S01]  /*161a0*/  @P3 STG.E desc[UR18][R6.64+0x220], R139 ;  /* 0x0002208b06003986 */ /* 0x0001e2000c101912 */
[----:B------:R-:W-:-:S03]  /*161b0*/  ISETP.GT.AND P3, PT, R0, 0xe9, P4 ;  /* 0x000000e90000780c */ /* 0x000fc60002764270 */
[----:B------:R1:W-:Y:S01]  /*161c0*/  @P1 STG.E desc[UR18][R8.64+0x200], R13 ;  /* 0x0002000d08001986 */ /* 0x0003e2000c101912 */
[----:B------:R-:W-:Y:S01]  /*161d0*/  IADD3 R2, P1, R6, UR9, RZ ;  /* 0x0000000906027c10 */ /* 0x000fe2000ff3e0ff */
[----:B------:R-:W-:Y:S02]  /*161e0*/  IMAD R141, R141, UR22, RZ ;  /* 0x000000168d8d7c24 */ /* 0x000fe4000f8e02ff */
[----:B--2---:R-:W-:Y:S01]  /*161f0*/  IMAD R15, R142, UR22, RZ ;  /* 0x000000168e0f7c24 */ /* 0x004fe2000f8e02ff */
[----:B------:R-:W-:Y:S02]  /*16200*/  IADD3.X R3, R7, UR17, RZ, P1, !PT ;  /* 0x0000001107037c10 */ /* 0x000fe40008ffe4ff */
[C---:B------:R-:W-:Y:S02]  /*16210*/  ISETP.GT.AND P6, PT, R0.reuse, 0xe9, P2 ;  /* 0x000000e90000780c */ /* 0x040fe400017c4270 */
[C---:B------:R-:W-:Y:S01]  /*16220*/  ISETP.GT.AND P1, PT, R0.reuse, 0xf0, P4 ;  /* 0x000000f00000780c */ /* 0x040fe20002724270 */
[----:B------:R-:W-:Y:S01]  /*16230*/  @P3 STG.E desc[UR18][R2.64+0x200], R141 ;  /* 0x0002008d02003986 */ /* 0x000fe2000c101912 */
[----:B------:R-:W-:-:S03]  /*16240*/  ISETP.GT.AND P3, PT, R0, 0xf1, P4 ;  /* 0x000000f10000780c */ /* 0x000fc60002764270 */
[----:B------:R-:W-:Y:S01]  /*16250*/  @P5 STG.E desc[UR18][R8.64+0x220], R15 ;  /* 0x0002200f08005986 */ /* 0x000fe2000c101912 */
[----:B0-----:R-:W-:Y:S01]  /*16260*/  IADD3 R6, P5, R2, UR9, RZ ;  /* 0x0000000902067c10 */ /* 0x001fe2000ffbe0ff */
[----:B------:R-:W-:-:S03]  /*16270*/  IMAD.WIDE.U32 R4, R17, 0x1c, R2 ;  /* 0x0000001c11047825 */ /* 0x000fc600078e0002 */
[----:B------:R-:W-:Y:S01]  /*16280*/  IADD3.X R7, R3, UR17, RZ, P5, !PT ;  /* 0x0000001103077c10 */ /* 0x000fe2000affe4ff */
[----:B------:R-:W-:Y:S01]  /*16290*/  IMAD R143, R143, UR22, RZ ;  /* 0x000000168f8f7c24 */ /* 0x000fe2000f8e02ff */
[----:B------:R-:W-:Y:S01]  /*162a0*/  ISETP.GT.AND P5, PT, R0, 0xf0, P2 ;  /* 0x000000f00000780c */ /* 0x000fe200017a4270 */
[----:B------:R-:W-:Y:S02]  /*162b0*/  VIADD R5, R5, UR8 ;  /* 0x0000000805057c36 */ /* 0x000fe40008000000 */
[----:B------:R-:W-:Y:S02]  /*162c0*/  IMAD R11, R144, UR22, RZ ;  /* 0x00000016900b7c24 */ /* 0x000fe4000f8e02ff */
[----:B------:R-:W-:Y:S01]  /*162d0*/  IMAD R145, R145, UR22, RZ ;  /* 0x0000001691917c24 */ /* 0x000fe2000f8e02ff */
[----:B------:R0:W-:Y:S01]  /*162e0*/  @P6 STG.E desc[UR18][R2.64+0x220], R143 ;  /* 0x0002208f02006986 */ /* 0x0001e2000c101912 */
[----:B-1----:R-:W-:-:S03]  /*162f0*/  IMAD R13, R146, UR22, RZ ;  /* 0x00000016920d7c24 */ /* 0x002fc6000f8e02ff */
[----:B------:R1:W-:Y:S01]  /*16300*/  @P1 STG.E desc[UR18][R4.64+0x200], R11 ;  /* 0x0002000b04001986 */ /* 0x0003e2000c101912 */
[----:B------:R-:W-:-:S03]  /*16310*/  ISETP.GT.AND P1, PT, R0, 0xf8, P4 ;  /* 0x000000f80000780c */ /* 0x000fc60002724270 */
[----:B------:R2:W-:Y:S01]  /*16320*/  @P3 STG.E desc[UR18][R6.64+0x200], R145 ;  /* 0x0002009106003986 */ /* 0x0005e2000c101912 */
[C---:B------:R-:W-:Y:S02]  /*16330*/  ISETP.GT.AND P3, PT, R0.reuse, 0xf1, P2 ;  /* 0x000000f10000780c */ /* 0x040fe40001764270 */
[C---:B------:R-:W-:Y:S02]  /*16340*/  ISETP.GT.AND P4, PT, R0.reuse, 0xf9, P4 ;  /* 0x000000f90000780c */ /* 0x040fe40002784270 */
[C---:B------:R-:W-:Y:S01]  /*16350*/  ISETP.GT.AND P6, PT, R0.reuse, 0xf8, P2 ;  /* 0x000000f80000780c */ /* 0x040fe200017c4270 */
[----:B0-----:R-:W-:Y:S01]  /*16360*/  IMAD.WIDE.U32 R2, R17, 0x1c, R6 ;  /* 0x0000001c11027825 */ /* 0x001fe200078e0006 */
[----:B------:R-:W-:Y:S01]  /*16370*/  ISETP.GT.AND P2, PT, R0, 0xf9, P2 ;  /* 0x000000f90000780c */ /* 0x000fe20001744270 */
[----:B------:R2:W-:Y:S01]  /*16380*/  @P5 STG.E desc[UR18][R4.64+0x220], R13 ;  /* 0x0002200d04005986 */ /* 0x0005e2000c101912 */
[----:B------:R-:W-:Y:S01]  /*16390*/  IADD3 R8, P5, R6, UR9, RZ ;  /* 0x0000000906087c10 */ /* 0x000fe2000ffbe0ff */
[----:B------:R-:W-:-:S02]  /*163a0*/  IMAD R147, R147, UR22, RZ ;  /* 0x0000001693937c24 */ /* 0x000fc4000f8e02ff */
[----:B-1----:R-:W-:Y:S01]  /*163b0*/  IMAD R11, R148, UR22, RZ ;  /* 0x00000016940b7c24 */ /* 0x002fe2000f8e02ff */
[----:B------:R-:W-:Y:S01]  /*163c0*/  IADD3.X R9, R7, UR17, RZ, P5, !PT ;  /* 0x0000001107097c10 */ /* 0x000fe2000affe4ff */
[----:B------:R-:W-:Y:S02]  /*163d0*/  VIADD R3, R3, UR8 ;  /* 0x0000000803037c36 */ /* 0x000fe40008000000 */
[----:B------:R-:W-:Y:S02]  /*163e0*/  IMAD R149, R149, UR22, RZ ;  /* 0x0000001695957c24 */ /* 0x000fe4000f8e02ff */
[----:B------:R-:W-:Y:S01]  /*163f0*/  IMAD R15, R150, UR22, RZ ;  /* 0x00000016960f7c24 */ /* 0x000fe2000f8e02ff */
[----:B------:R2:W-:Y:S01]  /*16400*/  @P3 STG.E desc[UR18][R6.64+0x220], R147 ;  /* 0x0002209306003986 */ /* 0x0005e2000c101912 */
[----:B------:R-:W-:-:S03]  /*16410*/  IMAD R151, R151, UR22, RZ ;  /* 0x0000001697977c24 */ /* 0x000fc6000f8e02ff */
[----:B------:R2:W-:Y:S04]  /*16420*/  @P1 STG.E desc[UR18][R2.64+0x200], R11 ;  /* 0x0002000b02001986 */ /* 0x0005e8000c101912 */
[----:B------:R2:W-:Y:S04]  /*16430*/  @P4 STG.E desc[UR18][R8.64+0x200], R149 ;  /* 0x0002009508004986 */ /* 0x0005e8000c101912 */
[----:B------:R2:W-:Y:S04]  /*16440*/  @P6 STG.E desc[UR18][R2.64+0x220], R15 ;  /* 0x0002200f02006986 */ /* 0x0005e8000c101912 */
[----:B------:R2:W-:Y:S02]  /*16450*/  @P2 STG.E desc[UR18][R8.64+0x220], R151 ;  /* 0x0002209708002986 */ /* 0x0005e4000c101912 */
.L_x_410:
[----:B------:R-:W-:Y:S05]  /*16460*/  BSYNC B0 ;  /* 0x0000000000007941 */ /* 0x000fea0003800000 */
.L_x_26:
[----:B0-2-4-:R-:W2:Y:S04]  /*16470*/  LDL.LU R3, [R1+0x204] ;  /* 0x0002040001037983 */ /* 0x015ea80000300800 */
[----:B------:R-:W2:Y:S01]  /*16480*/  LDL.LU R2, [R1+0x208] ;  /* 0x0002080001027983 */ /* 0x000ea20000300800 */
[----:B------:R-:W-:Y:S01]  /*16490*/  ULDC UR8, c[0x0][0xc] ;  /* 0x0000030000087ab9 */ /* 0x000fe20000000800 */
[----:B------:R-:W-:Y:S01]  /*164a0*/  ULDC UR9, c[0x0][0x10] ;  /* 0x0000040000097ab9 */ /* 0x000fe20000000800 */
[----:B------:R-:W2:Y:S01]  /*164b0*/  LDC R5, c[0x0][0x14] ;  /* 0x00000500ff057b82 */ /* 0x000ea20000000800 */
[----:B------:R-:W-:Y:S01]  /*164c0*/  UIMAD.WIDE.U32 UR8, UR8, UR9, URZ ;  /* 0x00000009080872a5 */ /* 0x000fe2000f8e003f */
[----:B------:R-:W-:Y:S01]  /*164d0*/  PRMT R0, RZ, 0x7610, R0 ;  /* 0x00007610ff007816 */ /* 0x000fe20000000000 */
[----:B------:R-:W-:Y:S01]  /*164e0*/  UMOV UR17, 0xffffffff ;  /* 0xffffffff00117882 */ /* 0x000fe20000000000 */
[----:B------:R-:W-:-:S03]  /*164f0*/  UMOV UR16, 0xffffffff ;  /* 0xffffffff00107882 */ /* 0x000fc60000000000 */
[----:B--2---:R-:W-:-:S04]  /*16500*/  IMAD.WIDE.U32 R2, R5, UR8, R2 ;  /* 0x0000000805027c25 */ /* 0x004fc8000f8e0002 */
[----:B------:R-:W-:Y:S01]  /*16510*/  IMAD R5, R5, UR9, RZ ;  /* 0x0000000905057c24 */ /* 0x000fe2000f8e02ff */
[----:B------:R-:W-:Y:S01]  /*16520*/  ULDC.64 UR8, c[0x0][0x750] ;  /* 0x0001d40000087ab9 */ /* 0x000fe20000000a00 */
[----:B------:R-:W-:Y:S01]  /*16530*/  IMAD.MOV.U32 R6, RZ, RZ, R2 ;  /* 0x000000ffff067224 */ /* 0x000fe200078e0002 */
[----:B------:R-:W-:Y:S01]  /*16540*/  ISETP.GE.U32.AND P1, PT, R2, UR8, PT ;  /* 0x0000000802007c0c */ /* 0x000fe2000bf26070 */
[----:B------:R-:W-:Y:S01]  /*16550*/  IMAD.IADD R4, R3, 0x1, R5 ;  /* 0x0000000103047824 */ /* 0x000fe200078e0205 */
[----:B------:R-:W-:-:S04]  /*16560*/  UMOV UR8, 0xffffffff ;  /* 0xffffffff00087882 */ /* 0x000fc80000000000 */
[----:B------:R0:W-:Y:S01]  /*16570*/  STL [R1+0x204], R4 ;  /* 0x0002040401007387 */ /* 0x0001e20000100800 */
[----:B------:R-:W-:-:S03]  /*16580*/  ISETP.GE.U32.AND.EX P1, PT, R4, UR9, PT, P1 ;  /* 0x0000000904007c0c */ /* 0x000fc6000bf26110 */
[----:B------:R0:W-:Y:S10]  /*16590*/  STL [R1+0x208], R6 ;  /* 0x0002080601007387 */ /* 0x0001f40000100800 */
[----:B0-----:R-:W-:Y:S05]  /*165a0*/  @P1 BRA `(.L_x_411) ;  /* 0x0000000400881947 */ /* 0x001fea0003800000 */
[----:B------:R-:W0:Y:S01]  /*165b0*/  S2UR UR11, SR_CTAID.X ;  /* 0x00000000000b79c3 */ /* 0x000e220000002500 */
[----:B------:R-:W-:Y:S01]  /*165c0*/  ULDC.64 UR16, c[0x0][0x728] ;  /* 0x0001ca0000107ab9 */ /* 0x000fe20000000a00 */
[----:B------:R-:W-:Y:S01]  /*165d0*/  ULDC UR8, c[0x0][0x150] ;  /* 0x0000540000087ab9 */ /* 0x000fe20000000800 */
[----:B------:R-:W-:Y:S01]  /*165e0*/  ISETP.NE.U32.AND P1, PT, RZ, UR16, PT ;  /* 0x00000010ff007c0c */ /* 0x000fe2000bf25070 */
[----:B------:R-:W-:Y:S01]  /*165f0*/  ULDC UR24, c[0x0][0x730] ;  /* 0x0001cc0000187ab9 */ /* 0x000fe20000000800 */
[----:B------:R-:W-:Y:S01]  /*16600*/  R2UR UR25, R6 ;  /* 0x00000000061972ca */ /* 0x000fe200000e0000 */
[----:B------:R-:W-:Y:S01]  /*16610*/  ULDC UR27, c[0x0][0x154] ;  /* 0x00005500001b7ab9 */ /* 0x000fe20000000800 */
[----:B------:R-:W-:Y:S01]  /*16620*/  ISETP.NE.AND.EX P1, PT, RZ, UR17, PT, P1 ;  /* 0x00000011ff007c0c */ /* 0x000fe2000bf25310 */
[----:B------:R-:W2:Y:S01]  /*16630*/  S2UR UR29, SR_CTAID.Y ;  /* 0x00000000001d79c3 */ /* 0x000ea20000002600 */
[----:B------:R-:W-:Y:S02]  /*16640*/  R2UR UR26, R4 ;  /* 0x00000000041a72ca */ /* 0x000fe400000e0000 */
[----:B------:R-:W-:-:S02]  /*16650*/  R2UR UR14, R6 ;  /* 0x00000000060e72ca */ /* 0x000fc400000e0000 */
[----:B------:R-:W-:Y:S02]  /*16660*/  R2UR UR15, R4 ;  /* 0x00000000040f72ca */ /* 0x000fe400000e0000 */
[----:B0-----:R-:W-:-:S05]  /*16670*/  I2FP.F32.U32 R0, UR11 ;  /* 0x0000000b00007c45 */ /* 0x001fca0008201000 */
[----:B------:R-:W-:-:S04]  /*16680*/  FMUL R0, R0, UR8 ;  /* 0x0000000800007c20 */ /* 0x000fc80008400000 */
[----:B------:R0:W4:Y:S01]  /*16690*/  F2I.U32.TRUNC.NTZ R2, R0 ;  /* 0x0000000000027305 */ /* 0x000122000020f000 */
[----:B--2---:R-:W-:Y:S05]  /*166a0*/  @!P1 BRA `(.L_x_412) ;  /* 0x0000000000309947 */ /* 0x004fea0003800000 */
        /* <DEDUP_REMOVED lines=12> */
.L_x_412:
[----:B------:R-:W-:Y:S01]  /*16770*/  USHF.R.U64 UR10, UR14, UR24, UR15 ;  /* 0x000000180e0a7299 */ /* 0x000fe2000800120f */
[----:B0-----:R-:W-:Y:S01]  /*16780*/  I2FP.F32.U32 R0, UR29 ;  /* 0x0000001d00007c45 */ /* 0x001fe20008201000 */
[----:B------:R-:W-:Y:S01]  /*16790*/  USHF.R.U32.HI UR8, URZ, UR24, UR15 ;  /* 0x000000183f087299 */ /* 0x000fe2000801160f */
[----:B----4-:R-:W-:Y:S01]  /*167a0*/  R2UR UR23, R2 ;  /* 0x00000000021772ca */ /* 0x010fe200000e0000 */
[----:B------:R-:W-:Y:S02]  /*167b0*/  UIADD3 UR13, UP0, URZ, -UR10, URZ ;  /* 0x8000000a3f0d7290 */ /* 0x000fe4000ff1e03f */
[----:B------:R-:W-:Y:S01]  /*167c0*/  FMUL R0, R0, UR27 ;  /* 0x0000001b00007c20 */ /* 0x000fe20008400000 */
[----:B------:R-:W-:Y:S01]  /*167d0*/  ULDC.64 UR16, c[0x0][0x720] ;  /* 0x0001c80000107ab9 */ /* 0x000fe20000000a00 */
[----:B------:R-:W-:Y:S01]  /*167e0*/  UIADD3.X UR8, URZ, ~UR8, URZ, UP0, !UPT ;  /* 0x800000083f087290 */ /* 0x000fe200087fe43f */
[----:B------:R-:W-:Y:S01]  /*167f0*/  UMOV UR14, UR25 ;  /* 0x00000019000e7c82 */ /* 0x000fe20008000000 */
[----:B------:R-:W-:-:S02]  /*16800*/  UMOV UR15, UR26 ;  /* 0x0000001a000f7c82 */ /* 0x000fc40008000000 */
[----:B------:R-:W-:Y:S01]  /*16810*/  UIMAD UR8, UR8, UR16, URZ ;  /* 0x00000010080872a4 */ /* 0x000fe2000f8e023f */
[----:B------:R-:W0:Y:S01]  /*16820*/  F2I.U32.TRUNC.NTZ R0, R0 ;  /* 0x0000000000007305 */ /* 0x000e22000020f000 */
[----:B------:R-:W-:Y:S02]  /*16830*/  UIMAD.WIDE.U32 UR14, UR13, UR16, UR14 ;  /* 0x000000100d0e72a5 */ /* 0x000fe4000f8e000e */
[----:B------:R-:W-:Y:S01]  /*16840*/  UIMAD UR13, UR13, UR17, UR8 ;  /* 0x000000110d0d72a4 */ /* 0x000fe2000f8e0208 */
[----:B------:R-:W-:Y:S01]  /*16850*/  ULDC UR16, c[0x0][0x718] ;  /* 0x0001c60000107ab9 */ /* 0x000fe20000000800 */
[----:B------:R-:W-:Y:S02]  /*16860*/  ULDC UR31, c[0x0][0x758] ;  /* 0x0001d600001f7ab9 */ /* 0x000fe40000000800 */
[----:B------:R-:W-:Y:S01]  /*16870*/  UIADD3 UR15, UR15, UR13, URZ ;  /* 0x0000000d0f0f7290 */ /* 0x000fe2000fffe03f */
[----:B------:R-:W-:Y:S01]  /*16880*/  UMOV UR26, 0xffffffff ;  /* 0xffffffff001a7882 */ /* 0x000fe20000000000 */
[----:B------:R-:W-:Y:S01]  /*16890*/  ULDC.64 UR8, c[0x0][0x740] ;  /* 0x0001d00000087ab9 */ /* 0x000fe20000000a00 */
[----:B------:R-:W-:Y:S01]  /*168a0*/  USHF.L.U32 UR26, UR26, UR31, URZ ;  /* 0x0000001f1a1a7299 */ /* 0x000fe2000800063f */
[----:B------:R-:W-:Y:S01]  /*168b0*/  ISETP.NE.U32.AND P1, PT, RZ, UR8, PT ;  /* 0x00000008ff007c0c */ /* 0x000fe2000bf25070 */
[----:B------:R-:W-:-:S02]  /*168c0*/  USHF.R.U64 UR27, UR14, UR16, UR15 ;  /* 0x000000100e1b7299 */ /* 0x000fc4000800120f */
[----:B------:R-:W-:Y:S01]  /*168d0*/  USHF.R.U32.HI UR14, URZ, UR16, UR15 ;  /* 0x000000103f0e7299 */ /* 0x000fe2000801160f */
[----:B0-----:R-:W-:Y:S01]  /*168e0*/  R2UR UR24, R0 ;  /* 0x00000000001872ca */ /* 0x001fe200000e0000 */
[----:B------:R-:W-:Y:S01]  /*168f0*/  ULDC UR25, c[0x0][0x708] ;  /* 0x0001c20000197ab9 */ /* 0x000fe20000000800 */
[----:B------:R-:W-:Y:S01]  /*16900*/  ULOP3.LUT UR32, URZ, UR26, URZ, 0x33, !UPT ;  /* 0x0000001a3f207292 */ /* 0x000fe2000f8e333f */
[----:B------:R-:W-:Y:S01]  /*16910*/  ISETP.NE.AND.EX P1, PT, RZ, UR9, PT, P1 ;  /* 0x00000009ff007c0c */ /* 0x000fe2000bf25310 */
[----:B------:R-:W-:Y:S02]  /*16920*/  USHF.R.U64 UR26, UR27, UR25, UR14 ;  /* 0x000000191b1a7299 */ /* 0x000fe4000800120e */
[----:B------:R-:W-:Y:S01]  /*16930*/  USHF.R.U32.HI UR14, URZ, UR25, UR14 ;  /* 0x000000193f0e7299 */ /* 0x000fe2000801160e */
[----:B------:R-:W-:Y:S01]  /*16940*/  UMOV UR28, 0x1 ;  /* 0x00000001001c7882 */ /* 0x000fe20000000000 */
[----:B------:R-:W-:Y:S02]  /*16950*/  UIADD3 UR23, -UR23, URZ, URZ ;  /* 0x0000003f17177290 */ /* 0x000fe4000fffe13f */
[----:B------:R-:W-:-:S02]  /*16960*/  USHF.L.U32 UR35, UR28, UR31, URZ ;  /* 0x0000001f1c237299 */ /* 0x000fc4000800063f */
[----:B------:R-:W-:Y:S01]  /*16970*/  USHF.R.U64 UR28, UR26, UR31, UR14 ;  /* 0x0000001f1a1c7299 */ /* 0x000fe2000800120e */
[----:B------:R-:W-:Y:S01]  /*16980*/  ULDC UR17, c[0x0][0x144] ;  /* 0x0000510000117ab9 */ /* 0x000fe20000000800 */
[----:B------:R-:W-:Y:S01]  /*16990*/  ULDC UR12, c[0x0][0x700] ;  /* 0x0001c000000c7ab9 */ /* 0x000fe20000000800 */
[----:B------:R-:W-:Y:S02]  /*169a0*/  USHF.R.U32.HI UR14, URZ, UR31, UR14 ;  /* 0x0000001f3f0e7299 */ /* 0x000fe4000801160e */
[----:B------:R-:W-:Y:S02]  /*169b0*/  UIMAD UR31, UR17, UR23, UR11 ;  /* 0x00000017111f72a4 */ /* 0x000fe4000f8e020b */
[----:B------:R-:W-:Y:S02]  /*169c0*/  UIADD3 UR13, UR12, -0x1, URZ ;  /* 0xffffffff0c0d7890 */ /* 0x000fe4000fffe03f */
[----:B------:R-:W-:Y:S01]  /*169d0*/  UIADD3 UR30, -UR24, URZ, URZ ;  /* 0x0000003f181e7290 */ /* 0x000fe2000fffe13f */
[----:B------:R-:W-:Y:S01]  /*169e0*/  ULDC UR36, c[0x0][0x148] ;  /* 0x0000520000247ab9 */ /* 0x000fe20000000800 */
[----:B------:R-:W-:Y:S01]  /*169f0*/  ULDC UR33, c[0x0][0x748] ;  /* 0x0001d20000217ab9 */ /* 0x000fe20000000800 */
[----:B------:R-:W-:Y:S01]  /*16a00*/  ULDC UR34, c[0x0][0x738] ;  /* 0x0001ce0000227ab9 */ /* 0x000fe20000000800 */
        /* <DEDUP_REMOVED lines=14> */
.L_x_413:
[----:B------:R-:W-:Y:S01]  /*16af0*/  USHF.R.U64 UR8, UR11, UR33, UR14 ;  /* 0x000000210b087299 */ /* 0x000fe2000800120e */
[----:B------:R-:W-:Y:S01]  /*16b00*/  MOV R0, 0x1 ;  /* 0x0000000100007802 */ /* 0x000fe20000000f00 */
[----:B------:R-:W-:Y:S02]  /*16b10*/  ULOP3.LUT UR17, UR26, UR32, URZ, 0xc0, !UPT ;  /* 0x000000201a117292 */ /* 0x000fe4000f8ec03f */
[----:B------:R-:W-:Y:S02]  /*16b20*/  UIADD3 UR9, -UR8, URZ, URZ ;  /* 0x0000003f08097290 */ /* 0x000fe4000fffe13f */
[----:B------:R-:W-:Y:S02]  /*16b30*/  UIMAD UR17, UR35, UR8, UR17 ;  /* 0x00000008231172a4 */ /* 0x000fe4000f8e0211 */
[----:B------:R-:W-:Y:S02]  /*16b40*/  ULOP3.LUT UR13, UR27, UR13, URZ, 0xc0, !UPT ;  /* 0x0000000d1b0d7292 */ /* 0x000fe4000f8ec03f */
[----:B------:R-:W-:-:S02]  /*16b50*/  UIMAD UR8, UR9, UR34, UR28 ;  /* 0x00000022090872a4 */ /* 0x000fc4000f8e021c */
[----:B------:R-:W-:Y:S01]  /*16b60*/  @UP2 UIMAD UR31, UR36, UR30, UR29 ;  /* 0x0000001e241f22a4 */ /* 0x000fe2000f8e021d */
[----:B------:R-:W-:Y:S01]  /*16b70*/  ULDC UR9, c[0x0][0x710] ;  /* 0x0001c40000097ab9 */ /* 0x000fe20000000800 */
[----:B------:R-:W-:Y:S02]  /*16b80*/  UIMAD UR8, UR8, UR12, UR13 ;  /* 0x0000000c080872a4 */ /* 0x000fe4000f8e020d */
[----:B------:R-:W-:-:S04]  /*16b90*/  UIMAD UR17, UR17, UR9, UR31 ;  /* 0x00000009111172a4 */ /* 0x000fc8000f8e021f */
[----:B------:R-:W-:Y:S02]  /*16ba0*/  USEL UR16, UR8, UR17, !UP2 ;  /* 0x0000001108107287 */ /* 0x000fe4000d000000 */
[----:B------:R-:W-:-:S03]  /*16bb0*/  USEL UR17, UR17, UR8, !UP2 ;  /* 0x0000000811117287 */ /* 0x000fc6000d000000 */
[----:B------:R-:W-:-:S09]  /*16bc0*/  UMOV UR8, UR10 ;  /* 0x0000000a00087c82 */ /* 0x000fd20008000000 */
.L_x_411:
[----:B------:R-:W-:-:S13]  /*16bd0*/  LOP3.LUT P1, RZ, R0, 0xff, RZ, 0xc0, !PT ;  /* 0x000000ff00ff7812 */ /* 0x000fda000782c0ff */
[----:B------:R-:W-:Y:S05]  /*16be0*/  @P1 BRA `(.L_x_414) ;  /* 0xfffffea800001947 */ /* 0x000fea000383ffff */
[----:B------:R-:W-:Y:S05]  /*16bf0*/  EXIT ;  /* 0x000000000000794d */ /* 0x000fea0003800000 */
.L_x_8:
[----:B------:R-:W2:Y:S01]  /*16c00*/  LDL R5, [R1+0x208] ;  /* 0x0002080001057983 */ /* 0x000ea20000100800 */
[----:B------:R-:W-:-:S03]  /*16c10*/  ULDC.64 UR4, c[0x0][0x750] ;  /* 0x0001d40000047ab9 */ /* 0x000fc60000000a00 */
[----:B------:R-:W3:Y:S01]  /*16c20*/  LDL R4, [R1+0x204] ;  /* 0x0002040001047983 */ /* 0x000ee20000100800 */
[----:B------:R-:W-:Y:S01]  /*16c30*/  PRMT R0, RZ, 0x7610, R0 ;  /* 0x00007610ff007816 */ /* 0x000fe20000000000 */
[----:B------:R-:W-:Y:S02]  /*16c40*/  IMAD.MOV.U32 R2, RZ, RZ, -0x1 ;  /* 0xffffffffff027424 */ /* 0x000fe400078e00ff */
[----:B------:R-:W-:Y:S02]  /*16c50*/  IMAD.MOV.U32 R3, RZ, RZ, -0x1 ;  /* 0xffffffffff037424 */ /* 0x000fe400078e00ff */
[----:B------:R-:W-:Y:S01]  /*16c60*/  IMAD.MOV.U32 R9, RZ, RZ, -0x1 ;  /* 0xffffffffff097424 */ /* 0x000fe200078e00ff */
[----:B--2---:R-:W-:-:S04]  /*16c70*/  ISETP.GE.U32.AND P0, PT, R5, UR4, PT ;  /* 0x0000000405007c0c */ /* 0x004fc8000bf06070 */
[----:B---3--:R-:W-:-:S13]  /*16c80*/  ISETP.GE.U32.AND.EX P0, PT, R4, UR5, PT, P0 ;  /* 0x0000000504007c0c */ /* 0x008fda000bf06100 */
        /* <DEDUP_REMOVED lines=21> */
.L_x_416:
[----:B------:R-:W-:Y:S01]  /*16de0*/  USHF.R.U64 UR4, UR14, UR19, UR15 ;  /* 0x000000130e047299 */ /* 0x000fe2000800120f */
[----:B------:R-:W-:Y:S01]  /*16df0*/  R2UR UR13, R4 ;  /* 0x00000000040d72ca */ /* 0x000fe200000e0000 */
[----:B------:R-:W-:Y:S02]  /*16e00*/  USHF.R.U32.HI UR5, URZ, UR19, UR15 ;  /* 0x000000133f057299 */ /* 0x000fe4000801160f */
[----:B------:R-:W-:Y:S01]  /*16e10*/  UIADD3 UR14, UP0, URZ, -UR4, URZ ;  /* 0x800000043f0e7290 */ /* 0x000fe2000ff1e03f */
[----:B------:R-:W-:Y:S01]  /*16e20*/  ULDC.64 UR16, c[0x0][0x720] ;  /* 0x0001c80000107ab9 */ /* 0x000fe20000000a00 */
[----:B------:R-:W-:Y:S02]  /*16e30*/  UMOV UR12, UR20 ;  /* 0x00000014000c7c82 */ /* 0x000fe40008000000 */
[----:B------:R-:W-:Y:S02]  /*16e40*/  UIADD3.X UR5, URZ, ~UR5, URZ, UP0, !UPT ;  /* 0x800000053f057290 */ /* 0x000fe400087fe43f */
[----:B------:R-:W-:-:S02]  /*16e50*/  @UP2 UIMAD UR7, UR9, UR11, UR10 ;  /* 0x0000000b090722a4 */ /* 0x000fc4000f8e020a */
[----:B------:R-:W-:Y:S02]  /*16e60*/  UIMAD UR5, UR5, UR16, URZ ;  /* 0x00000010050572a4 */ /* 0x000fe4000f8e023f */
[----:B------:R-:W-:Y:S02]  /*16e70*/  UIMAD.WIDE.U32 UR12, UR14, UR16, UR12 ;  /* 0x000000100e0c72a5 */ /* 0x000fe4000f8e000c */
[----:B------:R-:W-:Y:S01]  /*16e80*/  UIMAD UR5, UR14, UR17, UR5 ;  /* 0x000000110e0572a4 */ /* 0x000fe2000f8e0205 */
[----:B------:R-:W-:Y:S02]  /*16e90*/  ULDC.64 UR10, c[0x0][0x740] ;  /* 0x0001d000000a7ab9 */ /* 0x000fe40000000a00 */
[----:B------:R-:W-:Y:S01]  /*16ea0*/  ULDC UR14, c[0x0][0x718] ;  /* 0x0001c600000e7ab9 */ /* 0x000fe20000000800 */
[----:B------:R-:W-:Y:S01]  /*16eb0*/  UIADD3 UR5, UR13, UR5, URZ ;  /* 0x000000050d057290 */ /* 0x000fe2000fffe03f */
[----:B------:R-:W-:Y:S01]  /*16ec0*/  ISETP.NE.U32.AND P0, PT, RZ, UR10, PT ;  /* 0x0000000aff007c0c */ /* 0x000fe2000bf05070 */
[----:B------:R-:W-:Y:S01]  /*16ed0*/  ULDC UR15, c[0x0][0x708] ;  /* 0x0001c200000f7ab9 */ /* 0x000fe20000000800 */
[----:B------:R-:W-:Y:S01]  /*16ee0*/  ULDC UR23, c[0x0][0x758] ;  /* 0x0001d60000177ab9 */ /* 0x000fe20000000800 */
[----:B------:R-:W-:Y:S01]  /*16ef0*/  USHF.R.U64 UR18, UR12, UR14, UR5 ;  /* 0x0000000e0c127299 */ /* 0x000fe20008001205 */
[----:B------:R-:W-:Y:S01]  /*16f00*/  ISETP.NE.AND.EX P0, PT, RZ, UR11, PT, P0 ;  /* 0x0000000bff007c0c */ /* 0x000fe2000bf05300 */
[----:B------:R-:W-:Y:S01]  /*16f10*/  USHF.R.U32.HI UR5, URZ, UR14, UR5 ;  /* 0x0000000e3f057299 */ /* 0x000fe20008011605 */
[----:B------:R-:W-:Y:S01]  /*16f20*/  UMOV UR9, 0xffffffff ;  /* 0xffffffff00097882 */ /* 0x000fe20000000000 */
[----:B------:R-:W-:-:S02]  /*16f30*/  ULDC UR21, c[0x0][0x700] ;  /* 0x0001c00000157ab9 */ /* 0x000fc40000000800 */
[----:B------:R-:W-:Y:S02]  /*16f40*/  USHF.R.U64 UR19, UR18, UR15, UR5 ;  /* 0x0000000f12137299 */ /* 0x000fe40008001205 */
[----:B------:R-:W-:Y:S02]  /*16f50*/  USHF.R.U32.HI UR5, URZ, UR15, UR5 ;  /* 0x0000000f3f057299 */ /* 0x000fe40008011605 */
[----:B------:R-:W-:Y:S02]  /*16f60*/  USHF.L.U32 UR12, UR9, UR23, URZ ;  /* 0x00000017090c7299 */ /* 0x000fe4000800063f */
[----:B------:R-:W-:Y:S02]  /*16f70*/  USHF.R.U64 UR20, UR19, UR23, UR5 ;  /* 0x0000001713147299 */ /* 0x000fe40008001205 */
[----:B------:R-:W-:Y:S02]  /*16f80*/  USHF.R.U32.HI UR9, URZ, UR23, UR5 ;  /* 0x000000173f097299 */ /* 0x000fe40008011605 */
[----:B------:R-:W-:-:S02]  /*16f90*/  UIADD3 UR22, UR21, -0x1, URZ ;  /* 0xffffffff15167890 */ /* 0x000fc4000fffe03f */
        /* <DEDUP_REMOVED lines=18> */
.L_x_417:
[----:B------:R-:W-:Y:S01]  /*170c0*/  USHF.R.U64 UR9, UR5, UR24, UR9 ;  /* 0x0000001805097299 */ /* 0x000fe20008001209 */
[----:B------:R-:W-:Y:S01]  /*170d0*/  IMAD.MOV.U32 R0, RZ, RZ, 0x1 ;  /* 0x00000001ff007424 */ /* 0x000fe200078e00ff */
[----:B------:R-:W-:Y:S01]  /*170e0*/  USHF.L.U32 UR26, UR26, UR23, URZ ;  /* 0x000000171a1a7299 */ /* 0x000fe2000800063f */
[----:B------:R-:W-:Y:S01]  /*170f0*/  MOV R9, UR4 ;  /* 0x0000000400097c02 */ /* 0x000fe20008000f00 */
[----:B------:R-:W-:Y:S02]  /*17100*/  ULOP3.LUT UR5, UR19, UR27, URZ, 0xc0, !UPT ;  /* 0x0000001b13057292 */ /* 0x000fe4000f8ec03f */
[----:B------:R-:W-:Y:S02]  /*17110*/  UIADD3 UR10, -UR9, URZ, URZ ;  /* 0x0000003f090a7290 */ /* 0x000fe4000fffe13f */
[----:B------:R-:W-:Y:S02]  /*17120*/  UIMAD UR9, UR26, UR9, UR5 ;  /* 0x000000091a0972a4 */ /* 0x000fe4000f8e0205 */
[----:B------:R-:W-:-:S02]  /*17130*/  ULOP3.LUT UR18, UR18, UR22, URZ, 0xc0, !UPT ;  /* 0x0000001612127292 */ /* 0x000fc4000f8ec03f */
[----:B------:R-:W-:-:S03]  /*17140*/  UIMAD UR5, UR10, UR25, UR20 ;  /* 0x000000190a0572a4 */ /* 0x000fc6000f8e0214 */
[----:B------:R-:W-:Y:S01]  /*17150*/  ULDC UR10, c[0x0][0x710] ;  /* 0x0001c400000a7ab9 */ /* 0x000fe20000000800 */
[----:B------:R-:W-:Y:S02]  /*17160*/  UIMAD UR5, UR5, UR21, UR18 ;  /* 0x00000015050572a4 */ /* 0x000fe4000f8e0212 */
[----:B------:R-:W-:-:S04]  /*17170*/  UIMAD UR7, UR9, UR10, UR7 ;  /* 0x0000000a090772a4 */ /* 0x000fc8000f8e0207 */
[----:B------:R-:W-:Y:S02]  /*17180*/  USEL UR9, UR5, UR7, !UP2 ;  /* 0x0000000705097287 */ /* 0x000fe4000d000000 */
[----:B------:R-:W-:-:S04]  /*17190*/  USEL UR7, UR7, UR5, !UP2 ;  /* 0x0000000507077287 */ /* 0x000fc8000d000000 */
[----:B------:R-:W-:Y:S02]  /*171a0*/  IMAD.U32 R3, RZ, RZ, UR9 ;  /* 0x00000009ff037e24 */ /* 0x000fe4000f8e00ff */
[----:B------:R-:W-:-:S07]  /*171b0*/  IMAD.U32 R2, RZ, RZ, UR7 ;  /* 0x00000007ff027e24 */ /* 0x000fce000f8e00ff */
.L_x_415:
[----:B------:R-:W-:-:S08]  /*171c0*/  NOP ;  /* 0x0000000000007918 */ /* 0x000fd00000000000 */
[----:B0-----:R-:W0:-:S00]  /*171d0*/  USETMAXREG.DEALLOC.CTAPOOL 0x18 ;  /* 0x00000018000079c8 */ /* 0x001e0000080e0500 */
[----:B------:R-:W-:-:S13]  /*171e0*/  ISETP.NE.AND P0, PT, RZ, UR8, PT ;  /* 0x00000008ff007c0c */ /* 0x000fda000bf05270 */
[----:B------:R-:W-:Y:S05]  /*171f0*/  @P0 EXIT ;  /* 0x000000000000094d */ /* 0x000fea0003800000 */
[----:B0-----:R-:W-:Y:S01]  /*17200*/  LOP3.LUT P0, RZ, R0, 0xff, RZ, 0xc0, !PT ;  /* 0x000000ff00ff7812 */ /* 0x001fe2000780c0ff */
[----:B------:R-:W-:Y:S02]  /*17210*/  IMAD.MOV.U32 R0, RZ, RZ, 0x1 ;  /* 0x00000001ff007424 */ /* 0x000fe400078e00ff */
[----:B------:R-:W-:-:S10]  /*17220*/  IMAD.MOV.U32 R6, RZ, RZ, RZ ;  /* 0x000000ffff067224 */ /* 0x000fd400078e00ff */
[----:B------:R-:W-:Y:S05]  /*17230*/  @!P0 BRA `(.L_x_418) ;  /* 0x0000000c009c8947 */ /* 0x000fea0003800000 */
[----:B------:R-:W0:Y:S01]  /*17240*/  S2UR UR21, SR_CgaCtaId ;  /* 0x00000000001579c3 */ /* 0x000e220000008800 */
[----:B------:R-:W-:Y:S01]  /*17250*/  ULDC UR4, c[0x0][0x28c] ;  /* 0x0000a30000047ab9 */ /* 0x000fe20000000800 */
[----:B------:R-:W-:Y:S01]  /*17260*/  ULDC UR5, c[0x0][0x700] ;  /* 0x0001c00000057ab9 */ /* 0x000fe20000000800 */
[----:B------:R-:W-:Y:S01]  /*17270*/  UIADD3 UR11, UR4, 0x3f, URZ ;  /* 0x0000003f040b7890 */ /* 0x000fe2000fffe03f */
[----:B------:R-:W-:Y:S01]  /*17280*/  BSSY B0, `(.L_x_418) ;  /* 0x00000e2000007945 */ /* 0x000fe20003800000 */
[----:B------:R-:W-:Y:S01]  /*17290*/  ULDC UR9, c[0x0][0x758] ;  /* 0x0001d60000097ab9 */ /* 0x000fe20000000800 */
[----:B------:R-:W-:Y:S01]  /*172a0*/  UMOV UR12, 0x1 ;  /* 0x00000001000c7882 */ /* 0x000fe20000000000 */
[----:B------:R-:W-:Y:S01]  /*172b0*/  UIADD3 UR4, UR5, -0x1, URZ ;  /* 0xffffffff05047890 */ /* 0x000fe2000fffe03f */
[----:B------:R-:W-:Y:S01]  /*172c0*/  MOV R8, 0x1 ;  /* 0x0000000100087802 */ /* 0x000fe20000000f00 */
[----:B------:R-:W-:Y:S01]  /*172d0*/  UMOV UR10, 0xffffffff ;  /* 0xffffffff000a7882 */ /* 0x000fe20000000000 */
[----:B------:R-:W-:Y:S01]  /*172e0*/  USHF.L.U32 UR5, UR12, UR9, URZ ;  /* 0x000000090c057299 */ /* 0x000fe2000800063f */
[----:B------:R-:W-:Y:S01]  /*172f0*/  IMAD.MOV.U32 R0, RZ, RZ, 0x1 ;  /* 0x00000001ff007424 */ /* 0x000fe200078e00ff */
[----:B------:R-:W-:Y:S01]  /*17300*/  USHF.R.S32.HI UR12, URZ, 0x1f, UR11 ;  /* 0x0000001f3f0c7899 */ /* 0x000fe2000801140b */
[----:B------:R-:W-:Y:S01]  /*17310*/  IMAD.MOV.U32 R6, RZ, RZ, RZ ;  /* 0x000000ffff067224 */ /* 0x000fe200078e00ff */
[----:B------:R-:W-:Y:S01]  /*17320*/  ULDC UR8, c[0x0][0xc] ;  /* 0x0000030000087ab9 */ /* 0x000fe20000000800 */
[----:B------:R-:W-:-:S02]  /*17330*/  USHF.L.U32 UR32, UR10, UR9, URZ ;  /* 0x000000090a207299 */ /* 0x000fc4000800063f */
[----:B------:R-:W-:Y:S01]  /*17340*/  ULEA.HI UR12, UR12, UR11, URZ, 0x6 ;  /* 0x0000000b0c0c7291 */ /* 0x000fe2000f8f303f */
[----:B------:R-:W-:Y:S01]  /*17350*/  ULDC UR9, c[0x0][0x10] ;  /* 0x0000040000097ab9 */ /* 0x000fe20000000800 */
[----:B------:R-:W-:Y:S01]  /*17360*/  ULDC UR10, c[0x0][0x14] ;  /* 0x00000500000a7ab9 */ /* 0x000fe20000000800 */
[----:B------:R-:W-:Y:S02]  /*17370*/  UIMAD.WIDE.U32 UR8, UR8, UR9, URZ ;  /* 0x00000009080872a5 */ /* 0x000fe4000f8e003f */
[----:B------:R-:W-:Y:S02]  /*17380*/  USHF.R.S32.HI UR29, URZ, 0x6, UR12 ;  /* 0x000000063f1d7899 */ /* 0x000fe4000801140c */
[----:B0-----:R-:W-:Y:S02]  /*17390*/  USHF.L.U32 UR7, UR21, 0x7, URZ ;  /* 0x0000000715077899 */ /* 0x001fe4000800063f */
[----:B------:R-:W-:Y:S02]  /*173a0*/  USHF.L.U32 UR13, UR21, 0xc, URZ ;  /* 0x0000000c150d7899 */ /* 0x000fe4000800063f */
[----:B------:R-:W-:-:S02]  /*173b0*/  USHF.L.U32 UR21, UR21, 0xa, URZ ;  /* 0x0000000a15157899 */ /* 0x000fc4000800063f */
[----:B------:R-:W-:Y:S02]  /*173c0*/  UIMAD.WIDE.U32 UR34, UR8, UR10, URZ ;  /* 0x0000000a082272a5 */ /* 0x000fe4000f8e003f */
[----:B------:R-:W-:Y:S02]  /*173d0*/  UIMAD UR33, UR9, UR10, URZ ;  /* 0x0000000a092172a4 */ /* 0x000fe4000f8e023f */
[----:B------:R-:W-:Y:S02]  /*173e0*/  ULOP3.LUT UR36, UR6, 0x2, URZ, 0xfc, !UPT ;  /* 0x0000000206247892 */ /* 0x000fe4000f8efc3f */
[----:B------:R-:W-:Y:S02]  /*173f0*/  ULOP3.LUT UR7, UR7, 0x80, URZ, 0xc0, !UPT ;  /* 0x0000008007077892 */ /* 0x000fe4000f8ec03f */
[----:B------:R-:W-:Y:S02]  /*17400*/  ULOP3.LUT UR13, UR13, 0x1000, URZ, 0xc0, !UPT ;  /* 0x000010000d0d7892 */ /* 0x000fe4000f8ec03f */
[----:B------:R-:W-:-:S02]  /*17410*/  ULOP3.LUT UR21, UR21, 0x400, URZ, 0xc0, !UPT ;  /* 0x0000040015157892 */ /* 0x000fc4000f8ec03f */
[----:B------:R-:W-:Y:S02]  /*17420*/  ULOP3.LUT UR32, URZ, UR32, URZ, 0x33, !UPT ;  /* 0x000000203f207292 */ /* 0x000fe4000f8e333f */
[----:B------:R-:W-:Y:S02]  /*17430*/  UIADD3 UR33, UR35, UR33, URZ ;  /* 0x0000002123217290 */ /* 0x000fe4000fffe03f */
[----:B------:R-:W-:Y:S01]  /*17440*/  UIADD3 UR42, UR29, 0x1, URZ ;  /* 0x000000011d2a7890 */ /* 0x000fe2000fffe03f */
[----:B------:R-:W-:-:S11]  /*17450*/  ULDC.64 UR38, c[0x0][0x198] ;  /* 0x0000660000267ab9 */ /* 0x000fd60000000a00 */
.L_x_429:
[----:B------:R-:W-:-:S03]  /*17460*/  UMOV UR8, 0xffffffff ;  /* 0xffffffff00087882 */ /* 0x000fc60000000000 */
[----:B------:R-:W-:Y:S05]  /*17470*/  BRA.DIV UR8, `(.L_x_419) ;  /* 0x0000001208787947 */ /* 0x000fea000b800000 */
[----:B------:R-:W-:-:S13]  /*17480*/  ELECT P0, URZ, PT ;  /* 0x00000000003f782f */ /* 0x000fda0003800000 */
.L_x_444:
[----:B------:R-:W0:Y:S01]  /*17490*/  LDC R4, c[0x0][0x28c] ;  /* 0x0000a300ff047b82 */ /* 0x000e220000000800 */
[----:B------:R-:W-:Y:S01]  /*174a0*/  BSSY B1, `(.L_x_420) ;  /* 0x0000047000017945 */ /* 0x000fe20003800000 */
[----:B0-----:R-:W-:-:S13]  /*174b0*/  ISETP.LT.OR P0, PT, R4, 0x1, !P0 ;  /* 0x000000010400780c */ /* 0x001fda0004701670 */
[----:B------:R-:W-:Y:S05]  /*174c0*/  @P0 BRA `(.L_x_421) ;  /* 0x0000000400100947 */ /* 0x000fea0003800000 */
[----:B------:R-:W-:Y:S01]  /*174d0*/  LEA R2, R2, UR7, 0x8 ;  /* 0x0000000702027c11 */ /* 0x000fe2000f8e40ff */
[----:B------:R-:W-:Y:S01]  /*174e0*/  IMAD.SHL.U32 R3, R3, 0x100, RZ ;  /* 0x0000010003037824 */ /* 0x000fe200078e00ff */
[----:B------:R-:W-:Y:S01]  /*174f0*/  MOV R12, RZ ;  /* 0x000000ff000c7202 */ /* 0x000fe20000000f00 */
[----:B------:R-:W-:Y:S02]  /*17500*/  IMAD.MOV.U32 R11, RZ, RZ, RZ ;  /* 0x000000ffff0b7224 */ /* 0x000fe400078e00ff */
[----:B------:R-:W-:Y:S02]  /*17510*/  IMAD.U32 R13, RZ, RZ, UR42 ;  /* 0x0000002aff0d7e24 */ /* 0x000fe4000f8e00ff */
[----:B------:R-:W-:Y:S02]  /*17520*/  IMAD.MOV.U32 R4, RZ, RZ, R0 ;  /* 0x000000ffff047224 */ /* 0x000fe400078e0000 */
[----:B------:R-:W-:Y:S02]  /*17530*/  IMAD.MOV.U32 R5, RZ, RZ, R6 ;  /* 0x000000ffff057224 */ /* 0x000fe400078e0006 */
[----:B------:R-:W-:-:S07]  /*17540*/  IMAD.MOV.U32 R14, RZ, RZ, RZ ;  /* 0x000000ffff0e7224 */ /* 0x000fce00078e00ff */
.L_x_424:
[----:B------:R-:W0:Y:S01]  /*17550*/  S2R R10, SR_CgaCtaId ;  /* 0x00000000000a7919 */ /* 0x000e220000008800 */
[----:B------:R-:W-:Y:S01]  /*17560*/  MOV R7, 0x400 ;  /* 0x0000040000077802 */ /* 0x000fe20000000f00 */
[----:B------:R-:W1:Y:S03]  /*17570*/  S2R R15, SR_TID.X ;  /* 0x00000000000f7919 */ /* 0x000e660000002100 */
[----:B0-----:R-:W-:Y:S02]  /*17580*/  LEA R16, R10, R7, 0x18 ;  /* 0x000000070a107211 */ /* 0x001fe400078ec0ff */
[----:B------:R-:W-:Y:S02]  /*17590*/  SHF.L.U32 R7, R4, 0x1f, RZ ;  /* 0x0000001f04077819 */ /* 0x000fe400000006ff */
[----:B------:R-:W-:Y:S02]  /*175a0*/  LEA R10, R5, R16, 0x3 ;  /* 0x00000010050a7211 */ /* 0x000fe400078e18ff */
[----:B-1----:R-:W-:-:S02]  /*175b0*/  LOP3.LUT P1, RZ, R15, 0x7f, RZ, 0xc0, !PT ;  /* 0x0000007f0fff7812 */ /* 0x002fc4000782c0ff */
[----:B------:R-:W0:Y:S02]  /*175c0*/  SYNCS.PHASECHK.TRANS64.TRYWAIT P0, [R10+URZ+0x40], R7 ;  /* 0x000040070a0075a7 */ /* 0x000e24000800017f */
[----:B0-----:R-:W-:Y:S09]  /*175d0*/  @!P0 BRA `(.L_x_422) ;  /* 0x0000001000408947 */ /* 0x001ff20003800000 */
.L_x_445:
[----:B0-----:R-:W0:Y:S01]  /*175e0*/  @!P1 LDC R7, c[0x0][0x640] ;  /* 0x00019000ff079b82 */ /* 0x001e220000000800 */
[----:B------:R-:W-:-:S04]  /*175f0*/  UPRMT UR8, UR36, 0x9910, URZ ;  /* 0x0000991024087896 */ /* 0x000fc8000800003f */
[----:B------:R-:W-:-:S06]  /*17600*/  UISETP.NE.AND UP0, UPT, UR8, 0x2, UPT ;  /* 0x000000020800788c */ /* 0x000fcc000bf05270 */
[----:B------:R-:W-:Y:S01]  /*17610*/  PLOP3.LUT P0, PT, PT, PT, UP0, 0x80, 0x0 ;  /* 0x000000000000781c */ /* 0x000fe20003f0f008 */
[----:B0-----:R0:W-:-:S12]  /*17620*/  @!P1 SYNCS.ARRIVE.TRANS64 RZ, [R10+URZ], R7 ;  /* 0x000000070aff99a7 */ /* 0x0011d8000800003f */
[----:B------:R-:W-:Y:S05]  /*17630*/  @P0 BRA `(.L_x_423) ;  /* 0x0000000000040947 */ /* 0x000fea0003800000 */
[----:B------:R-:W-:Y:S01]  /*17640*/  BPT.TRAP 0x1 ;  /* 0x000000040000795c */ /* 0x000fe20000300000 */
.L_x_423:
[C---:B------:R-:W-:Y:S01]  /*17650*/  R2UR UR16, R5.reuse ;  /* 0x00000000051072ca */ /* 0x040fe200000e0000 */
[----:B0-----:R-:W-:Y:S01]  /*17660*/  IMAD R7, R5, 0x4000, R16 ;  /* 0x0000400005077824 */ /* 0x001fe200078e0210 */
[----:B------:R-:W-:Y:S01]  /*17670*/  R2UR UR9, R16 ;  /* 0x00000000100972ca */ /* 0x000fe200000e0000 */
[----:B------:R-:W-:Y:S01]  /*17680*/  VIADD R13, R13, 0xffffffff ;  /* 0xffffffff0d0d7836 */ /* 0x000fe20000000000 */
[----:B------:R-:W-:Y:S01]  /*17690*/  R2UR UR25, R10 ;  /* 0x000000000a1972ca */ /* 0x000fe200000e0000 */
[----:B------:R-:W-:Y:S01]  /*176a0*/  UIADD3 UR22, UP0, UR38, 0xf0, URZ ;  /* 0x000000f026167890 */ /* 0x000fe2000ff1e03f */
[----:B------:R-:W-:Y:S01]  /*176b0*/  R2UR UR8, R7 ;  /* 0x00000000070872ca */ /* 0x000fe200000e0000 */
[----:B------:R-:W-:Y:S01]  /*176c0*/  UIADD3 UR30, UP1, UR38, 0x1f0, URZ ;  /* 0x000001f0261e7890 */ /* 0x000fe2000ff3e03f */
[----:B------:R-:W-:Y:S01]  /*176d0*/  R2UR UR27, R2 ;  /* 0x00000000021b72ca */ /* 0x000fe200000e0000 */
[----:B------:R-:W-:Y:S01]  /*176e0*/  UIADD3 UR40, UP2, UR38, 0x2f0, URZ ;  /* 0x000002f026287890 */ /* 0x000fe2000ff5e03f */
[----:B------:R-:W-:Y:S01]  /*176f0*/  R2UR UR28, R9 ;  /* 0x00000000091c72ca */ /* 0x000fe200000e0000 */
[----:B------:R-:W-:Y:S01]  /*17700*/  UIADD3.X UR23, URZ, UR39, URZ, UP0, !UPT ;  /* 0x000000273f177290 */ /* 0x000fe200087fe43f */
[----:B------:R-:W-:Y:S01]  /*17710*/  R2UR UR26, R12 ;  /* 0x000000000c1a72ca */ /* 0x000fe200000e0000 */
[----:B------:R-:W-:Y:S01]  /*17720*/  ULEA UR24, UR16, UR13, 0xd ;  /* 0x0000000d10187291 */ /* 0x000fe2000f8e683f */
[C---:B------:R-:W-:Y:S01]  /*17730*/  R2UR UR19, R14.reuse ;  /* 0x000000000e1372ca */ /* 0x040fe200000e0000 */
[----:B------:R-:W-:Y:S01]  /*17740*/  ULEA UR16, UR16, UR21, 0xb ;  /* 0x0000001510107291 */ /* 0x000fe2000f8e583f */
[----:B------:R-:W-:Y:S01]  /*17750*/  R2UR UR10, R11 ;  /* 0x000000000b0a72ca */ /* 0x000fe200000e0000 */
[----:B------:R-:W-:Y:S01]  /*17760*/  UIADD3 UR24, UR9, 0x180, UR24 ;  /* 0x0000018009187890 */ /* 0x000fe2000fffe018 */
[----:B------:R-:W-:Y:S01]  /*17770*/  R2UR UR11, R3 ;  /* 0x00000000030b72ca */ /* 0x000fe200000e0000 */
[----:B------:R-:W-:Y:S01]  /*17780*/  UIADD3.X UR31, URZ, UR39, URZ, UP1, !UPT ;  /* 0x000000273f1f7290 */ /* 0x000fe20008ffe43f */
[----:B------:R-:W-:Y:S01]  /*17790*/  ISETP.GT.AND P1, PT, R13, 0x1, PT ;  /* 0x000000010d00780c */ /* 0x000fe20003f24270 */
[----:B------:R-:W-:Y:S01]  /*177a0*/  UIADD3 UR16, UR9, 0x30180, UR16 ;  /* 0x0003018009107890 */ /* 0x000fe2000fffe010 */
[----:B------:R-:W-:Y:S01]  /*177b0*/  VIADD R5, R5, 0x1 ;  /* 0x0000000105057836 */ /* 0x000fe20000000000 */
[----:B------:R-:W-:Y:S01]  /*177c0*/  UIADD3.X UR41, URZ, UR39, URZ, UP2, !UPT ;  /* 0x000000273f297290 */ /* 0x000fe200097fe43f */
[----:B------:R-:W-:Y:S01]  /*177d0*/  VIADD R14, R14, 0x1 ;  /* 0x000000010e0e7836 */ /* 0x000fe20000000000 */
[----:B------:R-:W-:Y:S01]  /*177e0*/  UIADD3 UR8, UR8, 0x10180, URZ ;  /* 0x0001018008087890 */ /* 0x000fe2000fffe03f */
[----:B------:R-:W-:Y:S01]  /*177f0*/  IADD3 R12, R12, 0x20, RZ ;  /* 0x000000200c0c7810 */ /* 0x000fe20007ffe0ff */
[----:B------:R-:W-:Y:S01]  /*17800*/  UMOV UR37, 0x30000 ;  /* 0x0003000000257882 */ /* 0x000fe20000000000 */
[----:B------:R-:W-:Y:S01]  /*17810*/  ISETP.NE.AND P0, PT, R5, 0x8, PT ;  /* 0x000000080500780c */ /* 0x000fe20003f05270 */
[----:B------:R-:W-:Y:S01]  /*17820*/  UMOV UR14, 0x0 ;  /* 0x00000000000e7882 */ /* 0x000fe20000000000 */
[----:B------:R-:W-:Y:S01]  /*17830*/  UMOV UR15, 0x10000000 ;  /* 0x10000000000f7882 */ /* 0x000fe20000000000 */
[----:B------:R-:W-:Y:S01]  /*17840*/  UMOV UR17, UR25 ;  /* 0x0000001900117c82 */ /* 0x000fe20008000000 */
[----:B------:R-:W-:Y:S01]  /*17850*/  UMOV UR18, UR27 ;  /* 0x0000001b00127c82 */ /* 0x000fe20008000000 */
[----:B------:R-:W-:Y:S01]  /*17860*/  UMOV UR20, UR28 ;  /* 0x0000001c00147c82 */ /* 0x000fe20008000000 */
[----:B------:R0:W-:Y:S01]  /*17870*/  UTMALDG.3D.MULTICAST [UR24], [UR22], UR37, desc[UR14] ;  /* 0x00000e18160073b4 */ /* 0x0001e20008011825 */
[----:B------:R-:W-:Y:S01]  /*17880*/  UMOV UR9, UR25 ;  /* 0x0000001900097c82 */ /* 0x000fe20008000000 */
[----:B------:R-:W-:Y:S01]  /*17890*/  UMOV UR12, UR28 ;  /* 0x0000001c000c7c82 */ /* 0x000fe20008000000 */
[----:B------:R-:W-:Y:S01]  /*178a0*/  SEL R7, RZ, 0x1, P0 ;  /* 0x00000001ff077807 */ /* 0x000fe20000000000 */
[----:B------:R-:W-:Y:S01]  /*178b0*/  VIADD R11, R11, 0x40 ;  /* 0x000000400b0b7836 */ /* 0x000fe20000000000 */
[----:B------:R-:W-:-:S02]  /*178c0*/  SEL R5, R5, RZ, P0 ;  /* 0x000000ff05057207 */ /* 0x000fc40000000000 */
[----:B------:R-:W-:Y:S01]  /*178d0*/  LOP3.LUT R4, R4, R7, RZ, 0x3c, !PT ;  /* 0x0000000704047212 */ /* 0x000fe200078e3cff */
[----:B------:R0:W-:Y:S01]  /*178e0*/  UTMALDG.3D.MULTICAST [UR16], [UR30], UR37, desc[UR14] ;  /* 0x00000e101e0073b4 */ /* 0x0001e20008011825 */
[----:B------:R0:W-:Y:S02]  /*178f0*/  UTMALDG.3D [UR8], [UR40], desc[UR14] ;  /* 0x00000e08280075b4 */ /* 0x0001e40008011000 */
[----:B0-----:R-:W-:Y:S05]  /*17900*/  @P1 BRA `(.L_x_424) ;  /* 0xfffffffc00101947 */ /* 0x001fea000383ffff */
.L_x_421:
[----:B------:R-:W-:Y:S05]  /*17910*/  BSYNC B1 ;  /* 0x0000000000017941 */ /* 0x000fea0003800000 */
.L_x_420:
[----:B------:R-:W2:Y:S01]  /*17920*/  LDL.LU R16, [R1+0x204] ;  /* 0x0002040001107983 */ /* 0x000ea20000300800 */
[----:B------:R-:W-:Y:S01]  /*17930*/  LOP3.LUT P2, RZ, R8, 0xff, RZ, 0xc0, !PT ;  /* 0x000000ff08ff7812 */ /* 0x000fe2000784c0ff */
[----:B------:R-:W-:Y:S01]  /*17940*/  VIADD R6, R6, UR29 ;  /* 0x0000001d06067c36 */ /* 0x000fe20008000000 */
[----:B------:R-:W-:Y:S01]  /*17950*/  ULDC.64 UR8, c[0x0][0x750] ;  /* 0x0001d40000087ab9 */ /* 0x000fe20000000a00 */
[----:B------:R-:W3:Y:S01]  /*17960*/  LDL.LU R15, [R1+0x208] ;  /* 0x00020800010f7983 */ /* 0x000ee20000300800 */
[----:B------:R-:W-:Y:S01]  /*17970*/  BSSY B1, `(.L_x_425) ;  /* 0x0000070000017945 */ /* 0x000fe20003800000 */
[----:B------:R-:W-:Y:S01]  /*17980*/  IMAD.MOV.U32 R9, RZ, RZ, -0x1 ;  /* 0xffffffffff097424 */ /* 0x000fe200078e00ff */
[----:B------:R-:W-:Y:S02]  /*17990*/  SHF.R.U32.HI R2, RZ, 0x3, R6 ;  /* 0x00000003ff027819 */ /* 0x000fe40000011606 */
[----:B------:R-:W-:Y:S02]  /*179a0*/  ISETP.GT.U32.AND P0, PT, R6, 0x7, PT ;  /* 0x000000070600780c */ /* 0x000fe40003f04070 */
[----:B------:R-:W-:-:S02]  /*179b0*/  LOP3.LUT R2, R2, 0x1, RZ, 0xc0, !PT ;  /* 0x0000000102027812 */ /* 0x000fc400078ec0ff */
[----:B------:R-:W-:Y:S01]  /*179c0*/  LOP3.LUT R6, R6, 0x7, RZ, 0xc0, !PT ;  /* 0x0000000706067812 */ /* 0x000fe200078ec0ff */
[----:B------:R-:W0:Y:S01]  /*179d0*/  @P2 S2R R3, SR_CgaCtaId ;  /* 0x0000000000032919 */ /* 0x000e220000008800 */
[----:B------:R-:W-:Y:S02]  /*179e0*/  ISETP.NE.U32.AND P1, PT, R2, 0x1, PT ;  /* 0x000000010200780c */ /* 0x000fe40003f25070 */
[----:B------:R-:W-:Y:S02]  /*179f0*/  @P2 MOV R2, 0x400 ;  /* 0x0000040000022802 */ /* 0x000fe40000000f00 */
[----:B------:R-:W-:Y:S02]  /*17a00*/  PRMT R4, RZ, 0x7610, R4 ;  /* 0x00007610ff047816 */ /* 0x000fe40000000004 */
[----:B------:R-:W-:Y:S02]  /*17a10*/  PRMT R8, RZ, 0x7610, R8 ;  /* 0x00007610ff087816 */ /* 0x000fe40000000008 */
[----:B0-----:R-:W-:Y:S01]  /*17a20*/  @P2 LEA R2, R3, R2, 0x18 ;  /* 0x0000000203022211 */ /* 0x001fe200078ec0ff */
[----:B------:R-:W-:-:S03]  /*17a30*/  IMAD.U32 R3, RZ, RZ, UR29 ;  /* 0x0000001dff037e24 */ /* 0x000fc6000f8e00ff */
[----:B------:R0:W-:Y:S02]  /*17a40*/  @P2 SYNCS.ARRIVE.TRANS64.A1T0 RZ, [R2+URZ+0x98], RZ ;  /* 0x000098ff02ff29a7 */ /* 0x0001e4000810003f */
[C---:B------:R-:W-:Y:S02]  /*17a50*/  ISETP.LT.U32.AND P0, PT, R3.reuse, 0x8, P0 ;  /* 0x000000080300780c */ /* 0x040fe40000701070 */
[----:B------:R-:W-:Y:S02]  /*17a60*/  ISETP.GT.U32.AND P1, PT, R3, 0x7, !P1 ;  /* 0x000000070300780c */ /* 0x000fe40004f24070 */
[----:B------:R-:W-:Y:S02]  /*17a70*/  SEL R3, RZ, 0x1, !P0 ;  /* 0x00000001ff037807 */ /* 0x000fe40004000000 */
[----:B0-----:R-:W-:-:S04]  /*17a80*/  SEL R2, RZ, 0x1, !P1 ;  /* 0x00000001ff027807 */ /* 0x001fc80004800000 */
[----:B------:R-:W-:Y:S01]  /*17a90*/  LOP3.LUT R0, R2, R0, R3, 0x96, !PT ;  /* 0x0000000002007212 */ /* 0x000fe200078e9603 */
[----:B------:R-:W-:Y:S01]  /*17aa0*/  IMAD.MOV.U32 R2, RZ, RZ, -0x1 ;  /* 0xffffffffff027424 */ /* 0x000fe200078e00ff */
[----:B------:R-:W-:Y:S02]  /*17ab0*/  MOV R3, 0xffffffff ;  /* 0xffffffff00037802 */ /* 0x000fe40000000f00 */
[----:B---3--:R-:W-:-:S04]  /*17ac0*/  IADD3 R15, P0, R15, UR34, RZ ;  /* 0x000000220f0f7c10 */ /* 0x008fc8000ff1e0ff */
[----:B--2---:R-:W-:Y:S01]  /*17ad0*/  IADD3.X R16, R16, UR33, RZ, P0, !PT ;  /* 0x0000002110107c10 */ /* 0x004fe200087fe4ff */
[----:B------:R0:W-:Y:S01]  /*17ae0*/  STL [R1+0x208], R15 ;  /* 0x0002080f01007387 */ /* 0x0001e20000100800 */
[----:B------:R-:W-:-:S03]  /*17af0*/  ISETP.GE.U32.AND P0, PT, R15, UR8, PT ;  /* 0x000000080f007c0c */ /* 0x000fc6000bf06070 */
[----:B------:R0:W-:Y:S01]  /*17b00*/  STL [R1+0x204], R16 ;  /* 0x0002041001007387 */ /* 0x0001e20000100800 */
[----:B------:R-:W-:-:S13]  /*17b10*/  ISETP.GE.U32.AND.EX P0, PT, R16, UR9, PT, P0 ;  /* 0x0000000910007c0c */ /* 0x000fda000bf06100 */
[----:B0-----:R-:W-:Y:S05]  /*17b20*/  @P0 BRA `(.L_x_426) ;  /* 0x0000000400500947 */ /* 0x001fea0003800000 */
[----:B------:R-:W0:Y:S01]  /*17b30*/  S2R R7, SR_CTAID.X ;  /* 0x0000000000077919 */ /* 0x000e220000002500 */
[----:B------:R-:W-:Y:S01]  /*17b40*/  ULDC UR8, c[0x0][0x150] ;  /* 0x0000540000087ab9 */ /* 0x000fe20000000800 */
[----:B------:R-:W1:Y:S01]  /*17b50*/  LDC R4, c[0x0][0x144] ;  /* 0x00005100ff047b82 */ /* 0x000e620000000800 */
[----:B------:R-:W-:Y:S01]  /*17b60*/  ULDC UR11, c[0x0][0x730] ;  /* 0x0001cc00000b7ab9 */ /* 0x000fe20000000800 */
[----:B------:R-:W2:Y:S06]  /*17b70*/  S2R R5, SR_CTAID.Y ;  /* 0x0000000000057919 */ /* 0x000eac0000002600 */
[----:B------:R-:W3:Y:S01]  /*17b80*/  LDC R10, c[0x0][0x148] ;  /* 0x00005200ff0a7b82 */ /* 0x000ee20000000800 */
[----:B0-----:R-:W-:-:S02]  /*17b90*/  I2FP.F32.U32 R2, R7 ;  /* 0x0000000700027245 */ /* 0x001fc40000201000 */
[----:B--2---:R-:W-:-:S03]  /*17ba0*/  I2FP.F32.U32 R3, R5 ;  /* 0x0000000500037245 */ /* 0x004fc60000201000 */
[----:B------:R-:W-:Y:S01]  /*17bb0*/  FMUL R2, R2, UR8 ;  /* 0x0000000802027c20 */ /* 0x000fe20008400000 */
[----:B------:R-:W-:Y:S02]  /*17bc0*/  ULDC UR8, c[0x0][0x154] ;  /* 0x0000550000087ab9 */ /* 0x000fe40000000800 */
[----:B------:R-:W-:Y:S01]  /*17bd0*/  FMUL R9, R3, UR8 ;  /* 0x0000000803097c20 */ /* 0x000fe20008400000 */
[----:B------:R-:W-:Y:S02]  /*17be0*/  ULDC.64 UR8, c[0x0][0x728] ;  /* 0x0001ca0000087ab9 */ /* 0x000fe40000000a00 */
[----:B------:R-:W0:Y:S01]  /*17bf0*/  F2I.U32.TRUNC.NTZ R2, R2 ;  /* 0x0000000200027305 */ /* 0x000e22000020f000 */
[----:B------:R-:W-:-:S04]  /*17c00*/  ISETP.NE.U32.AND P0, PT, RZ, UR8, PT ;  /* 0x00000008ff007c0c */ /* 0x000fc8000bf05070 */
[----:B------:R-:W-:-:S03]  /*17c10*/  ISETP.NE.AND.EX P0, PT, RZ, UR9, PT, P0 ;  /* 0x00000009ff007c0c */ /* 0x000fc6000bf05300 */
[----:B------:R-:W2:Y:S01]  /*17c20*/  F2I.U32.TRUNC.NTZ R9, R9 ;  /* 0x0000000900097305 */ /* 0x000ea2000020f000 */
[----:B0-----:R-:W-:Y:S02]  /*17c30*/  IMAD.MOV R3, RZ, RZ, -R2 ;  /* 0x000000ffff037224 */ /* 0x001fe400078e0a02 */
[----:B------:R-:W-:Y:S02]  /*17c40*/  IMAD.MOV.U32 R2, RZ, RZ, R15 ;  /* 0x000000ffff027224 */ /* 0x000fe400078e000f */
[----:B-1----:R-:W-:Y:S02]  /*17c50*/  IMAD R7, R4, R3, R7 ;  /* 0x0000000304077224 */ /* 0x002fe400078e0207 */
[----:B--2---:R-:W-:-:S04]  /*17c60*/  IMAD.MOV R3, RZ, RZ, -R9 ;  /* 0x000000ffff037224 */ /* 0x004fc800078e0a09 */
[----:B---3--:R-:W-:Y:S01]  /*17c70*/  @P3 IMAD R7, R10, R3, R5 ;  /* 0x000000030a073224 */ /* 0x008fe200078e0205 */
[----:B------:R-:W-:Y:S01]  /*17c80*/  MOV R3, R16 ;  /* 0x0000001000037202 */ /* 0x000fe20000000f00 */
[----:B------:R-:W-:Y:S06]  /*17c90*/  @!P0 BRA `(.L_x_427) ;  /* 0x0000000000288947 */ /* 0x000fec0003800000 */
[----:B------:R-:W-:Y:S02]  /*17ca0*/  ULDC UR10, c[0x0][0x734] ;  /* 0x0001cd00000a7ab9 */ /* 0x000fe40000000800 */
[----:B------:R-:W-:-:S05]  /*17cb0*/  IADD3 R3, P0, R15, UR10, RZ ;  /* 0x0000000a0f037c10 */ /* 0x000fca000ff1e0ff */
[----:B------:R-:W-:-:S04]  /*17cc0*/  IMAD.X R9, RZ, RZ, R16, P0 ;  /* 0x000000ffff097224 */ /* 0x000fc800000e0610 */
[----:B------:R-:W-:-:S04]  /*17cd0*/  IMAD.WIDE.U32 R4, R9, UR8, RZ ;  /* 0x0000000809047c25 */ /* 0x000fc8000f8e00ff */
[----:B------:R-:W-:-:S04]  /*17ce0*/  IMAD.WIDE.U32 R4, P0, R3, UR9, R4 ;  /* 0x0000000903047c25 */ /* 0x000fc8000f800004 */
[----:B------:R-:W-:-:S04]  /*17cf0*/  IMAD.WIDE.U32 R2, R3, UR8, RZ ;  /* 0x0000000803027c25 */ /* 0x000fc8000f8e00ff */
[----:B------:R-:W-:Y:S01]  /*17d00*/  IMAD.MOV.U32 R2, RZ, RZ, R5 ;  /* 0x000000ffff027224 */ /* 0x000fe200078e0005 */
[----:B------:R-:W-:Y:S01]  /*17d10*/  IADD3 RZ, P1, R3, R4, RZ ;  /* 0x0000000403ff7210 */ /* 0x000fe20007f3e0ff */
[----:B------:R-:W-:-:S04]  /*17d20*/  IMAD.X R3, RZ, RZ, RZ, P0 ;  /* 0x000000ffff037224 */ /* 0x000fc800000e06ff */
[----:B------:R-:W-:-:S08]  /*17d30*/  IMAD.WIDE.U32.X R2, R9, UR9, R2, P1 ;  /* 0x0000000909027c25 */ /* 0x000fd000088e0402 */
.L_x_427:
[--C-:B------:R-:W-:Y:S01]  /*17d40*/  SHF.R.U64 R9, R2, UR11, R3.reuse ;  /* 0x0000000b02097c19 */ /* 0x100fe20008001203 */
[----:B------:R-:W-:Y:S01]  /*17d50*/  ULDC.64 UR8, c[0x0][0x720] ;  /* 0x0001c80000087ab9 */ /* 0x000fe20000000a00 */
[----:B------:R-:W-:Y:S01]  /*17d60*/  SHF.R.U32.HI R2, RZ, UR11, R3 ;  /* 0x0000000bff027c19 */ /* 0x000fe20008011603 */
[----:B------:R-:W-:Y:S01]  /*17d70*/  IMAD.MOV.U32 R3, RZ, RZ, R16 ;  /* 0x000000ffff037224 */ /* 0x000fe200078e0010 */
[----:B------:R-:W-:Y:S01]  /*17d80*/  IADD3 R11, P0, RZ, -R9, RZ ;  /* 0x80000009ff0b7210 */ /* 0x000fe20007f1e0ff */
[----:B------:R-:W-:-:S04]  /*17d90*/  ULDC.64 UR10, c[0x0][0x740] ;  /* 0x0001d000000a7ab9 */ /* 0x000fc80000000a00 */
[----:B------:R-:W-:Y:S01]  /*17da0*/  IMAD.X R2, RZ, RZ, ~R2, P0 ;  /* 0x000000ffff027224 */ /* 0x000fe200000e0e02 */
[----:B------:R-:W-:-:S03]  /*17db0*/  ISETP.NE.U32.AND P0, PT, RZ, UR10, PT ;  /* 0x0000000aff007c0c */ /* 0x000fc6000bf05070 */
[----:B------:R-:W-:Y:S01]  /*17dc0*/  IMAD R2, R2, UR8, RZ ;  /* 0x0000000802027c24 */ /* 0x000fe2000f8e02ff */
[----:B------:R-:W-:-:S03]  /*17dd0*/  ISETP.NE.AND.EX P0, PT, RZ, UR11, PT, P0 ;  /* 0x0000000bff007c0c */ /* 0x000fc6000bf05300 */
[----:B------:R-:W-:Y:S01]  /*17de0*/  IMAD R5, R11, UR9, R2 ;  /* 0x000000090b057c24 */ /* 0x000fe2000f8e0202 */
[----:B------:R-:W-:-:S05]  /*17df0*/  MOV R2, R15 ;  /* 0x0000000f00027202 */ /* 0x000fca0000000f00 */
[----:B------:R-:W-:Y:S01]  /*17e00*/  IMAD.WIDE.U32 R2, R11, UR8, R2 ;  /* 0x000000080b027c25 */ /* 0x000fe2000f8e0002 */
[----:B------:R-:W-:-:S03]  /*17e10*/  ULDC UR8, c[0x0][0x718] ;  /* 0x0001c60000087ab9 */ /* 0x000fc60000000800 */
[----:B------:R-:W-:-:S05]  /*17e20*/  IMAD.IADD R3, R3, 0x1, R5 ;  /* 0x0000000103037824 */ /* 0x000fca00078e0205 */
[--C-:B------:R-:W-:Y:S02]  /*17e30*/  SHF.R.U64 R10, R2, UR8, R3.reuse ;  /* 0x00000008020a7c19 */ /* 0x100fe40008001203 */
[----:B------:R-:W-:Y:S01]  /*17e40*/  SHF.R.U32.HI R3, RZ, UR8, R3 ;  /* 0x00000008ff037c19 */ /* 0x000fe20008011603 */
[----:B------:R-:W-:-:S03]  /*17e50*/  ULDC UR8, c[0x0][0x708] ;  /* 0x0001c20000087ab9 */ /* 0x000fc60000000800 */
[--C-:B------:R-:W-:Y:S02]  /*17e60*/  SHF.R.U64 R12, R10, UR8, R3.reuse ;  /* 0x000000080a0c7c19 */ /* 0x100fe40008001203 */
[----:B------:R-:W-:Y:S01]  /*17e70*/  SHF.R.U32.HI R3, RZ, UR8, R3 ;  /* 0x00000008ff037c19 */ /* 0x000fe20008011603 */
[----:B------:R-:W-:-:S03]  /*17e80*/  ULDC UR8, c[0x0][0x758] ;  /* 0x0001d60000087ab9 */ /* 0x000fc60000000800 */
[--C-:B------:R-:W-:Y:S02]  /*17e90*/  SHF.R.U64 R11, R12, UR8, R3.reuse ;  /* 0x000000080c0b7c19 */ /* 0x100fe40008001203 */
[----:B------:R-:W-:-:S03]  /*17ea0*/  SHF.R.U32.HI R13, RZ, UR8, R3 ;  /* 0x00000008ff0d7c19 */ /* 0x000fc60008011603 */
[----:B------:R-:W-:Y:S02]  /*17eb0*/  IMAD.MOV.U32 R2, RZ, RZ, R11 ;  /* 0x000000ffff027224 */ /* 0x000fe400078e000b */
[----:B------:R-:W-:Y:S01]  /*17ec0*/  IMAD.MOV.U32 R3, RZ, RZ, R13 ;  /* 0x000000ffff037224 */ /* 0x000fe200078e000d */
[----:B------:R-:W-:Y:S06]  /*17ed0*/  @!P0 BRA `(.L_x_428) ;  /* 0x0000000000288947 */ /* 0x000fec0003800000 */
[----:B------:R-:W-:Y:S02]  /*17ee0*/  ULDC UR8, c[0x0][0x74c] ;  /* 0x0001d30000087ab9 */ /* 0x000fe40000000800 */
[----:B------:R-:W-:-:S04]  /*17ef0*/  IADD3 R3, P0, R11, UR8, RZ ;  /* 0x000000080b037c10 */ /* 0x000fc8000ff1e0ff */
[----:B------:R-:W-:-:S05]  /*17f00*/  IADD3.X R13, RZ, R13, RZ, P0, !PT ;  /* 0x0000000dff0d7210 */ /* 0x000fca00007fe4ff */
[----:B------:R-:W-:-:S04]  /*17f10*/  IMAD.WIDE.U32 R4, R13, UR10, RZ ;  /* 0x0000000a0d047c25 */ /* 0x000fc8000f8e00ff */
[----:B------:R-:W-:-:S04]  /*17f20*/  IMAD.WIDE.U32 R4, P0, R3, UR11, R4 ;  /* 0x0000000b03047c25 */ /* 0x000fc8000f800004 */
[----:B------:R-:W-:-:S04]  /*17f30*/  IMAD.WIDE.U32 R2, R3, UR10, RZ ;  /* 0x0000000a03027c25 */ /* 0x000fc8000f8e00ff */
[----:B------:R-:W-:Y:S01]  /*17f40*/  IMAD.MOV.U32 R2, RZ, RZ, R5 ;  /* 0x000000ffff027224 */ /* 0x000fe200078e0005 */
[----:B------:R-:W-:Y:S01]  /*17f50*/  IADD3 RZ, P1, R3, R4, RZ ;  /* 0x0000000403ff7210 */ /* 0x000fe20007f3e0ff */
[----:B------:R-:W-:-:S04]  /*17f60*/  IMAD.X R3, RZ, RZ, RZ, P0 ;  /* 0x000000ffff037224 */ /* 0x000fc800000e06ff */
[----:B------:R-:W-:-:S08]  /*17f70*/  IMAD.WIDE.U32.X R2, R13, UR11, R2, P1 ;  /* 0x0000000b0d027c25 */ /* 0x000fd000088e0402 */
.L_x_428:
[----:B------:R-:W-:Y:S01]  /*17f80*/  ULDC UR8, c[0x0][0x748] ;  /* 0x0001d20000087ab9 */ /* 0x000fe20000000800 */
[----:B------:R-:W-:Y:S01]  /*17f90*/  LOP3.LUT R12, R12, UR32, RZ, 0xc0, !PT ;  /* 0x000000200c0c7c12 */ /* 0x000fe2000f8ec0ff */
[----:B------:R-:W-:Y:S01]  /*17fa0*/  IMAD.MOV.U32 R4, RZ, RZ, 0x1 ;  /* 0x00000001ff047424 */ /* 0x000fe200078e00ff */
[----:B------:R-:W-:Y:S01]  /*17fb0*/  SHF.R.U64 R3, R2, UR8, R3 ;  /* 0x0000000802037c19 */ /* 0x000fe20008001203 */
[----:B------:R-:W-:-:S04]  /*17fc0*/  ULDC UR8, c[0x0][0x738] ;  /* 0x0001ce0000087ab9 */ /* 0x000fc80000000800 */
[----:B------:R-:W-:Y:S02]  /*17fd0*/  IMAD.MOV R2, RZ, RZ, -R3 ;  /* 0x000000ffff027224 */ /* 0x000fe400078e0a03 */
[----:B------:R-:W-:Y:S02]  /*17fe0*/  IMAD R12, R3, UR5, R12 ;  /* 0x00000005030c7c24 */ /* 0x000fe4000f8e020c */
[----:B------:R-:W-:Y:S01]  /*17ff0*/  IMAD R11, R2, UR8, R11 ;  /* 0x00000008020b7c24 */ /* 0x000fe2000f8e020b */
[----:B------:R-:W-:Y:S01]  /*18000*/  ULDC UR8, c[0x0][0x710] ;  /* 0x0001c40000087ab9 */ /* 0x000fe20000000800 */
[----:B------:R-:W-:Y:S01]  /*18010*/  LOP3.LUT R2, R10, UR4, RZ, 0xc0, !PT ;  /* 0x000000040a027c12 */ /* 0x000fe2000f8ec0ff */
[----:B------:R-:W-:Y:S01]  /*18020*/  IMAD R7, R12, UR8, R7 ;  /* 0x000000080c077c24 */ /* 0x000fe2000f8e0207 */
[----:B------:R-:W-:-:S03]  /*18030*/  ULDC UR8, c[0x0][0x700] ;  /* 0x0001c00000087ab9 */ /* 0x000fc60000000800 */
[----:B------:R-:W-:-:S05]  /*18040*/  IMAD R2, R11, UR8, R2 ;  /* 0x000000080b027c24 */ /* 0x000fca000f8e0202 */
[----:B------:R-:W-:Y:S02]  /*18050*/  SEL R3, R2, R7, !P3 ;  /* 0x0000000702037207 */ /* 0x000fe40005800000 */
[----:B------:R-:W-:-:S07]  /*18060*/  SEL R2, R7, R2, !P3 ;  /* 0x0000000207027207 */ /* 0x000fce0005800000 */
.L_x_426:
[----:B------:R-:W-:Y:S05]  /*18070*/  BSYNC B1 ;  /* 0x0000000000017941 */ /* 0x000fea0003800000 */
.L_x_425:
[----:B------:R-:W-:-:S13]  /*18080*/  LOP3.LUT P0, RZ, R4, 0xff, RZ, 0xc0, !PT ;  /* 0x000000ff04ff7812 */ /* 0x000fda000780c0ff */
[----:B------:R-:W-:Y:S05]  /*18090*/  @P0 BRA `(.L_x_429) ;  /* 0xfffffff000f00947 */ /* 0x000fea000383ffff */
[----:B------:R-:W-:Y:S05]  /*180a0*/  BSYNC B0 ;  /* 0x0000000000007941 */ /* 0x000fea0003800000 */
.L_x_418:
[----:B------:R-:W-:-:S03]  /*180b0*/  UMOV UR8, 0xffffffff ;  /* 0xffffffff00087882 */ /* 0x000fc60000000000 */
[----:B------:R-:W-:Y:S05]  /*180c0*/  BRA.DIV UR8, `(.L_x_430) ;  /* 0x0000000608987947 */ /* 0x000fea000b800000 */
[----:B------:R-:W-:-:S13]  /*180d0*/  ELECT P0, URZ, PT ;  /* 0x00000000003f782f */ /* 0x000fda0003800000 */
.L_x_448:
[----:B------:R-:W-:Y:S04]  /*180e0*/  BSSY B0, `(.L_x_431) ;  /* 0x0000050000007945 */ /* 0x000fe80003800000 */
[----:B------:R-:W-:Y:S05]  /*180f0*/  @!P0 BRA `(.L_x_432) ;  /* 0x0000000400388947 */ /* 0x000fea0003800000 */
[----:B------:R-:W-:-:S04]  /*18100*/  ULOP3.LUT UR8, UR6, 0x2, URZ, 0xfc, !UPT ;  /* 0x0000000206087892 */ /* 0x000fc8000f8efc3f */
[----:B------:R-:W-:-:S06]  /*18110*/  UISETP.NE.AND UP0, UPT, UR8, 0x3, UPT ;  /* 0x000000030800788c */ /* 0x000fcc000bf05270 */
[----:B------:R-:W-:-:S13]  /*18120*/  PLOP3.LUT P0, PT, PT, PT, UP0, 0x80, 0x0 ;  /* 0x000000000000781c */ /* 0x000fda0003f0f008 */
[----:B------:R-:W-:Y:S05]  /*18130*/  @!P0 BRA `(.L_x_433) ;  /* 0x0000000000048947 */ /* 0x000fea0003800000 */
[----:B------:R-:W-:Y:S01]  /*18140*/  BPT.TRAP 0x1 ;  /* 0x000000040000795c */ /* 0x000fe20000300000 */
.L_x_433:
[----:B------:R-:W0:Y:S01]  /*18150*/  S2R R3, SR_CgaCtaId ;  /* 0x0000000000037919 */ /* 0x000e220000008800 */
[----:B------:R-:W-:-:S04]  /*18160*/  MOV R2, 0x400 ;  /* 0x0000040000027802 */ /* 0x000fc80000000f00 */
[----:B0-----:R-:W-:Y:S02]  /*18170*/  LEA R3, R3, R2, 0x18 ;  /* 0x0000000203037211 */ /* 0x001fe400078ec0ff */
[----:B------:R-:W-:Y:S02]  /*18180*/  SHF.L.U32 R2, R0, 0x1f, RZ ;  /* 0x0000001f00027819 */ /* 0x000fe400000006ff */
[----:B------:R-:W-:-:S05]  /*18190*/  IADD3 R3, R3, 0x40, RZ ;  /* 0x0000004003037810 */ /* 0x000fca0007ffe0ff */
[----:B------:R-:W-:-:S04]  /*181a0*/  IMAD R5, R6, 0x8, R3 ;  /* 0x0000000806057824 */ /* 0x000fc800078e0203 */
[----:B------:R-:W0:Y:S02]  /*181b0*/  SYNCS.PHASECHK.TRANS64.TRYWAIT P0, [R5+URZ], R2 ;  /* 0x00000002050075a7 */ /* 0x000e24000800017f */
[----:B0-----:R-:W-:Y:S05]  /*181c0*/  @!P0 BRA `(.L_x_434) ;  /* 0x0000000400788947 */ /* 0x001fea0003800000 */
.L_x_449:
[----:B------:R-:W-:-:S05]  /*181d0*/  VIADD R6, R6, 0x1 ;  /* 0x0000000106067836 */ /* 0x000fca0000000000 */
[----:B------:R-:W-:-:S04]  /*181e0*/  ISETP.NE.AND P0, PT, R6, 0x8, PT ;  /* 0x000000080600780c */ /* 0x000fc80003f05270 */
[----:B0-----:R-:W-:Y:S02]  /*181f0*/  SEL R5, RZ, 0x1, P0 ;  /* 0x00000001ff057807 */ /* 0x001fe40000000000 */
[----:B------:R-:W-:Y:S02]  /*18200*/  SEL R6, R6, RZ, P0 ;  /* 0x000000ff06067207 */ /* 0x000fe40000000000 */
[----:B------:R-:W-:-:S03]  /*18210*/  LOP3.LUT R5, R0, R5, RZ, 0x3c, !PT ;  /* 0x0000000500057212 */ /* 0x000fc600078e3cff */
[----:B------:R-:W-:Y:S01]  /*18220*/  IMAD R7, R6, 0x8, R3 ;  /* 0x0000000806077824 */ /* 0x000fe200078e0203 */
[----:B------:R-:W-:-:S04]  /*18230*/  SHF.L.U32 R0, R5, 0x1f, RZ ;  /* 0x0000001f05007819 */ /* 0x000fc800000006ff */
[----:B------:R-:W0:Y:S02]  /*18240*/  SYNCS.PHASECHK.TRANS64.TRYWAIT P0, [R7+URZ], R0 ;  /* 0x00000000070075a7 */ /* 0x000e24000800017f */
[----:B0-----:R-:W-:Y:S05]  /*18250*/  @!P0 BRA `(.L_x_435) ;  /* 0x0000000400688947 */ /* 0x001fea0003800000 */
.L_x_450:
[----:B0-----:R-:W-:-:S05]  /*18260*/  VIADD R0, R6, 0x1 ;  /* 0x0000000106007836 */ /* 0x001fca0000000000 */
[----:B------:R-:W-:-:S04]  /*18270*/  ISETP.NE.AND P0, PT, R0, 0x8, PT ;  /* 0x000000080000780c */ /* 0x000fc80003f05270 */
[----:B------:R-:W-:Y:S02]  /*18280*/  SEL R2, RZ, 0x1, P0 ;  /* 0x00000001ff027807 */ /* 0x000fe40000000000 */
[----:B------:R-:W-:Y:S02]  /*18290*/  SEL R4, R0, RZ, P0 ;  /* 0x000000ff00047207 */ /* 0x000fe40000000000 */
[----:B------:R-:W-:Y:S02]  /*182a0*/  LOP3.LUT R5, R5, R2, RZ, 0x3c, !PT ;  /* 0x0000000205057212 */ /* 0x000fe400078e3cff */
[----:B------:R-:W-:Y:S02]  /*182b0*/  LEA R7, R4, R3, 0x3 ;  /* 0x0000000304077211 */ /* 0x000fe400078e18ff */
[----:B------:R-:W-:-:S04]  /*182c0*/  SHF.L.U32 R0, R5, 0x1f, RZ ;  /* 0x0000001f05007819 */ /* 0x000fc800000006ff */
[----:B------:R-:W0:Y:S02]  /*182d0*/  SYNCS.PHASECHK.TRANS64.TRYWAIT P0, [R7+URZ], R0 ;  /* 0x00000000070075a7 */ /* 0x000e24000800017f */
[----:B0-----:R-:W-:Y:S05]  /*182e0*/  @!P0 BRA `(.L_x_436) ;  /* 0x0000000400588947 */ /* 0x001fea0003800000 */
.L_x_451:
[----:B0-----:R-:W-:-:S05]  /*182f0*/  VIADD R0, R4, 0x1 ;  /* 0x0000000104007836 */ /* 0x001fca0000000000 */
[----:B------:R-:W-:-:S04]  /*18300*/  ISETP.NE.AND P0, PT, R0, 0x8, PT ;  /* 0x000000080000780c */ /* 0x000fc80003f05270 */
[----:B------:R-:W-:Y:S02]  /*18310*/  SEL R2, RZ, 0x1, P0 ;  /* 0x00000001ff027807 */ /* 0x000fe40000000000 */
[----:B------:R-:W-:Y:S02]  /*18320*/  SEL R4, R0, RZ, P0 ;  /* 0x000000ff00047207 */ /* 0x000fe40000000000 */
[----:B------:R-:W-:-:S03]  /*18330*/  LOP3.LUT R5, R5, R2, RZ, 0x3c, !PT ;  /* 0x0000000205057212 */ /* 0x000fc600078e3cff */
[----:B------:R-:W-:Y:S01]  /*18340*/  IMAD R7, R4, 0x8, R3 ;  /* 0x0000000804077824 */ /* 0x000fe200078e0203 */
[----:B------:R-:W-:-:S04]  /*18350*/  SHF.L.U32 R0, R5, 0x1f, RZ ;  /* 0x0000001f05007819 */ /* 0x000fc800000006ff */
[----:B------:R-:W0:Y:S02]  /*18360*/  SYNCS.PHASECHK.TRANS64.TRYWAIT P0, [R7+URZ], R0 ;  /* 0x00000000070075a7 */ /* 0x000e24000800017f */
[----:B0-----:R-:W-:Y:S05]  /*18370*/  @!P0 BRA `(.L_x_437) ;  /* 0x0000000400488947 */ /* 0x001fea0003800000 */
.L_x_452:
        /* <DEDUP_REMOVED lines=9> */
.L_x_453:
[----:B0-----:R-:W-:-:S04]  /*18410*/  IADD3 R0, R4, 0x1, RZ ;  /* 0x0000000104007810 */ /* 0x001fc80007ffe0ff */
        /* <DEDUP_REMOVED lines=8> */
.L_x_454:
        /* <DEDUP_REMOVED lines=9> */
.L_x_455:
[----:B0-----:R-:W-:-:S05]  /*18530*/  VIADD R0, R4, 0x1 ;  /* 0x0000000104007836 */ /* 0x001fca0000000000 */
[----:B------:R-:W-:-:S04]  /*18540*/  ISETP.NE.AND P0, PT, R0, 0x8, PT ;  /* 0x000000080000780c */ /* 0x000fc80003f05270 */
[----:B------:R-:W-:Y:S02]  /*18550*/  SEL R2, RZ, 0x1, P0 ;  /* 0x00000001ff027807 */ /* 0x000fe40000000000 */
[----:B------:R-:W-:Y:S02]  /*18560*/  SEL R0, R0, RZ, P0 ;  /* 0x000000ff00007207 */ /* 0x000fe40000000000 */
[----:B------:R-:W-:Y:S02]  /*18570*/  LOP3.LUT R2, R5, R2, RZ, 0x3c, !PT ;  /* 0x0000000205027212 */ /* 0x000fe400078e3cff */
[----:B------:R-:W-:Y:S02]  /*18580*/  LEA R3, R0, R3, 0x3 ;  /* 0x0000000300037211 */ /* 0x000fe400078e18ff */
[----:B------:R-:W-:-:S07]  /*18590*/  SHF.L.U32 R0, R2, 0x1f, RZ ;  /* 0x0000001f02007819 */ /* 0x000fce00000006ff */
.L_x_441:
[----:B0-----:R0:W1:Y:S02]  /*185a0*/  SYNCS.PHASECHK.TRANS64.TRYWAIT P0, [R3+URZ], R0 ;  /* 0x00000000030075a7 */ /* 0x001064000800017f */
[----:B-1----:R-:W-:Y:S05]  /*185b0*/  @!P0 NANOSLEEP.SYNCS 0x989680 ;  /* 0x009896800000895d */ /* 0x002fea0003900000 */
[----:B------:R-:W1:Y:S02]  /*185c0*/  @!P0 SYNCS.PHASECHK.TRANS64 P0, [R3+URZ], R0 ;  /* 0x00000000030085a7 */ /* 0x000e64000800007f */
[----:B-1----:R-:W-:Y:S05]  /*185d0*/  @!P0 BRA `(.L_x_441) ;  /* 0xfffffffc00f08947 */ /* 0x002fea000383ffff */
.L_x_432:
[----:B------:R-:W-:Y:S05]  /*185e0*/  BSYNC B0 ;  /* 0x0000000000007941 */ /* 0x000fea0003800000 */
.L_x_431:
[----:B------:R-:W-:Y:S05]  /*185f0*/  EXIT ;  /* 0x000000000000794d */ /* 0x000fea0003800000 */
.L_x_22:
[----:B---3--:R-:W-:-:S04]  /*18600*/  IMAD.U32 R4, RZ, RZ, UR12 ;  /* 0x0000000cff047e24 */ /* 0x008fc8000f8e00ff */
[----:B------:R3:W4:Y:S03]  /*18610*/  SYNCS.PHASECHK.TRANS64.TRYWAIT P1, [R4+URZ], R3 ;  /* 0x00000003040075a7 */ /* 0x000726000802017f */
[----:B----4-:R-:W-:Y:S05]  /*18620*/  @!P1 NANOSLEEP.SYNCS 0x989680 ;  /* 0x009896800000995d */ /* 0x010fea0003900000 */
[----:B------:R-:W4:Y:S02]  /*18630*/  @!P1 SYNCS.PHASECHK.TRANS64 P1, [R4+URZ], R3 ;  /* 0x00000003040095a7 */ /* 0x000f24000802007f */
[----:B----4-:R-:W-:Y:S05]  /*18640*/  @!P1 BRA `(.L_x_22) ;  /* 0xfffffffc00ec9947 */ /* 0x010fea000383ffff */
[----:B------:R-:W-:Y:S05]  /*18650*/  BRA `(.L_x_21) ;  /* 0xfffffe9800f87947 */ /* 0x000fea000383ffff */
.L_x_419:
[----:B------:R-:W-:Y:S01]  /*18660*/  BSSY B1, `(.L_x_442) ;  /* 0x0000006000017945 */ /* 0x000fe20003800000 */
[----:B------:R-:W-:-:S07]  /*18670*/  IMAD.MOV.U32 R4, RZ, RZ, -0x1 ;  /* 0xffffffffff047424 */ /* 0x000fce00078e00ff */
[----:B------:R-:W-:Y:S05]  /*18680*/  WARPSYNC.COLLECTIVE R4, `(.L_x_443) ;  /* 0x00000000040c7348 */ /* 0x000fea0003c00000 */
[----:B------:R-:W-:Y:S02]  /*18690*/  ELECT P0, UR62, PT ;  /* 0x00000000003e782f */ /* 0x000fe40003800000 */
[----:B------:R-:W-:Y:S01]  /*186a0*/  MOV R4, UR62 ;  /* 0x0000003e00047c02 */ /* 0x000fe20008000f00 */
[----:B------:R-:W-:Y:S10]  /*186b0*/  ENDCOLLECTIVE ;  /* 0x000000000000791b */ /* 0x000ff40003800000 */
.L_x_443:
[----:B------:R-:W-:Y:S05]  /*186c0*/  BSYNC B1 ;  /* 0x0000000000017941 */ /* 0x000fea0003800000 */
.L_x_442:
[----:B------:R-:W-:Y:S05]  /*186d0*/  BRA `(.L_x_444) ;  /* 0xffffffec006c7947 */ /* 0x000fea000383ffff */
.L_x_422:
[----:B0-----:R0:W1:Y:S02]  /*186e0*/  SYNCS.PHASECHK.TRANS64.TRYWAIT P0, [R10+URZ+0x40], R7 ;  /* 0x000040070a0075a7 */ /* 0x001064000800017f */
[----:B-1----:R-:W-:Y:S05]  /*186f0*/  @!P0 NANOSLEEP.SYNCS 0x989680 ;  /* 0x009896800000895d */ /* 0x002fea0003900000 */
[----:B------:R-:W1:Y:S02]  /*18700*/  @!P0 SYNCS.PHASECHK.TRANS64 P0, [R10+URZ+0x40], R7 ;  /* 0x000040070a0085a7 */ /* 0x000e64000800007f */
[----:B-1----:R-:W-:Y:S05]  /*18710*/  @!P0 BRA `(.L_x_422) ;  /* 0xfffffffc00f08947 */ /* 0x002fea000383ffff */
[----:B------:R-:W-:Y:S05]  /*18720*/  BRA `(.L_x_445) ;  /* 0xffffffec00ac7947 */ /* 0x000fea000383ffff */
.L_x_430:
[----:B------:R-:W-:Y:S01]  /*18730*/  BSSY B0, `(.L_x_446) ;  /* 0x0000006000007945 */ /* 0x000fe20003800000 */
[----:B------:R-:W-:-:S07]  /*18740*/  IMAD.MOV.U32 R4, RZ, RZ, -0x1 ;  /* 0xffffffffff047424 */ /* 0x000fce00078e00ff */
[----:B------:R-:W-:Y:S05]  /*18750*/  WARPSYNC.COLLECTIVE R4, `(.L_x_447) ;  /* 0x00000000040c7348 */ /* 0x000fea0003c00000 */
[----:B------:R-:W-:Y:S02]  /*18760*/  ELECT P0, UR62, PT ;  /* 0x00000000003e782f */ /* 0x000fe40003800000 */
[----:B------:R-:W-:Y:S01]  /*18770*/  MOV R4, UR62 ;  /* 0x0000003e00047c02 */ /* 0x000fe20008000f00 */
[----:B------:R-:W-:Y:S10]  /*18780*/  ENDCOLLECTIVE ;  /* 0x000000000000791b */ /* 0x000ff40003800000 */
.L_x_447:
[----:B------:R-:W-:Y:S05]  /*18790*/  BSYNC B0 ;  /* 0x0000000000007941 */ /* 0x000fea0003800000 */
.L_x_446:
[----:B------:R-:W-:Y:S05]  /*187a0*/  BRA `(.L_x_448) ;  /* 0xfffffff8004c7947 */ /* 0x000fea000383ffff */
.L_x_434:
[----:B0-----:R0:W1:Y:S02]  /*187b0*/  SYNCS.PHASECHK.TRANS64.TRYWAIT P0, [R5+URZ], R2 ;  /* 0x00000002050075a7 */ /* 0x001064000800017f */
[----:B-1----:R-:W-:Y:S05]  /*187c0*/  @!P0 NANOSLEEP.SYNCS 0x989680 ;  /* 0x009896800000895d */ /* 0x002fea0003900000 */
[----:B------:R-:W1:Y:S02]  /*187d0*/  @!P0 SYNCS.PHASECHK.TRANS64 P0, [R5+URZ], R2 ;  /* 0x00000002050085a7 */ /* 0x000e64000800007f */
[----:B-1----:R-:W-:Y:S05]  /*187e0*/  @!P0 BRA `(.L_x_434) ;  /* 0xfffffffc00f08947 */ /* 0x002fea000383ffff */
[----:B------:R-:W-:Y:S05]  /*187f0*/  BRA `(.L_x_449) ;  /* 0xfffffff800747947 */ /* 0x000fea000383ffff */
.L_x_435:
[----:B0-----:R0:W1:Y:S02]  /*18800*/  SYNCS.PHASECHK.TRANS64.TRYWAIT P0, [R7+URZ], R0 ;  /* 0x00000000070075a7 */ /* 0x001064000800017f */
[----:B-1----:R-:W-:Y:S05]  /*18810*/  @!P0 NANOSLEEP.SYNCS 0x989680 ;  /* 0x009896800000895d */ /* 0x002fea0003900000 */
[----:B------:R-:W1:Y:S02]  /*18820*/  @!P0 SYNCS.PHASECHK.TRANS64 P0, [R7+URZ], R0 ;  /* 0x00000000070085a7 */ /* 0x000e64000800007f */
[----:B-1----:R-:W-:Y:S05]  /*18830*/  @!P0 BRA `(.L_x_435) ;  /* 0xfffffffc00f08947 */ /* 0x002fea000383ffff */
[----:B------:R-:W-:Y:S05]  /*18840*/  BRA `(.L_x_450) ;  /* 0xfffffff800847947 */ /* 0x000fea000383ffff */
.L_x_436:
[----:B0-----:R0:W1:Y:S02]  /*18850*/  SYNCS.PHASECHK.TRANS64.TRYWAIT P0, [R7+URZ], R0 ;  /* 0x00000000070075a7 */ /* 0x001064000800017f */
[----:B-1----:R-:W-:Y:S05]  /*18860*/  @!P0 NANOSLEEP.SYNCS 0x989680 ;  /* 0x009896800000895d */ /* 0x002fea0003900000 */
[----:B------:R-:W1:Y:S02]  /*18870*/  @!P0 SYNCS.PHASECHK.TRANS64 P0, [R7+URZ], R0 ;  /* 0x00000000070085a7 */ /* 0x000e64000800007f */
[----:B-1----:R-:W-:Y:S05]  /*18880*/  @!P0 BRA `(.L_x_436) ;  /* 0xfffffffc00f08947 */ /* 0x002fea000383ffff */
[----:B------:R-:W-:Y:S05]  /*18890*/  BRA `(.L_x_451) ;  /* 0xfffffff800947947 */ /* 0x000fea000383ffff */
.L_x_437:
[----:B0-----:R0:W1:Y:S02]  /*188a0*/  SYNCS.PHASECHK.TRANS64.TRYWAIT P0, [R7+URZ], R0 ;  /* 0x00000000070075a7 */ /* 0x001064000800017f */
[----:B-1----:R-:W-:Y:S05]  /*188b0*/  @!P0 NANOSLEEP.SYNCS 0x989680 ;  /* 0x009896800000895d */ /* 0x002fea0003900000 */
[----:B------:R-:W1:Y:S02]  /*188c0*/  @!P0 SYNCS.PHASECHK.TRANS64 P0, [R7+URZ], R0 ;  /* 0x00000000070085a7 */ /* 0x000e64000800007f */
[----:B-1----:R-:W-:Y:S05]  /*188d0*/  @!P0 BRA `(.L_x_437) ;  /* 0xfffffffc00f08947 */ /* 0x002fea000383ffff */
[----:B------:R-:W-:Y:S05]  /*188e0*/  BRA `(.L_x_452) ;  /* 0xfffffff800a47947 */ /* 0x000fea000383ffff */
.L_x_438:
[----:B0-----:R0:W1:Y:S02]  /*188f0*/  SYNCS.PHASECHK.TRANS64.TRYWAIT P0, [R7+URZ], R0 ;  /* 0x00000000070075a7 */ /* 0x001064000800017f */
[----:B-1----:R-:W-:Y:S05]  /*18900*/  @!P0 NANOSLEEP.SYNCS 0x989680 ;  /* 0x009896800000895d */ /* 0x002fea0003900000 */
[----:B------:R-:W1:Y:S02]  /*18910*/  @!P0 SYNCS.PHASECHK.TRANS64 P0, [R7+URZ], R0 ;  /* 0x00000000070085a7 */ /* 0x000e64000800007f */
[----:B-1----:R-:W-:Y:S05]  /*18920*/  @!P0 BRA `(.L_x_438) ;  /* 0xfffffffc00f08947 */ /* 0x002fea000383ffff */
[----:B------:R-:W-:Y:S05]  /*18930*/  BRA `(.L_x_453) ;  /* 0xfffffff800b47947 */ /* 0x000fea000383ffff */
.L_x_439:
[----:B0-----:R0:W1:Y:S02]  /*18940*/  SYNCS.PHASECHK.TRANS64.TRYWAIT P0, [R7+URZ], R0 ;  /* 0x00000000070075a7 */ /* 0x001064000800017f */
[----:B-1----:R-:W-:Y:S05]  /*18950*/  @!P0 NANOSLEEP.SYNCS 0x989680 ;  /* 0x009896800000895d */ /* 0x002fea0003900000 */
[----:B------:R-:W1:Y:S02]  /*18960*/  @!P0 SYNCS.PHASECHK.TRANS64 P0, [R7+URZ], R0 ;  /* 0x00000000070085a7 */ /* 0x000e64000800007f */
[----:B-1----:R-:W-:Y:S05]  /*18970*/  @!P0 BRA `(.L_x_439) ;  /* 0xfffffffc00f08947 */ /* 0x002fea000383ffff */
[----:B------:R-:W-:Y:S05]  /*18980*/  BRA `(.L_x_454) ;  /* 0xfffffff800c47947 */ /* 0x000fea000383ffff */
.L_x_440:
[----:B0-----:R0:W1:Y:S02]  /*18990*/  SYNCS.PHASECHK.TRANS64.TRYWAIT P0, [R7+URZ], R0 ;  /* 0x00000000070075a7 */ /* 0x001064000800017f */
[----:B-1----:R-:W-:Y:S05]  /*189a0*/  @!P0 NANOSLEEP.SYNCS 0x989680 ;  /* 0x009896800000895d */ /* 0x002fea0003900000 */
[----:B------:R-:W1:Y:S02]  /*189b0*/  @!P0 SYNCS.PHASECHK.TRANS64 P0, [R7+URZ], R0 ;  /* 0x00000000070085a7 */ /* 0x000e64000800007f */
[----:B-1----:R-:W-:Y:S05]  /*189c0*/  @!P0 BRA `(.L_x_440) ;  /* 0xfffffffc00f08947 */ /* 0x002fea000383ffff */
[----:B------:R-:W-:Y:S05]  /*189d0*/  BRA `(.L_x_455) ;  /* 0xfffffff800d47947 */ /* 0x000fea000383ffff */
.L_x_456:
[----:B------:R-:W-:-:S00]  /*189e0*/  BRA `(.L_x_456) ;  /* 0xfffffffc00fc7947 */ /* 0x000fc0000383ffff */
[----:B------:R-:W-:-:S00]  /*189f0*/  NOP ;  /* 0x0000000000007918 */ /* 0x000fc00000000000 */
        /* <DEDUP_REMOVED lines=8> */
.L_x_457:


//--------------------- .nv.shared._ZN7cutlass13device_kernelINS_4gemm6kernel13GemmUniversalIN4cute5tupleIJiiiiEEENS1_10collective13CollectiveMmaINS1_40MainloopSm90TmaGmmaWarpSpecializedSparseILi8ENS5_IJNS4_1CILi1EEENSA_ILi2EEESB_EEENS1_35KernelTmaWarpSpecializedCooperativeEEENS5_IJNSA_ILi256EEESG_NSA_ILi64EEEEEEaNS5_IJNS4_6LayoutINS5_IJiNS5_IJSC_iEEEiEEENS5_IJlNS5_IJSB_SC_EEElEEEEENSJ_INS5_IJNS5_IJSH_iEEESP_iEEENS5_IJNS5_IJSH_NSA_ILi4096EEEEEENS5_IJSB_lEEElEEEEEEEEaNS5_IJlSB_lEEENS4_8TiledMMAINS4_8MMA_AtomIJNS4_4SM904GMMA6SPARSE28GMMA_64x256x64_S32S8S8_SS_TNILNS11_9SparseSelE0EEEEEENSJ_INS5_IJSC_SB_SB_EEENS5_IJSB_NSA_ILi0EEES18_EEEEENS5_IJNS4_10UnderscoreES1B_S1B_EEEEENS4_23SM90_TMA_LOAD_MULTICASTENS4_14ComposedLayoutINS4_7SwizzleILi1ELi4ELi3EEENS4_25smem_sparse_ptr_flag_bitsILi2ELi8EEENSJ_INS5_IJNS5_IJSB_NSA_ILi8EEEEEENS5_IJSC_NSA_ILi32EEEEEEEEENS5_IJNS5_IJS18_SH_EEESM_EEEEEEEvNS4_8identityENS4_13SM90_TMA_LOADENS1F_INS1G_ILi2ELi4ELi3EEENS4_18smem_ptr_flag_bitsILi8EEENSJ_INS5_IJS1K_SH_EEENS5_IJSH_SB_EEEEEEEvS1T_EENS_8epilogue10collective6detail29Sm90TmaWarpSpecializedAdapterINS24_15DefaultEpilogueIiNS5_IJSB_llEEES28_NS23_6thread17LinearCombinationIiLi1EiiLNS29_9ScaleType4KindE0ELNS_15FloatRoundStyleE2EiEENS1_15EpilogueDefaultEEEEEvvEEEEvNT_6ParamsE --------------------------
	.section	.nv.shared._ZN7cutlass13device_kernelINS_4gemm6kernel13GemmUniversalIN4cute5tupleIJiiiiEEENS1_10collective13CollectiveMmaINS1_40MainloopSm90TmaGmmaWarpSpecializedSparseILi8ENS5_IJNS4_1CILi1EEENSA_ILi2EEESB_EEENS1_35KernelTmaWarpSpecializedCooperativeEEENS5_IJNSA_ILi256EEESG_NSA_ILi64EEEEEEaNS5_IJNS4_6LayoutINS5_IJiNS5_IJSC_iEEEiEEENS5_IJlNS5_IJSB_SC_EEElEEEEENSJ_INS5_IJNS5_IJSH_iEEESP_iEEENS5_IJNS5_IJSH_NSA_ILi4096EEEEEENS5_IJSB_lEEElEEEEEEEEaNS5_IJlSB_lEEENS4_8TiledMMAINS4_8MMA_AtomIJNS4_4SM904GMMA6SPARSE28GMMA_64x256x64_S32S8S8_SS_TNILNS11_9SparseSelE0EEEEEENSJ_INS5_IJSC_SB_SB_EEENS5_IJSB_NSA_ILi0EEES18_EEEEENS5_IJNS4_10UnderscoreES1B_S1B_EEEEENS4_23SM90_TMA_LOAD_MULTICASTENS4_14ComposedLayoutINS4_7SwizzleILi1ELi4ELi3EEENS4_25smem_sparse_ptr_flag_bitsILi2ELi8EEENSJ_INS5_IJNS5_IJSB_NSA_ILi8EEEEEENS5_IJSC_NSA_ILi32EEEEEEEEENS5_IJNS5_IJS18_SH_EEESM_EEEEEEEvNS4_8identityENS4_13SM90_TMA_LOADENS1F_INS1G_ILi2ELi4ELi3EEENS4_18smem_ptr_flag_bitsILi8EEENSJ_INS5_IJS1K_SH_EEENS5_IJSH_SB_EEEEEEEvS1T_EENS_8epilogue10collective6detail29Sm90TmaWarpSpecializedAdapterINS24_15DefaultEpilogueIiNS5_IJSB_llEEES28_NS23_6thread17LinearCombinationIiLi1EiiLNS29_9ScaleType4KindE0ELNS_15FloatRoundStyleE2EiEENS1_15EpilogueDefaultEEEEEvvEEEEvNT_6ParamsE,"aw",@nobits
	.sectionflags	@""
	.align	16
	.zero		1024


//--------------------- .nv.shared.reserved.0     --------------------------
	.section	.nv.shared.reserved.0,"aw",@nobits
	.weak		__nv_reservedSMEM_offset_0_alias
	.size		__nv_reservedSMEM_offset_0_alias, 0, 0
	.other		__nv_reservedSMEM_offset_0_alias,@"STO_CUDA_RESERVED_SHARED STV_DEFAULT"
__nv_reservedSMEM_offset_0_alias:
	.zero		0


//--------------------- .nv.global                --------------------------
	.section	.nv.global,"aw",@nobits
.nv.global:
	.type		_ZN39_INTERNAL_888efa86_4_k_cu_a60038d5_32534cute1_E,@object
	.size		_ZN39_INTERNAL_888efa86_4_k_cu_a60038d5_32534cute1_E,(_ZN39_INTERNAL_888efa86_4_k_cu_a60038d5_32534cuda3std3__45__cpo6cbeginE - _ZN39_INTERNAL_888efa86_4_k_cu_a60038d5_32534cute1_E)
_ZN39_INTERNAL_888efa86_4_k_cu_a60038d5_32534cute1_E:
	.zero		1
	.type		_ZN39_INTERNAL_888efa86_4_k_cu_a60038d5_32534cuda3std3__45__cpo6cbeginE,@object
	.size		_ZN39_INTERNAL_888efa86_4_k_cu_a60038d5_32534cuda3std3__45__cpo6cbeginE,(_ZN39_INTERNAL_888efa86_4_k_cu_a60038d5_32534cuda3std3__48in_placeE - _ZN39_INTERNAL_888efa86_4_k_cu_a60038d5_32534cuda3std3__45__cpo6cbeginE)
_ZN39_INTERNAL_888efa86_4_k_cu_a60038d5_32534cuda3std3__45__cpo6cbeginE:
	.zero		1
	.type		_ZN39_INTERNAL_888efa86_4_k_cu_a60038d5_32534cuda3std3__48in_placeE,@object
	.size		_ZN39_INTERNAL_888efa86_4_k_cu_a60038d5_32534cuda3std3__48in_placeE,(_ZN39_INTERNAL_888efa86_4_k_cu_a60038d5_32534cuda3std6ranges3__45__cpo9iter_moveE - _ZN39_INTERNAL_888efa86_4_k_cu_a60038d5_32534cuda3std3__48in_placeE)
_ZN39_INTERNAL_888efa86_4_k_cu_a60038d5_32534cuda3std3__48in_placeE:
	.zero		1
	.type		_ZN39_INTERNAL_888efa86_4_k_cu_a60038d5_32534cuda3std6ranges3__45__cpo9iter_moveE,@object
	.size		_ZN39_INTERNAL_888efa86_4_k_cu_a60038d5_32534cuda3std6ranges3__45__cpo9iter_moveE,(_ZN39_INTERNAL_888efa86_4_k_cu_a60038d5_32534cuda3std3__45__cpo5beginE - _ZN39_INTERNAL_888efa86_4_k_cu_a60038d5_32534cuda3std6ranges3__45__cpo9iter_moveE)
_ZN39_INTERNAL_888efa86_4_k_cu_a60038d5_32534cuda3std6ranges3__45__cpo9iter_moveE:
	.zero		1
	.type		_ZN39_INTERNAL_888efa86_4_k_cu_a60038d5_32534cuda3std3__45__cpo5beginE,@object
	.size		_ZN39_INTERNAL_888efa86_4_k_cu_a60038d5_32534cuda3std3__45__cpo5beginE,(_ZN39_INTERNAL_888efa86_4_k_cu_a60038d5_32534cuda3std3__441_GLOBAL__N__888efa86_4_k_cu_a60038d5_32536ignoreE - _ZN39_INTERNAL_888efa86_4_k_cu_a60038d5_32534cuda3std3__45__cpo5beginE)
_ZN39_INTERNAL_888efa86_4_k_cu_a60038d5_32534cuda3std3__45__cpo5beginE:
	.zero		1
	.type		_ZN39_INTERNAL_888efa86_4_k_cu_a60038d5_32534cuda3std3__441_GLOBAL__N__888efa86_4_k_cu_a60038d5_32536ignoreE,@object
	.size		_ZN39_INTERNAL_888efa86_4_k_cu_a60038d5_32534cuda3std3__441_GLOBAL__N__888efa86_4_k_cu_a60038d5_32536ignoreE,(_ZN39_INTERNAL_888efa86_4_k_cu_a60038d5_32534cute7productE - _ZN39_INTERNAL_888efa86_4_k_cu_a60038d5_32534cuda3std3__441_GLOBAL__N__888efa86_4_k_cu_a60038d5_32536ignoreE)
_ZN39_INTERNAL_888efa86_4_k_cu_a60038d5_32534cuda3std3__441_GLOBAL__N__888efa86_4_k_cu_a60038d5_32536ignoreE:
	.zero		1
	.type		_ZN39_INTERNAL_888efa86_4_k_cu_a60038d5_32534cute7productE,@object
	.size		_ZN39_INTERNAL_888efa86_4_k_cu_a60038d5_32534cute7productE,(_ZN39_INTERNAL_888efa86_4_k_cu_a60038d5_32534cuda3std3__45__cpo3endE - _ZN39_INTERNAL_888efa86_4_k_cu_a60038d5_32534cute7productE)
_ZN39_INTERNAL_888efa86_4_k_cu_a60038d5_32534cute7productE:
	.zero		1
	.type		_ZN39_INTERNAL_888efa86_4_k_cu_a60038d5_32534cuda3std3__45__cpo3endE,@object
	.size		_ZN39_INTERNAL_888efa86_4_k_cu_a60038d5_32534cuda3std3__45__cpo3endE,(_ZN39_INTERNAL_888efa86_4_k_cu_a60038d5_32534cuda3std3__419piecewise_constructE - _ZN39_INTERNAL_888efa86_4_k_cu_a60038d5_32534cuda3std3__45__cpo3endE)
_ZN39_INTERNAL_888efa86_4_k_cu_a60038d5_32534cuda3std3__45__cpo3endE:
	.zero		1
	.type		_ZN39_INTERNAL_888efa86_4_k_cu_a60038d5_32534cuda3std3__419piecewise_constructE,@object
	.size		_ZN39_INTERNAL_888efa86_4_k_cu_a60038d5_32534cuda3std3__419piecewise_constructE,(_ZN39_INTERNAL_888efa86_4_k_cu_a60038d5_32534cuda3std3__45__cpo4cendE - _ZN39_INTERNAL_888efa86_4_k_cu_a60038d5_32534cuda3std3__419piecewise_constructE)
_ZN39_INTERNAL_888efa86_4_k_cu_a60038d5_32534cuda3std3__419piecewise_constructE:
	.zero		1
	.type		_ZN39_INTERNAL_888efa86_4_k_cu_a60038d5_32534cuda3std3__45__cpo4cendE,@object
	.size		_ZN39_INTERNAL_888efa86_4_k_cu_a60038d5_32534cuda3std3__45__cpo4cendE,(_ZN39_INTERNAL_888efa86_4_k_cu_a60038d5_32534cuda3std6ranges3__45__cpo4swapE - _ZN39_INTERNAL_888efa86_4_k_cu_a60038d5_32534cuda3std3__45__cpo4cendE)
_ZN39_INTERNAL_888efa86_4_k_cu_a60038d5_32534cuda3std3__45__cpo4cendE:
	.zero		1
	.type		_ZN39_INTERNAL_888efa86_4_k_cu_a60038d5_32534cuda3std6ranges3__45__cpo4swapE,@object
	.size		_ZN39_INTERNAL_888efa86_4_k_cu_a60038d5_32534cuda3std6ranges3__45__cpo4swapE,(.L_7 - _ZN39_INTERNAL_888efa86_4_k_cu_a60038d5_32534cuda3std6ranges3__45__cpo4swapE)
_ZN39_INTERNAL_888efa86_4_k_cu_a60038d5_32534cuda3std6ranges3__45__cpo4swapE:
	.zero		1
.L_7:


//--------------------- .nv.constant0._ZN7cutlass13device_kernelINS_4gemm6kernel13GemmUniversalIN4cute5tupleIJiiiiEEENS1_10collective13CollectiveMmaINS1_40MainloopSm90TmaGmmaWarpSpecializedSparseILi8ENS5_IJNS4_1CILi1EEENSA_ILi2EEESB_EEENS1_35KernelTmaWarpSpecializedCooperativeEEENS5_IJNSA_ILi256EEESG_NSA_ILi64EEEEEEaNS5_IJNS4_6LayoutINS5_IJiNS5_IJSC_iEEEiEEENS5_IJlNS5_IJSB_SC_EEElEEEEENSJ_INS5_IJNS5_IJSH_iEEESP_iEEENS5_IJNS5_IJSH_NSA_ILi4096EEEEEENS5_IJSB_lEEElEEEEEEEEaNS5_IJlSB_lEEENS4_8TiledMMAINS4_8MMA_AtomIJNS4_4SM904GMMA6SPARSE28GMMA_64x256x64_S32S8S8_SS_TNILNS11_9SparseSelE0EEEEEENSJ_INS5_IJSC_SB_SB_EEENS5_IJSB_NSA_ILi0EEES18_EEEEENS5_IJNS4_10UnderscoreES1B_S1B_EEEEENS4_23SM90_TMA_LOAD_MULTICASTENS4_14ComposedLayoutINS4_7SwizzleILi1ELi4ELi3EEENS4_25smem_sparse_ptr_flag_bitsILi2ELi8EEENSJ_INS5_IJNS5_IJSB_NSA_ILi8EEEEEENS5_IJSC_NSA_ILi32EEEEEEEEENS5_IJNS5_IJS18_SH_EEESM_EEEEEEEvNS4_8identityENS4_13SM90_TMA_LOADENS1F_INS1G_ILi2ELi4ELi3EEENS4_18smem_ptr_flag_bitsILi8EEENSJ_INS5_IJS1K_SH_EEENS5_IJSH_SB_EEEEEEEvS1T_EENS_8epilogue10collective6detail29Sm90TmaWarpSpecializedAdapterINS24_15DefaultEpilogueIiNS5_IJSB_llEEES28_NS23_6thread17LinearCombinationIiLi1EiiLNS29_9ScaleType4KindE0ELNS_15FloatRoundStyleE2EiEENS1_15EpilogueDefaultEEEEEvvEEEEvNT_6ParamsE --------------------------
	.section	.nv.constant0._ZN7cutlass13device_kernelINS_4gemm6kernel13GemmUniversalIN4cute5tupleIJiiiiEEENS1_10collective13CollectiveMmaINS1_40MainloopSm90TmaGmmaWarpSpecializedSparseILi8ENS5_IJNS4_1CILi1EEENSA_ILi2EEESB_EEENS1_35KernelTmaWarpSpecializedCooperativeEEENS5_IJNSA_ILi256EEESG_NSA_ILi64EEEEEEaNS5_IJNS4_6LayoutINS5_IJiNS5_IJSC_iEEEiEEENS5_IJlNS5_IJSB_SC_EEElEEEEENSJ_INS5_IJNS5_IJSH_iEEESP_iEEENS5_IJNS5_IJSH_NSA_ILi4096EEEEEENS5_IJSB_lEEElEEEEEEEEaNS5_IJlSB_lEEENS4_8TiledMMAINS4_8MMA_AtomIJNS4_4SM904GMMA6SPARSE28GMMA_64x256x64_S32S8S8_SS_TNILNS11_9SparseSelE0EEEEEENSJ_INS5_IJSC_SB_SB_EEENS5_IJSB_NSA_ILi0EEES18_EEEEENS5_IJNS4_10UnderscoreES1B_S1B_EEEEENS4_23SM90_TMA_LOAD_MULTICASTENS4_14ComposedLayoutINS4_7SwizzleILi1ELi4ELi3EEENS4_25smem_sparse_ptr_flag_bitsILi2ELi8EEENSJ_INS5_IJNS5_IJSB_NSA_ILi8EEEEEENS5_IJSC_NSA_ILi32EEEEEEEEENS5_IJNS5_IJS18_SH_EEESM_EEEEEEEvNS4_8identityENS4_13SM90_TMA_LOADENS1F_INS1G_ILi2ELi4ELi3EEENS4_18smem_ptr_flag_bitsILi8EEENSJ_INS5_IJS1K_SH_EEENS5_IJSH_SB_EEEEEEEvS1T_EENS_8epilogue10collective6detail29Sm90TmaWarpSpecializedAdapterINS24_15DefaultEpilogueIiNS5_IJSB_llEEES28_NS23_6thread17LinearCombinationIiLi1EiiLNS29_9ScaleType4KindE0ELNS_15FloatRoundStyleE2EiEENS1_15EpilogueDefaultEEEEEvvEEEEvNT_6ParamsE,"a",@progbits
	.sectionflags	@""
	.align	4
.nv.constant0._ZN7cutlass13device_kernelINS_4gemm6kernel13GemmUniversalIN4cute5tupleIJiiiiEEENS1_10collective13CollectiveMmaINS1_40MainloopSm90TmaGmmaWarpSpecializedSparseILi8ENS5_IJNS4_1CILi1EEENSA_ILi2EEESB_EEENS1_35KernelTmaWarpSpecializedCooperativeEEENS5_IJNSA_ILi256EEESG_NSA_ILi64EEEEEEaNS5_IJNS4_6LayoutINS5_IJiNS5_IJSC_iEEEiEEENS5_IJlNS5_IJSB_SC_EEElEEEEENSJ_INS5_IJNS5_IJSH_iEEESP_iEEENS5_IJNS5_IJSH_NSA_ILi4096EEEEEENS5_IJSB_lEEElEEEEEEEEaNS5_IJlSB_lEEENS4_8TiledMMAINS4_8MMA_AtomIJNS4_4SM904GMMA6SPARSE28GMMA_64x256x64_S32S8S8_SS_TNILNS11_9SparseSelE0EEEEEENSJ_INS5_IJSC_SB_SB_EEENS5_IJSB_NSA_ILi0EEES18_EEEEENS5_IJNS4_10UnderscoreES1B_S1B_EEEEENS4_23SM90_TMA_LOAD_MULTICASTENS4_14ComposedLayoutINS4_7SwizzleILi1ELi4ELi3EEENS4_25smem_sparse_ptr_flag_bitsILi2ELi8EEENSJ_INS5_IJNS5_IJSB_NSA_ILi8EEEEEENS5_IJSC_NSA_ILi32EEEEEEEEENS5_IJNS5_IJS18_SH_EEESM_EEEEEEEvNS4_8identityENS4_13SM90_TMA_LOADENS1F_INS1G_ILi2ELi4ELi3EEENS4_18smem_ptr_flag_bitsILi8EEENSJ_INS5_IJS1K_SH_EEENS5_IJSH_SB_EEEEEEEvS1T_EENS_8epilogue10collective6detail29Sm90TmaWarpSpecializedAdapterINS24_15DefaultEpilogueIiNS5_IJSB_llEEES28_NS23_6thread17LinearCombinationIiLi1EiiLNS29_9ScaleType4KindE0ELNS_15FloatRoundStyleE2EiEENS1_15EpilogueDefaultEEEEEvvEEEEvNT_6ParamsE:
	.zero		1920


//--------------------- SYMBOLS --------------------------

	.type		.nv.reservedSmem.offset0,@object
	.size		.nv.reservedSmem.offset0,0x4
